def attn_fwd(
    Q,
    K,
    V,
    Out,
    Lse,
    sm_scale,
    stride_qz,
    stride_qh,
    stride_qm,
    stride_qk,
    stride_kz,
    stride_kh,
    stride_kn,
    stride_kk,
    stride_vz,
    stride_vh,
    stride_vn,
    stride_vk,
    stride_oz,
    stride_oh,
    stride_om,
    stride_ok,
    seqlen_q,
    seqlen_k,
    BLOCK_M: tl.constexpr,
    BLOCK_N: tl.constexpr,
    HEAD_DIM: tl.constexpr,
    CAUSAL: tl.constexpr,
):
    start_m = tl.program_id(0)
    off_hz = tl.program_id(1)
    q_off = off_hz * stride_qh
    k_off = off_hz * stride_kh
    v_off = off_hz * stride_vh
    offs_m = start_m * BLOCK_M + tl.arange(0, BLOCK_M)
    offs_d = tl.arange(0, HEAD_DIM)
    offs_n = tl.arange(0, BLOCK_N)
    q_ptrs = Q + q_off + offs_m[:, None] * stride_qm + offs_d[None, :] * stride_qk
    k_ptrs = K + k_off + offs_d[:, None] * stride_kk + offs_n[None, :] * stride_kn
    v_ptrs = V + v_off + offs_n[:, None] * stride_vn + offs_d[None, :] * stride_vk
    m_i = tl.full([BLOCK_M], float("-inf"), dtype=tl.float32)
    l_i = tl.zeros([BLOCK_M], dtype=tl.float32) + 1.0
    acc = tl.zeros([BLOCK_M, HEAD_DIM], dtype=tl.float32)
    q = tl.load(q_ptrs)
    acc, l_i, m_i = _attn_fwd_inner(
        acc,
        l_i,
        m_i,
        q,
        k_ptrs,
        v_ptrs,
        sm_scale,
        stride_kn,
        stride_vn,
        start_m,
        seqlen_k,
        BLOCK_M,
        BLOCK_N,
        HEAD_DIM,
        CAUSAL,
    )
    acc = acc / l_i[:, None]
    lse = m_i + tl.math.log2(l_i) / 1.4426950408889634
    o_ptrs = (
        Out
        + off_hz * stride_oh
        + offs_m[:, None] * stride_om
        + offs_d[None, :] * stride_ok
    )
    tl.store(o_ptrs, acc.to(Out.dtype.element_ty))
    tl.store(Lse + off_hz * seqlen_q + offs_m, lse)

# config = {"BLOCK_M": 256, "BLOCK_N": 32, "HEAD_DIM": 256, "arch": "sm_90", "causal": false, "dtype": "fp16", "num_stages": 2, "num_warps": 8}
# arch = sm_90


// ===== COMPILED SASS (sm_90a) =====

	.target	sm_90a

	.elftype	@"ET_EXEC"


//--------------------- .note.nv.tkinfo           --------------------------
	.section	.note.nv.tkinfo,"",@"SHT_NOTE"
	.sectionflags	@"SHF_NOTE_NV_TKINFO"
	.tkinfo
        /*0018*/ 	.word	0x00000002
        /*0030*/ 	.string	""
        /*0030*/ 	.string	"ptxas"
        /*0030*/ 	.string	"Cuda compilation tools, release 13.0, V13.0.88"
        /*0030*/ 	.string	"Build cuda_13.0.r13.0/compiler.36424714_0"
        /*0030*/ 	.string	"-v  -suppress-debug-info  -lineinfo  -arch sm_90a "



//--------------------- .note.nv.cuinfo           --------------------------
	.section	.note.nv.cuinfo,"",@"SHT_NOTE"
	.sectionflags	@"SHF_NOTE_NV_CUINFO"
        /*0018*/ 	.short	0x0002
        /*001a*/ 	.short	0x005a
        /*001c*/ 	.short	0x0082
	.zero		2


//--------------------- .nv.info                  --------------------------
	.section	.nv.info,"",@"SHT_CUDA_INFO"
	.align	4


	//----- nvinfo : EIATTR_REGCOUNT
	.align		4
        /*0000*/ 	.byte	0x04, 0x2f
        /*0002*/ 	.short	(.L_2 - .L_1)
	.align		4
.L_1:
        /*0004*/ 	.word	index@(attn_fwd)
        /*0008*/ 	.word	0x000000ff


	//----- nvinfo : EIATTR_FRAME_SIZE
	.align		4
.L_2:
        /*000c*/ 	.byte	0x04, 0x11
        /*000e*/ 	.short	(.L_4 - .L_3)
	.align		4
.L_3:
        /*0010*/ 	.word	index@(attn_fwd)
        /*0014*/ 	.word	0x000005a0


	//----- nvinfo : EIATTR_MIN_STACK_SIZE
	.align		4
.L_4:
        /*0018*/ 	.byte	0x04, 0x12
        /*001a*/ 	.short	(.L_6 - .L_5)
	.align		4
.L_5:
        /*001c*/ 	.word	index@(attn_fwd)
        /*0020*/ 	.word	0x000005a0
.L_6:


//--------------------- .nv.compat                --------------------------
	.section	.nv.compat,"",@"SHT_CUDA_COMPAT_INFO"
	.align	4
        /*0000*/ 	.byte	0x02, 0x09, 0x01, 0x00, 0x02, 0x02, 0x04, 0x00, 0x02, 0x05, 0x05, 0x00, 0x03, 0x07, 0x01, 0x01
        /*0010*/ 	.byte	0x02, 0x03, 0x00, 0x00, 0x02, 0x06, 0x01, 0x00, 0x04, 0x0b, 0x08, 0x00, 0x00, 0x00, 0x00, 0x00
        /*0020*/ 	.byte	0x00, 0x00, 0x00, 0x00


//--------------------- .nv.info.attn_fwd         --------------------------
	.section	.nv.info.attn_fwd,"",@"SHT_CUDA_INFO"
	.sectionflags	@""
	.align	4


	//----- nvinfo : EIATTR_CUDA_API_VERSION
	.align		4
        /*0000*/ 	.byte	0x04, 0x37
        /*0002*/ 	.short	(.L_8 - .L_7)
.L_7:
        /*0004*/ 	.word	0x00000082


	//----- nvinfo : EIATTR_KPARAM_INFO
	.align		4
.L_8:
        /*0008*/ 	.byte	0x04, 0x17
        /*000a*/ 	.short	(.L_10 - .L_9)
.L_9:
        /*000c*/ 	.word	0x00000000
        /*0010*/ 	.short	0x0019
        /*0012*/ 	.short	0x0080
        /*0014*/ 	.byte	0x00, 0xf4, 0x21, 0x00


	//----- nvinfo : EIATTR_KPARAM_INFO
	.align		4
.L_10:
        /*0018*/ 	.byte	0x04, 0x17
        /*001a*/ 	.short	(.L_12 - .L_11)
.L_11:
        /*001c*/ 	.word	0x00000000
        /*0020*/ 	.short	0x0018
        /*0022*/ 	.short	0x0078
        /*0024*/ 	.byte	0x00, 0xf4, 0x21, 0x00


	//----- nvinfo : EIATTR_KPARAM_INFO
	.align		4
.L_12:
        /*0028*/ 	.byte	0x04, 0x17
        /*002a*/ 	.short	(.L_14 - .L_13)
.L_13:
        /*002c*/ 	.word	0x00000000
        /*0030*/ 	.short	0x0017
        /*0032*/ 	.short	0x0070
        /*0034*/ 	.byte	0x00, 0xf0, 0x11, 0x00


	//----- nvinfo : EIATTR_KPARAM_INFO
	.align		4
.L_14:
        /*0038*/ 	.byte	0x04, 0x17
        /*003a*/ 	.short	(.L_16 - .L_15)
.L_15:
        /*003c*/ 	.word	0x00000000
        /*0040*/ 	.short	0x0016
        /*0042*/ 	.short	0x006c
        /*0044*/ 	.byte	0x00, 0xf0, 0x11, 0x00


	//----- nvinfo : EIATTR_KPARAM_INFO
	.align		4
.L_16:
        /*0048*/ 	.byte	0x04, 0x17
        /*004a*/ 	.short	(.L_18 - .L_17)
.L_17:
        /*004c*/ 	.word	0x00000000
        /*0050*/ 	.short	0x0015
        /*0052*/ 	.short	0x0068
        /*0054*/ 	.byte	0x00, 0xf0, 0x11, 0x00


	//----- nvinfo : EIATTR_KPARAM_INFO
	.align		4
.L_18:
        /*0058*/ 	.byte	0x04, 0x17
        /*005a*/ 	.short	(.L_20 - .L_19)
.L_19:
        /*005c*/ 	.word	0x00000000
        /*0060*/ 	.short	0x0014
        /*0062*/ 	.short	0x0064
        /*0064*/ 	.byte	0x00, 0xf0, 0x11, 0x00


	//----- nvinfo : EIATTR_KPARAM_INFO
	.align		4
.L_20:
        /*0068*/ 	.byte	0x04, 0x17
        /*006a*/ 	.short	(.L_22 - .L_21)
.L_21:
        /*006c*/ 	.word	0x00000000
        /*0070*/ 	.short	0x0013
        /*0072*/ 	.short	0x0060
        /*0074*/ 	.byte	0x00, 0xf0, 0x11, 0x00


	//----- nvinfo : EIATTR_KPARAM_INFO
	.align		4
.L_22:
        /*0078*/ 	.byte	0x04, 0x17
        /*007a*/ 	.short	(.L_24 - .L_23)
.L_23:
        /*007c*/ 	.word	0x00000000
        /*0080*/ 	.short	0x0012
        /*0082*/ 	.short	0x005c
        /*0084*/ 	.byte	0x00, 0xf0, 0x11, 0x00


	//----- nvinfo : EIATTR_KPARAM_INFO
	.align		4
.L_24:
        /*0088*/ 	.byte	0x04, 0x17
        /*008a*/ 	.short	(.L_26 - .L_25)
.L_25:
        /*008c*/ 	.word	0x00000000
        /*0090*/ 	.short	0x0011
        /*0092*/ 	.short	0x0058
        /*0094*/ 	.byte	0x00, 0xf0, 0x11, 0x00


	//----- nvinfo : EIATTR_KPARAM_INFO
	.align		4
.L_26:
        /*0098*/ 	.byte	0x04, 0x17
        /*009a*/ 	.short	(.L_28 - .L_27)
.L_27:
        /*009c*/ 	.word	0x00000000
        /*00a0*/ 	.short	0x0010
        /*00a2*/ 	.short	0x0054
        /*00a4*/ 	.byte	0x00, 0xf0, 0x11, 0x00


	//----- nvinfo : EIATTR_KPARAM_INFO
	.align		4
.L_28:
        /*00a8*/ 	.byte	0x04, 0x17
        /*00aa*/ 	.short	(.L_30 - .L_29)
.L_29:
        /*00ac*/ 	.word	0x00000000
        /*00b0*/ 	.short	0x000f
        /*00b2*/ 	.short	0x0050
        /*00b4*/ 	.byte	0x00, 0xf0, 0x11, 0x00


	//----- nvinfo : EIATTR_KPARAM_INFO
	.align		4
.L_30:
        /*00b8*/ 	.byte	0x04, 0x17
        /*00ba*/ 	.short	(.L_32 - .L_31)
.L_31:
        /*00bc*/ 	.word	0x00000000
        /*00c0*/ 	.short	0x000e
        /*00c2*/ 	.short	0x004c
        /*00c4*/ 	.byte	0x00, 0xf0, 0x11, 0x00


	//----- nvinfo : EIATTR_KPARAM_INFO
	.align		4
.L_32:
        /*00c8*/ 	.byte	0x04, 0x17
        /*00ca*/ 	.short	(.L_34 - .L_33)
.L_33:
        /*00cc*/ 	.word	0x00000000
        /*00d0*/ 	.short	0x000d
        /*00d2*/ 	.short	0x0048
        /*00d4*/ 	.byte	0x00, 0xf0, 0x11, 0x00


	//----- nvinfo : EIATTR_KPARAM_INFO
	.align		4
.L_34:
        /*00d8*/ 	.byte	0x04, 0x17
        /*00da*/ 	.short	(.L_36 - .L_35)
.L_35:
        /*00dc*/ 	.word	0x00000000
        /*00e0*/ 	.short	0x000c
        /*00e2*/ 	.short	0x0044
        /*00e4*/ 	.byte	0x00, 0xf0, 0x11, 0x00


	//----- nvinfo : EIATTR_KPARAM_INFO
	.align		4
.L_36:
        /*00e8*/ 	.byte	0x04, 0x17
        /*00ea*/ 	.short	(.L_38 - .L_37)
.L_37:
        /*00ec*/ 	.word	0x00000000
        /*00f0*/ 	.short	0x000b
        /*00f2*/ 	.short	0x0040
        /*00f4*/ 	.byte	0x00, 0xf0, 0x11, 0x00


	//----- nvinfo : EIATTR_KPARAM_INFO
	.align		4
.L_38:
        /*00f8*/ 	.byte	0x04, 0x17
        /*00fa*/ 	.short	(.L_40 - .L_39)
.L_39:
        /*00fc*/ 	.word	0x00000000
        /*0100*/ 	.short	0x000a
        /*0102*/ 	.short	0x003c
        /*0104*/ 	.byte	0x00, 0xf0, 0x11, 0x00


	//----- nvinfo : EIATTR_KPARAM_INFO
	.align		4
.L_40:
        /*0108*/ 	.byte	0x04, 0x17
        /*010a*/ 	.short	(.L_42 - .L_41)
.L_41:
        /*010c*/ 	.word	0x00000000
        /*0110*/ 	.short	0x0009
        /*0112*/ 	.short	0x0038
        /*0114*/ 	.byte	0x00, 0xf0, 0x11, 0x00


	//----- nvinfo : EIATTR_KPARAM_INFO
	.align		4
.L_42:
        /*0118*/ 	.byte	0x04, 0x17
        /*011a*/ 	.short	(.L_44 - .L_43)
.L_43:
        /*011c*/ 	.word	0x00000000
        /*0120*/ 	.short	0x0008
        /*0122*/ 	.short	0x0034
        /*0124*/ 	.byte	0x00, 0xf0, 0x11, 0x00


	//----- nvinfo : EIATTR_KPARAM_INFO
	.align		4
.L_44:
        /*0128*/ 	.byte	0x04, 0x17
        /*012a*/ 	.short	(.L_46 - .L_45)
.L_45:
        /*012c*/ 	.word	0x00000000
        /*0130*/ 	.short	0x0007
        /*0132*/ 	.short	0x0030
        /*0134*/ 	.byte	0x00, 0xf0, 0x11, 0x00


	//----- nvinfo : EIATTR_KPARAM_INFO
	.align		4
.L_46:
        /*0138*/ 	.byte	0x04, 0x17
        /*013a*/ 	.short	(.L_48 - .L_47)
.L_47:
        /*013c*/ 	.word	0x00000000
        /*0140*/ 	.short	0x0006
        /*0142*/ 	.short	0x002c
        /*0144*/ 	.byte	0x00, 0xf0, 0x11, 0x00


	//----- nvinfo : EIATTR_KPARAM_INFO
	.align		4
.L_48:
        /*0148*/ 	.byte	0x04, 0x17
        /*014a*/ 	.short	(.L_50 - .L_49)
.L_49:
        /*014c*/ 	.word	0x00000000
        /*0150*/ 	.short	0x0005
        /*0152*/ 	.short	0x0028
        /*0154*/ 	.byte	0x00, 0xf0, 0x11, 0x00


	//----- nvinfo : EIATTR_KPARAM_INFO
	.align		4
.L_50:
        /*0158*/ 	.byte	0x04, 0x17
        /*015a*/ 	.short	(.L_52 - .L_51)
.L_51:
        /*015c*/ 	.word	0x00000000
        /*0160*/ 	.short	0x0004
        /*0162*/ 	.short	0x0020
        /*0164*/ 	.byte	0x00, 0xf4, 0x21, 0x00


	//----- nvinfo : EIATTR_KPARAM_INFO
	.align		4
.L_52:
        /*0168*/ 	.byte	0x04, 0x17
        /*016a*/ 	.short	(.L_54 - .L_53)
.L_53:
        /*016c*/ 	.word	0x00000000
        /*0170*/ 	.short	0x0003
        /*0172*/ 	.short	0x0018
        /*0174*/ 	.byte	0x00, 0xf4, 0x21, 0x00


	//----- nvinfo : EIATTR_KPARAM_INFO
	.align		4
.L_54:
        /*0178*/ 	.byte	0x04, 0x17
        /*017a*/ 	.short	(.L_56 - .L_55)
.L_55:
        /*017c*/ 	.word	0x00000000
        /*0180*/ 	.short	0x0002
        /*0182*/ 	.short	0x0010
        /*0184*/ 	.byte	0x00, 0xf4, 0x21, 0x00


	//----- nvinfo : EIATTR_KPARAM_INFO
	.align		4
.L_56:
        /*0188*/ 	.byte	0x04, 0x17
        /*018a*/ 	.short	(.L_58 - .L_57)
.L_57:
        /*018c*/ 	.word	0x00000000
        /*0190*/ 	.short	0x0001
        /*0192*/ 	.short	0x0008
        /*0194*/ 	.byte	0x00, 0xf4, 0x21, 0x00


	//----- nvinfo : EIATTR_KPARAM_INFO
	.align		4
.L_58:
        /*0198*/ 	.byte	0x04, 0x17
        /*019a*/ 	.short	(.L_60 - .L_59)
.L_59:
        /*019c*/ 	.word	0x00000000
        /*01a0*/ 	.short	0x0000
        /*01a2*/ 	.short	0x0000
        /*01a4*/ 	.byte	0x00, 0xf4, 0x21, 0x00


	//----- nvinfo : EIATTR_SPARSE_MMA_MASK
	.align		4
.L_60:
        /*01a8*/ 	.byte	0x03, 0x50
        /*01aa*/ 	.short	0x0000


	//----- nvinfo : EIATTR_MAXREG_COUNT
	.align		4
        /*01ac*/ 	.byte	0x03, 0x1b
        /*01ae*/ 	.short	0x00ff


	//----- nvinfo : EIATTR_NUM_BARRIERS
	.align		4
        /*01b0*/ 	.byte	0x02, 0x4c
        /*01b2*/ 	.byte	0x01
	.zero		1


	//----- nvinfo : EIATTR_ANNOTATIONS
	.align		4
        /*01b4*/ 	.byte	0x04, 0x55
        /*01b6*/ 	.short	(.L_62 - .L_61)


	//   ....[0]....
.L_61:
        /*01b8*/ 	.word	0x00000001
        /*01bc*/ 	.byte	0xe0, 0x00, 0x00, 0x00, 0x01, 0x00, 0x00, 0x00, 0x80, 0x5e, 0x00, 0x00, 0x01, 0x00, 0x00, 0x00
        /* <DEDUP_REMOVED lines=380> */
        /*198c*/ 	.byte	0xe0, 0x41, 0x01, 0x00, 0x01, 0x00, 0x00, 0x00, 0x40, 0x42, 0x01, 0x00


	//----- nvinfo : EIATTR_MERCURY_ISA_VERSION
	.align		4
.L_62:
        /*1998*/ 	.byte	0x03, 0x5f
        /*199a*/ 	.short	0x0101


	//----- nvinfo : EIATTR_COOP_GROUP_MASK_REGIDS
	.align		4
        /*199c*/ 	.byte	0x04, 0x29
        /*199e*/ 	.short	(.L_64 - .L_63)


	//   ....[0]....
.L_63:
        /*19a0*/ 	.word	0xffffffff


	//   ....[1]....
        /*19a4*/ 	.word	0xffffffff


	//   ....[2]....
        /*19a8*/ 	.word	0xffffffff


	//   ....[3]....
        /*19ac*/ 	.word	0xffffffff


	//   ....[4]....
        /*19b0*/ 	.word	0xffffffff


	//   ....[5]....
        /*19b4*/ 	.word	0xffffffff


	//   ....[6]....
        /*19b8*/ 	.word	0xffffffff


	//   ....[7]....
        /*19bc*/ 	.word	0xffffffff


	//   ....[8]....
        /*19c0*/ 	.word	0xffffffff


	//   ....[9]....
        /*19c4*/ 	.word	0xffffffff


	//   ....[10]....
        /*19c8*/ 	.word	0xffffffff


	//   ....[11]....
        /*19cc*/ 	.word	0xffffffff


	//   ....[12]....
        /*19d0*/ 	.word	0xffffffff


	//   ....[13]....
        /*19d4*/ 	.word	0xffffffff


	//   ....[14]....
        /*19d8*/ 	.word	0xffffffff


	//   ....[15]....
        /*19dc*/ 	.word	0xffffffff


	//----- nvinfo : EIATTR_COOP_GROUP_INSTR_OFFSETS
	.align		4
.L_64:
        /*19e0*/ 	.byte	0x04, 0x28
        /*19e2*/ 	.short	(.L_66 - .L_65)


	//   ....[0]....
.L_65:
        /*19e4*/ 	.word	0x0000b2f0


	//   ....[1]....
        /*19e8*/ 	.word	0x0000b3c0


	//   ....[2]....
        /*19ec*/ 	.word	0x0000b3d0


	//   ....[3]....
        /*19f0*/ 	.word	0x0000b400


	//   ....[4]....
        /*19f4*/ 	.word	0x0000c2a0


	//   ....[5]....
        /*19f8*/ 	.word	0x0000c2b0


	//   ....[6]....
        /*19fc*/ 	.word	0x0000c2e0


	//   ....[7]....
        /*1a00*/ 	.word	0x0000c2f0


	//   ....[8]....
        /*1a04*/ 	.word	0x0000db20


	//   ....[9]....
        /*1a08*/ 	.word	0x0000dbe0


	//   ....[10]....
        /*1a0c*/ 	.word	0x0000dbf0


	//   ....[11]....
        /*1a10*/ 	.word	0x0000dc00


	//   ....[12]....
        /*1a14*/ 	.word	0x0000dc50


	//   ....[13]....
        /*1a18*/ 	.word	0x0000dc60


	//   ....[14]....
        /*1a1c*/ 	.word	0x0000dc70


	//   ....[15]....
        /*1a20*/ 	.word	0x0000dc80


	//----- nvinfo : EIATTR_EXIT_INSTR_OFFSETS
	.align		4
.L_66:
        /*1a24*/ 	.byte	0x04, 0x1c
        /*1a26*/ 	.short	(.L_68 - .L_67)


	//   ....[0]....
.L_67:
        /*1a28*/ 	.word	0x0001afa0


	//----- nvinfo : EIATTR_REQNTID
	.align		4
.L_68:
        /*1a2c*/ 	.byte	0x04, 0x10
        /*1a2e*/ 	.short	(.L_70 - .L_69)
.L_69:
        /*1a30*/ 	.word	0x00000100
        /*1a34*/ 	.word	0x00000001
        /*1a38*/ 	.word	0x00000001


	//----- nvinfo : EIATTR_CBANK_PARAM_SIZE
	.align		4
.L_70:
        /*1a3c*/ 	.byte	0x03, 0x19
        /*1a3e*/ 	.short	0x0088


	//----- nvinfo : EIATTR_PARAM_CBANK
	.align		4
        /*1a40*/ 	.byte	0x04, 0x0a
        /*1a42*/ 	.short	(.L_72 - .L_71)
	.align		4
.L_71:
        /*1a44*/ 	.word	index@(.nv.constant0.attn_fwd)
        /*1a48*/ 	.short	0x0210
        /*1a4a*/ 	.short	0x0088


	//----- nvinfo : EIATTR_SW_WAR
	.align		4
.L_72:
        /*1a4c*/ 	.byte	0x04, 0x36
        /*1a4e*/ 	.short	(.L_74 - .L_73)
.L_73:
        /*1a50*/ 	.word	0x00000008
.L_74:


//--------------------- .nv.callgraph             --------------------------
	.section	.nv.callgraph,"",@"SHT_CUDA_CALLGRAPH"
	.align	4
	.sectionentsize	8
	.align		4
        /*0000*/ 	.word	0x00000000
	.align		4
        /*0004*/ 	.word	0xffffffff
	.align		4
        /*0008*/ 	.word	0x00000000
	.align		4
        /*000c*/ 	.word	0xfffffffe
	.align		4
        /*0010*/ 	.word	0x00000000
	.align		4
        /*0014*/ 	.word	0xfffffffd
	.align		4
        /*0018*/ 	.word	0x00000000
	.align		4
        /*001c*/ 	.word	0xfffffffc


//--------------------- .nv.constant4             --------------------------
	.section	.nv.constant4,"a",@progbits
	.align	8
	.align		8
.nv.constant4:
        /*0000*/ 	.dword	_$_str


//--------------------- .text.attn_fwd            --------------------------
	.section	.text.attn_fwd,"ax",@progbits
	.align	128
        .global         attn_fwd
        .type           attn_fwd,@function
        .size           attn_fwd,(.L_x_3 - attn_fwd)
        .other          attn_fwd,@"STO_CUDA_ENTRY STV_DEFAULT"
attn_fwd:
.text.attn_fwd:
[----:B------:R-:W0:Y:S01]  /*0000*/  LDC R1, c[0x0][0x28] ;  /* 0x00000a00ff017b82 */ /* 0x000e220000000800 */
[----:B------:R-:W1:Y:S07]  /*0010*/  S2R R236, SR_TID.X ;  /* 0x0000000000ec7919 */ /* 0x000e6e0000002100 */
[----:B------:R-:W2:Y:S01]  /*0020*/  S2UR UR6, SR_CTAID.Y ;  /* 0x00000000000679c3 */ /* 0x000ea20000002600 */
[----:B0-----:R-:W-:Y:S01]  /*0030*/  IADD3 R1, R1, -0x5a0, RZ ;  /* 0xfffffa6001017810 */ /* 0x001fe20007ffe0ff */
[----:B------:R-:W-:Y:S01]  /*0040*/  ULDC.64 UR4, c[0x0][0x240] ;  /* 0x0000900000047ab9 */ /* 0x000fe20000000a00 */
[----:B------:R-:W0:Y:S05]  /*0050*/  S2R R5, SR_CTAID.X ;  /* 0x0000000000057919 */ /* 0x000e2a0000002500 */
[----:B------:R-:W3:Y:S08]  /*0060*/  LDC.64 R6, c[0x0][0x210] ;  /* 0x00008400ff067b82 */ /* 0x000ef00000000a00 */
[----:B------:R-:W4:Y:S01]  /*0070*/  LDC R3, c[0x0][0x248] ;  /* 0x00009200ff037b82 */ /* 0x000f220000000800 */
[----:B--2---:R-:W-:-:S07]  /*0080*/  UIMAD UR4, UR6, UR4, URZ ;  /* 0x00000004060472a4 */ /* 0x004fce000f8e023f */
[----:B------:R-:W2:Y:S01]  /*0090*/  LDC R197, c[0x0][0x248] ;  /* 0x00009200ffc57b82 */ /* 0x000ea20000000800 */
[----:B------:R-:W-:Y:S01]  /*00a0*/  USHF.L.U32 UR6, UR4, 0x1, URZ ;  /* 0x0000000104067899 */ /* 0x000fe2000800063f */
[----:B-1----:R-:W-:-:S06]  /*00b0*/  LOP3.LUT R184, R236, 0xff, RZ, 0xc0, !PT ;  /* 0x000000ffecb87812 */ /* 0x002fcc00078ec0ff */
[----:B------:R-:W1:Y:S01]  /*00c0*/  LDC R195, c[0x0][0x248] ;  /* 0x00009200ffc37b82 */ /* 0x000e620000000800 */
[----:B0-----:R-:W-:-:S05]  /*00d0*/  LEA R0, R5, R184, 0x8 ;  /* 0x000000b805007211 */ /* 0x001fca00078e40ff */
[----:B------:R0:W-:Y:S01]  /*00e0*/  STL [R1+0x394], R0 ;  /* 0x0003940001007387 */ /* 0x0001e20000100800 */
[C---:B----4-:R-:W-:Y:S01]  /*00f0*/  IMAD R95, R3.reuse, 0x90, RZ ;  /* 0x00000090035f7824 */ /* 0x050fe200078e02ff */
[C---:B------:R-:W-:Y:S01]  /*0100*/  SHF.L.U32 R5, R3.reuse, 0x3, RZ ;  /* 0x0000000303057819 */ /* 0x040fe200000006ff */
[----:B------:R-:W-:Y:S01]  /*0110*/  IMAD R47, R3, 0x48, RZ ;  /* 0x00000048032f7824 */ /* 0x000fe200078e02ff */
[----:B------:R-:W4:Y:S01]  /*0120*/  LDC R199, c[0x0][0x248] ;  /* 0x00009200ffc77b82 */ /* 0x000f220000000800 */
[----:B0-----:R-:W-:Y:S01]  /*0130*/  IMAD R0, R0, UR5, RZ ;  /* 0x0000000500007c24 */ /* 0x001fe2000f8e02ff */
[----:B------:R-:W-:-:S06]  /*0140*/  UIMAD.WIDE UR4, UR4, 0x2, URZ ;  /* 0x00000002040478a5 */ /* 0x000fcc000f8e023f */
[----:B------:R-:W0:Y:S01]  /*0150*/  LDC R201, c[0x0][0x248] ;  /* 0x00009200ffc97b82 */ /* 0x000e220000000800 */
[C---:B------:R-:W-:Y:S01]  /*0160*/  SHF.L.U32 R123, R0.reuse, 0x1, RZ ;  /* 0x00000001007b7819 */ /* 0x040fe200000006ff */
[----:B------:R-:W-:-:S03]  /*0170*/  IMAD.HI R0, R0, 0x2, RZ ;  /* 0x0000000200007827 */ /* 0x000fc600078e02ff */
[----:B---3--:R-:W-:Y:S01]  /*0180*/  IADD3 R122, P0, P1, R123, UR6, R6 ;  /* 0x000000067b7a7c10 */ /* 0x008fe2000f91e006 */
[C---:B------:R-:W-:Y:S01]  /*0190*/  IMAD R11, R3.reuse, 0x50, RZ ;  /* 0x00000050030b7824 */ /* 0x040fe200078e02ff */
[----:B------:R-:W-:Y:S01]  /*01a0*/  ULDC.64 UR6, c[0x0][0x208] ;  /* 0x0000820000067ab9 */ /* 0x000fe20000000a00 */
[----:B------:R-:W3:Y:S01]  /*01b0*/  LDC R20, c[0x0][0x248] ;  /* 0x00009200ff147b82 */ /* 0x000ee20000000800 */
[----:B------:R-:W-:Y:S02]  /*01c0*/  IADD3.X R123, R0, UR5, R7, P0, P1 ;  /* 0x00000005007b7c10 */ /* 0x000fe400087e2407 */
[-C--:B------:R-:W-:Y:S02]  /*01d0*/  LEA R4, P0, R3, R122.reuse, 0x4 ;  /* 0x0000007a03047211 */ /* 0x080fe400078020ff */
[-C--:B------:R-:W-:Y:S01]  /*01e0*/  IADD3 R6, P1, R95, R122.reuse, RZ ;  /* 0x0000007a5f067210 */ /* 0x080fe20007f3e0ff */
[----:B------:R-:W-:Y:S01]  /*01f0*/  IMAD R45, R3, 0x28, RZ ;  /* 0x00000028032d7824 */ /* 0x000fe200078e02ff */
[-C--:B------:R-:W-:Y:S01]  /*0200*/  LEA.HI.X.SX32 R5, R5, R123.reuse, 0x1, P0 ;  /* 0x0000007b05057211 */ /* 0x080fe200000f0eff */
[----:B------:R-:W-:Y:S01]  /*0210*/  IMAD R9, R3, 0x30, RZ ;  /* 0x0000003003097824 */ /* 0x000fe200078e02ff */
[-C--:B------:R-:W-:Y:S01]  /*0220*/  LEA.HI.X.SX32 R7, R47, R123.reuse, 0x1, P1 ;  /* 0x0000007b2f077211 */ /* 0x080fe200008f0eff */
[----:B------:R-:W-:Y:S01]  /*0230*/  IMAD R79, R3, 0xa0, RZ ;  /* 0x000000a0034f7824 */ /* 0x000fe200078e02ff */
[-C--:B------:R-:W-:Y:S01]  /*0240*/  IADD3 R40, P0, R11, R122.reuse, RZ ;  /* 0x0000007a0b287210 */ /* 0x080fe20007f1e0ff */
[----:B------:R5:W4:Y:S01]  /*0250*/  LDG.E.U16 R163, desc[UR6][R4.64] ;  /* 0x0000000604a37981 */ /* 0x000b22000c1e1500 */
[----:B------:R-:W-:Y:S01]  /*0260*/  IMAD R23, R3, 0x18, RZ ;  /* 0x0000001803177824 */ /* 0x000fe200078e02ff */
[----:B------:R-:W0:Y:S01]  /*0270*/  LDC R0, c[0x0][0x248] ;  /* 0x00009200ff007b82 */ /* 0x000e220000000800 */
[----:B------:R-:W-:Y:S01]  /*0280*/  LEA.HI.X.SX32 R41, R45, R123, 0x1, P0 ;  /* 0x0000007b2d297211 */ /* 0x000fe200000f0eff */
[----:B------:R2:W4:Y:S01]  /*0290*/  LDG.E.U16 R21, desc[UR6][R6.64] ;  /* 0x0000000606157981 */ /* 0x000522000c1e1500 */
[----:B------:R-:W-:Y:S01]  /*02a0*/  IMAD R77, R3, 0xb0, RZ ;  /* 0x000000b0034d7824 */ /* 0x000fe200078e02ff */
[-C--:B------:R-:W-:Y:S01]  /*02b0*/  IADD3 R10, P1, R79, R122.reuse, RZ ;  /* 0x0000007a4f0a7210 */ /* 0x080fe20007f3e0ff */
[C---:B------:R-:W-:Y:S01]  /*02c0*/  IMAD R15, R3.reuse, 0x60, RZ ;  /* 0x00000060030f7824 */ /* 0x040fe200078e02ff */
[----:B------:R-:W4:Y:S01]  /*02d0*/  LDG.E.U16 R40, desc[UR6][R40.64] ;  /* 0x0000000628287981 */ /* 0x000f22000c1e1500 */
[C---:B-----5:R-:W-:Y:S01]  /*02e0*/  IMAD R5, R3.reuse, 0xc0, RZ ;  /* 0x000000c003057824 */ /* 0x060fe200078e02ff */
[----:B------:R-:W5:Y:S01]  /*02f0*/  LDC R24, c[0x0][0x248] ;  /* 0x00009200ff187b82 */ /* 0x000f620000000800 */
[----:B------:R-:W-:Y:S01]  /*0300*/  IMAD R17, R3, 0x38, RZ ;  /* 0x0000003803117824 */ /* 0x000fe200078e02ff */
[----:B------:R-:W5:Y:S01]  /*0310*/  LDG.E.U16 R177, desc[UR6][R122.64] ;  /* 0x000000067ab17981 */ /* 0x000f62000c1e1500 */
[----:B--2---:R-:W-:-:S04]  /*0320*/  IADD3 R6, P0, R9, R122, RZ ;  /* 0x0000007a09067210 */ /* 0x004fc80007f1e0ff */
[-C--:B------:R-:W-:Y:S01]  /*0330*/  LEA.HI.X.SX32 R7, R23, R123.reuse, 0x1, P0 ;  /* 0x0000007b17077211 */ /* 0x080fe200000f0eff */
[----:B------:R-:W2:Y:S01]  /*0340*/  LDC R50, c[0x0][0x248] ;  /* 0x00009200ff327b82 */ /* 0x000ea20000000800 */
[-C--:B------:R-:W-:Y:S01]  /*0350*/  IADD3 R26, P0, R5, R122.reuse, RZ ;  /* 0x0000007a051a7210 */ /* 0x080fe20007f1e0ff */
[----:B------:R-:W-:Y:S01]  /*0360*/  IMAD R19, R3, 0x58, RZ ;  /* 0x0000005803137824 */ /* 0x000fe200078e02ff */
[-C--:B------:R-:W-:Y:S01]  /*0370*/  LEA.HI.X.SX32 R11, R11, R123.reuse, 0x1, P1 ;  /* 0x0000007b0b0b7211 */ /* 0x080fe200008f0eff */
[----:B------:R1:W2:Y:S01]  /*0380*/  LDG.E.U16 R137, desc[UR6][R6.64] ;  /* 0x0000000606897981 */ /* 0x0002a2000c1e1500 */
[-C--:B------:R-:W-:Y:S01]  /*0390*/  IADD3 R12, P2, R77, R122.reuse, RZ ;  /* 0x0000007a4d0c7210 */ /* 0x080fe20007f5e0ff */
[----:B------:R-:W-:Y:S01]  /*03a0*/  IMAD R83, R3, 0xe0, RZ ;  /* 0x000000e003537824 */ /* 0x000fe200078e02ff */
[-C--:B------:R-:W-:Y:S01]  /*03b0*/  LEA.HI.X.SX32 R27, R15, R123.reuse, 0x1, P0 ;  /* 0x0000007b0f1b7211 */ /* 0x080fe200000f0eff */
[----:B------:R-:W-:Y:S01]  /*03c0*/  IMAD R192, R3, 0x1c, RZ ;  /* 0x0000001c03c07824 */ /* 0x000fe200078e02ff */
[-C--:B------:R-:W-:Y:S01]  /*03d0*/  IADD3 R8, P1, R15, R122.reuse, RZ ;  /* 0x0000007a0f087210 */ /* 0x080fe20007f3e0ff */
[----:B------:R-:W-:Y:S01]  /*03e0*/  IMAD R109, R3, 0x70, RZ ;  /* 0x00000070036d7824 */ /* 0x000fe200078e02ff */
[-C--:B------:R-:W-:Y:S01]  /*03f0*/  LEA.HI.X.SX32 R13, R19, R123.reuse, 0x1, P2 ;  /* 0x0000007b130d7211 */ /* 0x080fe200010f0eff */
[----:B------:R3:W2:Y:S01]  /*0400*/  LDG.E.U16 R43, desc[UR6][R10.64] ;  /* 0x000000060a2b7981 */ /* 0x0006a2000c1e1500 */
[----:B------:R-:W5:Y:S01]  /*0410*/  LDC R48, c[0x0][0x248] ;  /* 0x00009200ff307b82 */ /* 0x000f620000000800 */
[-C--:B-1----:R-:W-:Y:S01]  /*0420*/  IADD3 R6, P0, R17, R122.reuse, RZ ;  /* 0x0000007a11067210 */ /* 0x082fe20007f1e0ff */
[----:B------:R-:W-:Y:S01]  /*0430*/  IMAD R75, R3, 0xb8, RZ ;  /* 0x000000b8034b7824 */ /* 0x000fe200078e02ff */
[-C--:B------:R-:W-:Y:S01]  /*0440*/  LEA.HI.X.SX32 R9, R9, R123.reuse, 0x1, P1 ;  /* 0x0000007b09097211 */ /* 0x080fe200008f0eff */
[C---:B------:R-:W-:Y:S01]  /*0450*/  IMAD R101, R3.reuse, 0xf0, RZ ;  /* 0x000000f003657824 */ /* 0x040fe200078e02ff */
[-C--:B------:R-:W-:Y:S01]  /*0460*/  LEA.HI.X.SX32 R7, R192, R123.reuse, 0x1, P0 ;  /* 0x0000007bc0077211 */ /* 0x080fe200000f0eff */
[----:B------:R-:W-:Y:S01]  /*0470*/  IMAD R85, R3, 0xd0, RZ ;  /* 0x000000d003557824 */ /* 0x000fe200078e02ff */
[-C--:B------:R-:W-:Y:S01]  /*0480*/  IADD3 R108, P0, R109, R122.reuse, RZ ;  /* 0x0000007a6d6c7210 */ /* 0x080fe20007f1e0ff */
[----:B------:R1:W2:Y:S01]  /*0490*/  LDG.E.U16 R25, desc[UR6][R8.64] ;  /* 0x0000000608197981 */ /* 0x0002a2000c1e1500 */
[-C--:B---3--:R-:W-:Y:S01]  /*04a0*/  IADD3 R10, P2, R83, R122.reuse, RZ ;  /* 0x0000007a530a7210 */ /* 0x088fe20007f5e0ff */
[C---:B------:R-:W-:Y:S01]  /*04b0*/  IMAD R198, R3.reuse, 0x5c, RZ ;  /* 0x0000005c03c67824 */ /* 0x040fe200078e02ff */
[----:B------:R-:W3:Y:S01]  /*04c0*/  LDC R42, c[0x0][0x248] ;  /* 0x00009200ff2a7b82 */ /* 0x000ee20000000800 */
[----:B------:R-:W-:Y:S01]  /*04d0*/  IMAD R81, R3, 0xf8, RZ ;  /* 0x000000f803517824 */ /* 0x000fe200078e02ff */
[-C--:B------:R-:W-:Y:S01]  /*04e0*/  LEA.HI.X.SX32 R11, R109, R123.reuse, 0x1, P2 ;  /* 0x0000007b6d0b7211 */ /* 0x080fe200010f0eff */
[----:B------:R-:W-:Y:S01]  /*04f0*/  IMAD R49, R3, 0x68, RZ ;  /* 0x0000006803317824 */ /* 0x000fe200078e02ff */
[-C--:B------:R-:W-:Y:S01]  /*0500*/  LEA.HI.X.SX32 R109, R17, R123.reuse, 0x1, P0 ;  /* 0x0000007b116d7211 */ /* 0x080fe200000f0eff */
[----:B------:R-:W-:Y:S01]  /*0510*/  IMAD R200, R3, 0x7c, RZ ;  /* 0x0000007c03c87824 */ /* 0x000fe200078e02ff */
[-C--:B------:R-:W-:Y:S01]  /*0520*/  IADD3 R16, P0, R75, R122.reuse, RZ ;  /* 0x0000007a4b107210 */ /* 0x080fe20007f1e0ff */
[----:B-1----:R-:W-:Y:S01]  /*0530*/  IMAD R9, R3, 0x78, RZ ;  /* 0x0000007803097824 */ /* 0x002fe200078e02ff */
[-C--:B------:R-:W-:Y:S01]  /*0540*/  IADD3 R28, P2, R101, R122.reuse, RZ ;  /* 0x0000007a651c7210 */ /* 0x080fe20007f5e0ff */
[----:B------:R-:W-:Y:S01]  /*0550*/  IMAD R41, R3, 0x32, RZ ;  /* 0x0000003203297824 */ /* 0x000fe200078e02ff */
[-C--:B------:R-:W-:Y:S01]  /*0560*/  IADD3 R14, P1, R85, R122.reuse, RZ ;  /* 0x0000007a550e7210 */ /* 0x080fe20007f3e0ff */
[C---:B------:R-:W-:Y:S01]  /*0570*/  IMAD R37, R3.reuse, 0x12, RZ ;  /* 0x0000001203257824 */ /* 0x040fe200078e02ff */
[-C--:B------:R-:W-:Y:S01]  /*0580*/  LEA.HI.X.SX32 R17, R198, R123.reuse, 0x1, P0 ;  /* 0x0000007bc6117211 */ /* 0x080fe200000f0eff */
[----:B------:R-:W-:Y:S01]  /*0590*/  IMAD R196, R3, 0x3c, RZ ;  /* 0x0000003c03c47824 */ /* 0x000fe200078e02ff */
[-C--:B------:R-:W-:Y:S01]  /*05a0*/  LEA.HI.X.SX32 R29, R9, R123.reuse, 0x1, P2 ;  /* 0x0000007b091d7211 */ /* 0x080fe200010f0eff */
[----:B------:R-:W-:Y:S01]  /*05b0*/  IMAD R39, R3, 0x22, RZ ;  /* 0x0000002203277824 */ /* 0x000fe200078e02ff */
[-C--:B------:R-:W-:Y:S01]  /*05c0*/  IADD3 R52, P2, R81, R122.reuse, RZ ;  /* 0x0000007a51347210 */ /* 0x080fe20007f5e0ff */
[----:B------:R1:W3:Y:S01]  /*05d0*/  LDG.E.U16 R55, desc[UR6][R16.64] ;  /* 0x0000000610377981 */ /* 0x0002e2000c1e1500 */
[-C--:B------:R-:W-:Y:S01]  /*05e0*/  LEA.HI.X.SX32 R15, R49, R123.reuse, 0x1, P1 ;  /* 0x0000007b310f7211 */ /* 0x080fe200008f0eff */
[----:B------:R-:W3:Y:S01]  /*05f0*/  LDC R84, c[0x0][0x248] ;  /* 0x00009200ff547b82 */ /* 0x000ee20000000800 */
[-C--:B------:R-:W-:Y:S01]  /*0600*/  IADD3 R58, P1, R9, R122.reuse, RZ ;  /* 0x0000007a093a7210 */ /* 0x080fe20007f3e0ff */
[----:B------:R0:W3:Y:S01]  /*0610*/  LDG.E.U16 R61, desc[UR6][R6.64] ;  /* 0x00000006063d7981 */ /* 0x0000e2000c1e1500 */
[----:B------:R-:W-:Y:S01]  /*0620*/  LEA.HI.X.SX32 R53, R200, R123, 0x1, P2 ;  /* 0x0000007bc8357211 */ /* 0x000fe200010f0eff */
[----:B------:R-:W-:Y:S01]  /*0630*/  IMAD R63, R3, 0x42, RZ ;  /* 0x00000042033f7824 */ /* 0x000fe200078e02ff */
[-C--:B------:R-:W-:Y:S01]  /*0640*/  IADD3 R8, P0, R37, R122.reuse, RZ ;  /* 0x0000007a25087210 */ /* 0x080fe20007f1e0ff */
[----:B------:R0:W3:Y:S01]  /*0650*/  LDG.E.U16 R4, desc[UR6][R14.64] ;  /* 0x000000060e047981 */ /* 0x0000e2000c1e1500 */
[----:B-1----:R-:W-:Y:S01]  /*0660*/  IMAD R17, R3, 0x19, RZ ;  /* 0x0000001903117824 */ /* 0x002fe200078e02ff */
[----:B------:R-:W-:-:S02]  /*0670*/  IADD3 R16, P2, R41, R122, RZ ;  /* 0x0000007a29107210 */ /* 0x000fc40007f5e0ff */
[----:B------:R1:W3:Y:S01]  /*0680*/  LDG.E.U16 R26, desc[UR6][R26.64] ;  /* 0x000000061a1a7981 */ /* 0x0002e2000c1e1500 */
[----:B------:R-:W3:Y:S01]  /*0690*/  LDC R82, c[0x0][0x248] ;  /* 0x00009200ff527b82 */ /* 0x000ee20000000800 */
[C---:B0-----:R-:W-:Y:S01]  /*06a0*/  IMAD R7, R3.reuse, 0x9, RZ ;  /* 0x0000000903077824 */ /* 0x041fe200078e02ff */
[-C--:B------:R-:W-:Y:S01]  /*06b0*/  LEA.HI.X.SX32 R59, R196, R123.reuse, 0x1, P1 ;  /* 0x0000007bc43b7211 */ /* 0x080fe200008f0eff */
[----:B------:R-:W-:Y:S01]  /*06c0*/  IMAD R67, R3, 0x62, RZ ;  /* 0x0000006203437824 */ /* 0x000fe200078e02ff */
[----:B------:R-:W-:Y:S01]  /*06d0*/  LEA.HI.X.SX32 R17, R17, R123, 0x1, P2 ;  /* 0x0000007b11117211 */ /* 0x000fe200010f0eff */
[C---:B------:R-:W-:Y:S01]  /*06e0*/  IMAD R65, R3.reuse, 0x52, RZ ;  /* 0x0000005203417824 */ /* 0x040fe200078e02ff */
[C---:B------:R-:W-:Y:S01]  /*06f0*/  LEA R15, R3.reuse, R3, 0x4 ;  /* 0x00000003030f7211 */ /* 0x040fe200078e20ff */
[----:B------:R-:W-:Y:S01]  /*0700*/  IMAD R31, R3, 0x31, RZ ;  /* 0x00000031031f7824 */ /* 0x000fe200078e02ff */
[-C--:B------:R-:W-:Y:S01]  /*0710*/  IADD3 R14, P1, R39, R122.reuse, RZ ;  /* 0x0000007a270e7210 */ /* 0x080fe20007f3e0ff */
[----:B-1----:R-:W-:Y:S01]  /*0720*/  IMAD R27, R3, 0x21, RZ ;  /* 0x00000021031b7824 */ /* 0x002fe200078e02ff */
[-C--:B------:R-:W-:Y:S01]  /*0730*/  LEA.HI.X.SX32 R9, R7, R123.reuse, 0x1, P0 ;  /* 0x0000007b07097211 */ /* 0x080fe200000f0eff */
[----:B------:R-:W-:Y:S01]  /*0740*/  IMAD R7, R3, 0x72, RZ ;  /* 0x0000007203077824 */ /* 0x000fe200078e02ff */
[-C--:B------:R-:W-:Y:S01]  /*0750*/  IADD3 R120, P0, R63, R122.reuse, RZ ;  /* 0x0000007a3f787210 */ /* 0x080fe20007f1e0ff */
[----:B------:R0:W3:Y:S01]  /*0760*/  LDG.E.U16 R135, desc[UR6][R16.64] ;  /* 0x0000000610877981 */ /* 0x0000e2000c1e1500 */
[-C--:B------:R-:W-:Y:S01]  /*0770*/  LEA.HI.X.SX32 R15, R15, R123.reuse, 0x1, P1 ;  /* 0x0000007b0f0f7211 */ /* 0x080fe200008f0eff */
[----:B------:R-:W1:Y:S01]  /*0780*/  LDC R94, c[0x0][0x248] ;  /* 0x00009200ff5e7b82 */ /* 0x000e620000000800 */
[-C--:B------:R-:W-:Y:S01]  /*0790*/  LEA.HI.X.SX32 R121, R27, R123.reuse, 0x1, P0 ;  /* 0x0000007b1b797211 */ /* 0x080fe200000f0eff */
[C---:B------:R-:W-:Y:S01]  /*07a0*/  IMAD R104, R3.reuse, 0x82, RZ ;  /* 0x0000008203687824 */ /* 0x040fe200078e02ff */
[----:B------:R0:W3:Y:S04]  /*07b0*/  LDG.E.U16 R51, desc[UR6][R28.64] ;  /* 0x000000061c337981 */ /* 0x0000e8000c1e1500 */
[----:B------:R0:W3:Y:S02]  /*07c0*/  LDG.E.U16 R149, desc[UR6][R14.64] ;  /* 0x000000060e957981 */ /* 0x0000e4000c1e1500 */
[----:B0-----:R-:W-:Y:S01]  /*07d0*/  IMAD R17, R3, 0x39, RZ ;  /* 0x0000003903117824 */ /* 0x001fe200078e02ff */
[-C--:B------:R-:W-:Y:S01]  /*07e0*/  IADD3 R16, P0, R7, R122.reuse, RZ ;  /* 0x0000007a07107210 */ /* 0x080fe20007f1e0ff */
[----:B------:R-:W0:Y:S01]  /*07f0*/  LDC R80, c[0x0][0x248] ;  /* 0x00009200ff507b82 */ /* 0x000e220000000800 */
[----:B------:R1:W3:Y:S01]  /*0800*/  LDG.E.U16 R161, desc[UR6][R8.64] ;  /* 0x0000000608a17981 */ /* 0x0002e2000c1e1500 */
[----:B------:R-:W-:Y:S01]  /*0810*/  IMAD R29, R3, 0x29, RZ ;  /* 0x00000029031d7824 */ /* 0x000fe200078e02ff */
[----:B------:R-:W-:Y:S01]  /*0820*/  LEA.HI.X.SX32 R17, R17, R123, 0x1, P0 ;  /* 0x0000007b11117211 */ /* 0x000fe200000f0eff */
[C---:B------:R-:W-:Y:S01]  /*0830*/  IMAD R130, R3.reuse, 0xb2, RZ ;  /* 0x000000b203827824 */ /* 0x040fe200078e02ff */
[C---:B------:R-:W-:Y:S01]  /*0840*/  LEA R27, R3.reuse, R3, 0x6 ;  /* 0x00000003031b7211 */ /* 0x040fe200078e30ff */
[----:B------:R-:W-:Y:S01]  /*0850*/  IMAD R105, R3, 0xa2, RZ ;  /* 0x000000a203697824 */ /* 0x000fe200078e02ff */
[-C--:B------:R-:W-:Y:S01]  /*0860*/  IADD3 R14, P2, R67, R122.reuse, RZ ;  /* 0x0000007a430e7210 */ /* 0x080fe20007f5e0ff */
[----:B------:R1:W3:Y:S01]  /*0870*/  LDG.E.U16 R117, desc[UR6][R16.64] ;  /* 0x0000000610757981 */ /* 0x0002e2000c1e1500 */
[----:B------:R-:W0:Y:S01]  /*0880*/  LDC R100, c[0x0][0x248] ;  /* 0x00009200ff647b82 */ /* 0x000e220000000800 */
[----:B-1----:R-:W-:-:S02]  /*0890*/  IADD3 R8, P1, R65, R122, RZ ;  /* 0x0000007a41087210 */ /* 0x002fc40007f3e0ff */
[-C--:B------:R-:W-:Y:S01]  /*08a0*/  LEA.HI.X.SX32 R15, R31, R123.reuse, 0x1, P2 ;  /* 0x0000007b1f0f7211 */ /* 0x080fe200010f0eff */
[C---:B------:R-:W-:Y:S01]  /*08b0*/  IMAD R106, R3.reuse, 0x92, RZ ;  /* 0x00000092036a7824 */ /* 0x040fe200078e02ff */
[-C--:B------:R-:W-:Y:S01]  /*08c0*/  IADD3 R28, P0, R104, R122.reuse, RZ ;  /* 0x0000007a681c7210 */ /* 0x080fe20007f1e0ff */
[----:B------:R-:W-:Y:S01]  /*08d0*/  IMAD R33, R3, 0x51, RZ ;  /* 0x0000005103217824 */ /* 0x000fe200078e02ff */
[-C--:B------:R-:W-:Y:S01]  /*08e0*/  LEA.HI.X.SX32 R9, R29, R123.reuse, 0x1, P1 ;  /* 0x0000007b1d097211 */ /* 0x080fe200008f0eff */
[----:B------:R1:W3:Y:S01]  /*08f0*/  LDG.E.U16 R118, desc[UR6][R14.64] ;  /* 0x000000060e767981 */ /* 0x0002e2000c1e1500 */
[-C--:B------:R-:W-:Y:S01]  /*0900*/  LEA.HI.X.SX32 R29, R27, R123.reuse, 0x1, P0 ;  /* 0x0000007b1b1d7211 */ /* 0x080fe200000f0eff */
[C---:B------:R-:W-:Y:S01]  /*0910*/  IMAD R17, R3.reuse, 0x59, RZ ;  /* 0x0000005903117824 */ /* 0x040fe200078e02ff */
[-C--:B------:R-:W-:Y:S01]  /*0920*/  IADD3 R16, P0, R130, R122.reuse, RZ ;  /* 0x0000007a82107210 */ /* 0x080fe20007f1e0ff */
[C---:B------:R-:W-:Y:S01]  /*0930*/  IMAD R131, R3.reuse, 0xc2, RZ ;  /* 0x000000c203837824 */ /* 0x040fe200078e02ff */
[----:B------:R1:W3:Y:S01]  /*0940*/  LDG.E.U16 R119, desc[UR6][R8.64] ;  /* 0x0000000608777981 */ /* 0x0002e2000c1e1500 */
[----:B------:R-:W-:Y:S01]  /*0950*/  IMAD R31, R3, 0x49, RZ ;  /* 0x00000049031f7824 */ /* 0x000fe200078e02ff */
[-C--:B------:R-:W-:Y:S01]  /*0960*/  LEA.HI.X.SX32 R17, R17, R123.reuse, 0x1, P0 ;  /* 0x0000007b11117211 */ /* 0x080fe200000f0eff */
[----:B------:R-:W-:Y:S01]  /*0970*/  IMAD R126, R3, 0xd2, RZ ;  /* 0x000000d2037e7824 */ /* 0x000fe200078e02ff */
[----:B------:R-:W3:Y:S01]  /*0980*/  LDG.E.U16 R108, desc[UR6][R108.64] ;  /* 0x000000066c6c7981 */ /* 0x000ee2000c1e1500 */
[-C--:B-1----:R-:W-:Y:S01]  /*0990*/  IADD3 R14, P2, R105, R122.reuse, RZ ;  /* 0x0000007a690e7210 */ /* 0x082fe20007f5e0ff */
[----:B------:R-:W-:Y:S01]  /*09a0*/  IMAD R27, R3, 0x61, RZ ;  /* 0x00000061031b7824 */ /* 0x000fe200078e02ff */
[-C--:B------:R-:W-:Y:S01]  /*09b0*/  IADD3 R30, P0, R131, R122.reuse, RZ ;  /* 0x0000007a831e7210 */ /* 0x080fe20007f1e0ff */
[----:B------:R-:W-:Y:S01]  /*09c0*/  IMAD R124, R3, 0xe2, RZ ;  /* 0x000000e2037c7824 */ /* 0x000fe200078e02ff */
[----:B------:R1:W3:Y:S01]  /*09d0*/  LDG.E.U16 R116, desc[UR6][R28.64] ;  /* 0x000000061c747981 */ /* 0x0002e2000c1e1500 */
[-C--:B------:R-:W-:Y:S01]  /*09e0*/  IADD3 R8, P1, R106, R122.reuse, RZ ;  /* 0x0000007a6a087210 */ /* 0x080fe20007f3e0ff */
[----:B------:R-:W0:Y:S01]  /*09f0*/  LDC R102, c[0x0][0x248] ;  /* 0x00009200ff667b82 */ /* 0x000e220000000800 */
[-C--:B------:R-:W-:Y:S01]  /*0a00*/  LEA.HI.X.SX32 R15, R33, R123.reuse, 0x1, P2 ;  /* 0x0000007b210f7211 */ /* 0x080fe200010f0eff */
[----:B------:R-:W-:Y:S01]  /*0a10*/  IMAD R33, R3, 0x69, RZ ;  /* 0x0000006903217824 */ /* 0x000fe200078e02ff */
[-C--:B------:R-:W-:Y:S01]  /*0a20*/  LEA.HI.X.SX32 R9, R31, R123.reuse, 0x1, P1 ;  /* 0x0000007b1f097211 */ /* 0x080fe200008f0eff */
[----:B------:R-:W-:Y:S01]  /*0a30*/  IMAD R35, R3, 0x71, RZ ;  /* 0x0000007103237824 */ /* 0x000fe200078e02ff */
[-C--:B------:R-:W-:Y:S01]  /*0a40*/  LEA.HI.X.SX32 R31, R27, R123.reuse, 0x1, P0 ;  /* 0x0000007b1b1f7211 */ /* 0x080fe200000f0eff */
[----:B------:R-:W-:Y:S01]  /*0a50*/  IMAD R127, R3, 0xf2, RZ ;  /* 0x000000f2037f7824 */ /* 0x000fe200078e02ff */
[----:B------:R1:W3:Y:S02]  /*0a60*/  LDG.E.U16 R114, desc[UR6][R14.64] ;  /* 0x000000060e727981 */ /* 0x0002e4000c1e1500 */
[-C--:B-1----:R-:W-:Y:S01]  /*0a70*/  IADD3 R28, P1, R126, R122.reuse, RZ ;  /* 0x0000007a7e1c7210 */ /* 0x082fe20007f3e0ff */
[----:B------:R-:W1:Y:S01]  /*0a80*/  LDC R148, c[0x0][0x248] ;  /* 0x00009200ff947b82 */ /* 0x000e620000000800 */
[-C--:B------:R-:W-:Y:S01]  /*0a90*/  IADD3 R32, P0, R124, R122.reuse, RZ ;  /* 0x0000007a7c207210 */ /* 0x080fe20007f1e0ff */
[----:B------:R0:W3:Y:S01]  /*0aa0*/  LDG.E.U16 R115, desc[UR6][R8.64] ;  /* 0x0000000608737981 */ /* 0x0000e2000c1e1500 */
[-C--:B------:R-:W-:Y:S01]  /*0ab0*/  LEA.HI.X.SX32 R29, R33, R123.reuse, 0x1, P1 ;  /* 0x0000007b211d7211 */ /* 0x080fe200008f0eff */
[----:B------:R-:W-:Y:S01]  /*0ac0*/  IMAD R27, R3, 0xa, RZ ;  /* 0x0000000a031b7824 */ /* 0x000fe200078e02ff */
[-C--:B------:R-:W-:Y:S01]  /*0ad0*/  IADD3 R34, P2, R127, R122.reuse, RZ ;  /* 0x0000007a7f227210 */ /* 0x080fe20007f5e0ff */
[----:B------:R0:W3:Y:S01]  /*0ae0*/  LDG.E.U16 R113, desc[UR6][R16.64] ;  /* 0x0000000610717981 */ /* 0x0000e2000c1e1500 */
[----:B------:R-:W-:Y:S01]  /*0af0*/  SHF.L.U32 R15, R3, 0x1, RZ ;  /* 0x00000001030f7819 */ /* 0x000fe200000006ff */
[----:B------:R-:W1:Y:S01]  /*0b00*/  LDC R150, c[0x0][0x248] ;  /* 0x00009200ff967b82 */ /* 0x000e620000000800 */
[----:B------:R-:W-:Y:S01]  /*0b10*/  LEA.HI.X.SX32 R33, R35, R123, 0x1, P0 ;  /* 0x0000007b23217211 */ /* 0x000fe200000f0eff */
[----:B------:R0:W3:Y:S02]  /*0b20*/  LDG.E.U16 R112, desc[UR6][R30.64] ;  /* 0x000000061e707981 */ /* 0x0000e4000c1e1500 */
[----:B0-----:R-:W-:Y:S01]  /*0b30*/  IMAD R9, R3, 0x79, RZ ;  /* 0x0000007903097824 */ /* 0x001fe200078e02ff */
[----:B------:R-:W-:-:S02]  /*0b40*/  IADD3 R8, P0, R15, R122, RZ ;  /* 0x0000007a0f087210 */ /* 0x000fc40007f1e0ff */
[CC--:B------:R-:W-:Y:S01]  /*0b50*/  LEA R14, P1, R3.reuse, R122.reuse, 0x2 ;  /* 0x0000007a030e7211 */ /* 0x0c0fe200078210ff */
[----:B------:R-:W-:Y:S01]  /*0b60*/  IMAD R17, R3, 0x5, RZ ;  /* 0x0000000503117824 */ /* 0x000fe200078e02ff */
[-C--:B------:R-:W-:Y:S01]  /*0b70*/  LEA.HI.X.SX32 R35, R9, R123.reuse, 0x1, P2 ;  /* 0x0000007b09237211 */ /* 0x080fe200010f0eff */
[----:B------:R0:W3:Y:S01]  /*0b80*/  LDG.E.U16 R111, desc[UR6][R28.64] ;  /* 0x000000061c6f7981 */ /* 0x0000e2000c1e1500 */
[CC--:B------:R-:W-:Y:S01]  /*0b90*/  LEA.HI.X.SX32 R9, R3.reuse, R123.reuse, 0x1, P0 ;  /* 0x0000007b03097211 */ /* 0x0c0fe200000f0eff */
[----:B------:R-:W1:Y:S01]  /*0ba0*/  LDC R138, c[0x0][0x248] ;  /* 0x00009200ff8a7b82 */ /* 0x000e620000000800 */
[----:B------:R-:W-:Y:S01]  /*0bb0*/  IMAD R31, R3, 0x14, RZ ;  /* 0x00000014031f7824 */ /* 0x000fe200078e02ff */
[-C--:B------:R-:W-:Y:S01]  /*0bc0*/  IADD3 R16, P0, R27, R122.reuse, RZ ;  /* 0x0000007a1b107210 */ /* 0x080fe20007f1e0ff */
[----:B------:R0:W3:Y:S01]  /*0bd0*/  LDG.E.U16 R110, desc[UR6][R34.64] ;  /* 0x00000006226e7981 */ /* 0x0000e2000c1e1500 */
[-C--:B------:R-:W-:Y:S02]  /*0be0*/  LEA.HI.X.SX32 R15, R15, R123.reuse, 0x1, P1 ;  /* 0x0000007b0f0f7211 */ /* 0x080fe400008f0eff */
[-C--:B------:R-:W-:Y:S01]  /*0bf0*/  LEA.HI.X.SX32 R17, R17, R123.reuse, 0x1, P0 ;  /* 0x0000007b11117211 */ /* 0x080fe200000f0eff */
[----:B------:R0:W3:Y:S02]  /*0c00*/  LDG.E.U16 R87, desc[UR6][R32.64] ;  /* 0x0000000620577981 */ /* 0x0000e4000c1e1500 */
[----:B0-----:R-:W-:Y:S01]  /*0c10*/  IADD3 R28, P1, R31, R122, RZ ;  /* 0x0000007a1f1c7210 */ /* 0x001fe20007f3e0ff */
[----:B------:R-:W0:Y:S01]  /*0c20*/  LDC R144, c[0x0][0x248] ;  /* 0x00009200ff907b82 */ /* 0x000e220000000800 */
[----:B------:R1:W3:Y:S01]  /*0c30*/  LDG.E.U16 R167, desc[UR6][R16.64] ;  /* 0x0000000610a77981 */ /* 0x0002e2000c1e1500 */
[----:B------:R-:W-:Y:S01]  /*0c40*/  IMAD R35, R3, 0x24, RZ ;  /* 0x0000002403237824 */ /* 0x000fe200078e02ff */
[----:B------:R-:W-:-:S02]  /*0c50*/  LEA.HI.X.SX32 R29, R27, R123, 0x1, P1 ;  /* 0x0000007b1b1d7211 */ /* 0x000fc400008f0eff */
[----:B------:R1:W3:Y:S01]  /*0c60*/  LDG.E.U16 R173, desc[UR6][R14.64] ;  /* 0x000000060ead7981 */ /* 0x0002e2000c1e1500 */
[-C--:B------:R-:W-:Y:S02]  /*0c70*/  IADD3 R34, P1, R47, R122.reuse, RZ ;  /* 0x0000007a2f227210 */ /* 0x080fe40007f3e0ff */
[----:B------:R-:W0:Y:S01]  /*0c80*/  LDC R142, c[0x0][0x248] ;  /* 0x00009200ff8e7b82 */ /* 0x000e220000000800 */
[-C--:B------:R-:W-:Y:S01]  /*0c90*/  IADD3 R32, P2, R45, R122.reuse, RZ ;  /* 0x0000007a2d207210 */ /* 0x080fe20007f5e0ff */
[----:B------:R-:W-:Y:S01]  /*0ca0*/  IMAD R103, R3, 0x88, RZ ;  /* 0x0000008803677824 */ /* 0x000fe200078e02ff */
[-C--:B------:R-:W-:Y:S01]  /*0cb0*/  IADD3 R30, P0, R35, R122.reuse, RZ ;  /* 0x0000007a231e7210 */ /* 0x080fe20007f1e0ff */
[----:B-1----:R-:W-:Y:S01]  /*0cc0*/  IMAD R17, R3, 0x34, RZ ;  /* 0x0000003403117824 */ /* 0x002fe200078e02ff */
[-C--:B------:R-:W-:Y:S01]  /*0cd0*/  LEA.HI.X.SX32 R33, R31, R123.reuse, 0x1, P2 ;  /* 0x0000007b1f217211 */ /* 0x080fe200010f0eff */
[----:B------:R1:W3:Y:S01]  /*0ce0*/  LDG.E.U16 R175, desc[UR6][R8.64] ;  /* 0x0000000608af7981 */ /* 0x0002e2000c1e1500 */
[-C--:B------:R-:W-:Y:S01]  /*0cf0*/  LEA.HI.X.SX32 R31, R37, R123.reuse, 0x1, P0 ;  /* 0x0000007b251f7211 */ /* 0x080fe200000f0eff */
[----:B------:R-:W-:Y:S01]  /*0d00*/  IMAD R15, R3, 0x1a, RZ ;  /* 0x0000001a030f7824 */ /* 0x000fe200078e02ff */
[-C--:B------:R-:W-:Y:S01]  /*0d10*/  LEA.HI.X.SX32 R35, R35, R123.reuse, 0x1, P1 ;  /* 0x0000007b23237211 */ /* 0x080fe200008f0eff */
[----:B------:R-:W-:Y:S01]  /*0d20*/  IMAD R27, R3, 0x44, RZ ;  /* 0x00000044031b7824 */ /* 0x000fe200078e02ff */
[-C--:B------:R-:W-:Y:S01]  /*0d30*/  IADD3 R14, P1, R17, R122.reuse, RZ ;  /* 0x0000007a110e7210 */ /* 0x080fe20007f3e0ff */
[----:B------:R1:W3:Y:S01]  /*0d40*/  LDG.E.U16 R147, desc[UR6][R30.64] ;  /* 0x000000061e937981 */ /* 0x0002e2000c1e1500 */
[----:B------:R-:W0:Y:S01]  /*0d50*/  LDC R146, c[0x0][0x248] ;  /* 0x00009200ff927b82 */ /* 0x000e220000000800 */
[----:B-1----:R-:W-:Y:S01]  /*0d60*/  IMAD R9, R3, 0xd, RZ ;  /* 0x0000000d03097824 */ /* 0x002fe200078e02ff */
[C---:B------:R-:W-:Y:S01]  /*0d70*/  IADD3 R8, P0, R15.reuse, R122, RZ ;  /* 0x0000007a0f087210 */ /* 0x040fe20007f1e0ff */
[----:B------:R1:W3:Y:S01]  /*0d80*/  LDG.E.U16 R159, desc[UR6][R28.64] ;  /* 0x000000061c9f7981 */ /* 0x0002e2000c1e1500 */
[----:B------:R-:W-:-:S04]  /*0d90*/  LEA.HI.X.SX32 R15, R15, R123, 0x1, P1 ;  /* 0x0000007b0f0f7211 */ /* 0x000fc800008f0eff */
[----:B------:R-:W0:Y:S01]  /*0da0*/  LDC R152, c[0x0][0x248] ;  /* 0x00009200ff987b82 */ /* 0x000e220000000800 */
[-C--:B------:R-:W-:Y:S01]  /*0db0*/  IADD3 R30, P1, R103, R122.reuse, RZ ;  /* 0x0000007a671e7210 */ /* 0x080fe20007f3e0ff */
[----:B------:R1:W3:Y:S01]  /*0dc0*/  LDG.E.U16 R143, desc[UR6][R32.64] ;  /* 0x00000006208f7981 */ /* 0x0002e2000c1e1500 */
[-C--:B------:R-:W-:Y:S02]  /*0dd0*/  LEA.HI.X.SX32 R9, R9, R123.reuse, 0x1, P0 ;  /* 0x0000007b09097211 */ /* 0x080fe400000f0eff */
[-C--:B------:R-:W-:Y:S01]  /*0de0*/  IADD3 R16, P0, R27, R122.reuse, RZ ;  /* 0x0000007a1b107210 */ /* 0x080fe20007f1e0ff */
[----:B------:R1:W3:Y:S02]  /*0df0*/  LDG.E.U16 R60, desc[UR6][R34.64] ;  /* 0x00000006223c7981 */ /* 0x0002e4000c1e1500 */
[----:B-1----:R-:W-:Y:S01]  /*0e00*/  IADD3 R28, P2, R49, R122, RZ ;  /* 0x0000007a311c7210 */ /* 0x002fe20007f5e0ff */
[----:B------:R-:W1:Y:S01]  /*0e10*/  LDC R156, c[0x0][0x248] ;  /* 0x00009200ff9c7b82 */ /* 0x000e620000000800 */
[-C--:B------:R-:W-:Y:S01]  /*0e20*/  LEA.HI.X.SX32 R31, R27, R123.reuse, 0x1, P1 ;  /* 0x0000007b1b1f7211 */ /* 0x080fe200008f0eff */
[C---:B------:R-:W-:Y:S01]  /*0e30*/  IMAD R27, R3.reuse, 0x2a, RZ ;  /* 0x0000002a031b7824 */ /* 0x040fe200078e02ff */
[----:B------:R0:W3:Y:S01]  /*0e40*/  LDG.E.U16 R153, desc[UR6][R8.64] ;  /* 0x0000000608997981 */ /* 0x0000e2000c1e1500 */
[----:B------:R-:W-:Y:S01]  /*0e50*/  IMAD R33, R3, 0x54, RZ ;  /* 0x0000005403217824 */ /* 0x000fe200078e02ff */
[----:B------:R-:W-:-:S02]  /*0e60*/  LEA.HI.X.SX32 R29, R17, R123, 0x1, P2 ;  /* 0x0000007b111d7211 */ /* 0x000fc400010f0eff */
[-C--:B------:R-:W-:Y:S01]  /*0e70*/  LEA.HI.X.SX32 R17, R39, R123.reuse, 0x1, P0 ;  /* 0x0000007b27117211 */ /* 0x080fe200000f0eff */
[----:B------:R0:W3:Y:S01]  /*0e80*/  LDG.E.U16 R133, desc[UR6][R14.64] ;  /* 0x000000060e857981 */ /* 0x0000e2000c1e1500 */
[C---:B------:R-:W-:Y:S01]  /*0e90*/  IMAD R35, R3.reuse, 0x64, RZ ;  /* 0x0000006403237824 */ /* 0x040fe200078e02ff */
[----:B------:R-:W1:Y:S01]  /*0ea0*/  LDC R154, c[0x0][0x248] ;  /* 0x00009200ff9a7b82 */ /* 0x000e620000000800 */
[C---:B------:R-:W-:Y:S01]  /*0eb0*/  IMAD R109, R3.reuse, 0xa8, RZ ;  /* 0x000000a8036d7824 */ /* 0x040fe200078e02ff */
[----:B------:R-:W3:Y:S01]  /*0ec0*/  LDG.E.U16 R58, desc[UR6][R58.64] ;  /* 0x000000063a3a7981 */ /* 0x000ee2000c1e1500 */
[----:B0-----:R-:W-:Y:S01]  /*0ed0*/  IMAD R9, R3, 0x15, RZ ;  /* 0x0000001503097824 */ /* 0x001fe200078e02ff */
[-C--:B------:R-:W-:Y:S02]  /*0ee0*/  IADD3 R8, P0, R27, R122.reuse, RZ ;  /* 0x0000007a1b087210 */ /* 0x080fe40007f1e0ff */
[----:B------:R0:W3:Y:S01]  /*0ef0*/  LDG.E.U16 R99, desc[UR6][R16.64] ;  /* 0x0000000610637981 */ /* 0x0000e2000c1e1500 */
[-C--:B------:R-:W-:Y:S01]  /*0f00*/  IADD3 R14, P1, R33, R122.reuse, RZ ;  /* 0x0000007a210e7210 */ /* 0x080fe20007f3e0ff */
[----:B------:R-:W1:Y:S01]  /*0f10*/  LDC R158, c[0x0][0x248] ;  /* 0x00009200ff9e7b82 */ /* 0x000e620000000800 */
[-C--:B------:R-:W-:Y:S01]  /*0f20*/  LEA.HI.X.SX32 R9, R9, R123.reuse, 0x1, P0 ;  /* 0x0000007b09097211 */ /* 0x080fe200000f0eff */
[----:B------:R-:W-:Y:S01]  /*0f30*/  IMAD R49, R3, 0xc8, RZ ;  /* 0x000000c803317824 */ /* 0x000fe200078e02ff */
[----:B------:R0:W3:Y:S01]  /*0f40*/  LDG.E.U16 R59, desc[UR6][R28.64] ;  /* 0x000000061c3b7981 */ /* 0x0000e2000c1e1500 */
[----:B------:R-:W-:Y:S01]  /*0f50*/  LEA.HI.X.SX32 R15, R27, R123, 0x1, P1 ;  /* 0x0000007b1b0f7211 */ /* 0x000fe200008f0eff */
[----:B------:R-:W-:Y:S01]  /*0f60*/  IMAD R27, R3, 0x3a, RZ ;  /* 0x0000003a031b7824 */ /* 0x000fe200078e02ff */
[-C--:B0-----:R-:W-:Y:S01]  /*0f70*/  IADD3 R16, P0, R35, R122.reuse, RZ ;  /* 0x0000007a23107210 */ /* 0x081fe20007f1e0ff */
[----:B------:R0:W3:Y:S01]  /*0f80*/  LDG.E.U16 R141, desc[UR6][R8.64] ;  /* 0x00000006088d7981 */ /* 0x0000e2000c1e1500 */
[----:B------:R-:W-:Y:S01]  /*0f90*/  IMAD R128, R3, 0x8a, RZ ;  /* 0x0000008a03807824 */ /* 0x000fe200078e02ff */
[----:B------:R-:W1:Y:S02]  /*0fa0*/  LDC R162, c[0x0][0x248] ;  /* 0x00009200ffa27b82 */ /* 0x000e640000000800 */
[----:B------:R0:W3:Y:S01]  /*0fb0*/  LDG.E.U16 R57, desc[UR6][R30.64] ;  /* 0x000000061e397981 */ /* 0x0000e2000c1e1500 */
[----:B------:R-:W-:-:S02]  /*0fc0*/  IADD3 R28, P2, R109, R122, RZ ;  /* 0x0000007a6d1c7210 */ /* 0x000fc40007f5e0ff */
[-C--:B------:R-:W-:Y:S01]  /*0fd0*/  LEA.HI.X.SX32 R17, R41, R123.reuse, 0x1, P0 ;  /* 0x0000007b29117211 */ /* 0x080fe200000f0eff */
[----:B------:R0:W3:Y:S01]  /*0fe0*/  LDG.E.U16 R98, desc[UR6][R14.64] ;  /* 0x000000060e627981 */ /* 0x0000e2000c1e1500 */
[-C--:B------:R-:W-:Y:S01]  /*0ff0*/  LEA.HI.X.SX32 R29, R33, R123.reuse, 0x1, P2 ;  /* 0x0000007b211d7211 */ /* 0x080fe200010f0eff */
[----:B0-----:R-:W-:Y:S01]  /*1000*/  IMAD R9, R3, 0x1d, RZ ;  /* 0x0000001d03097824 */ /* 0x001fe200078e02ff */
[-C--:B------:R-:W-:Y:S01]  /*1010*/  IADD3 R8, P0, R27, R122.reuse, RZ ;  /* 0x0000007a1b087210 */ /* 0x080fe20007f1e0ff */
[----:B------:R-:W-:Y:S01]  /*1020*/  IMAD R33, R3, 0x74, RZ ;  /* 0x0000007403217824 */ /* 0x000fe200078e02ff */
[----:B------:R0:W3:Y:S01]  /*1030*/  LDG.E.U16 R97, desc[UR6][R16.64] ;  /* 0x0000000610617981 */ /* 0x0000e2000c1e1500 */
[-C--:B------:R-:W-:Y:S01]  /*1040*/  IADD3 R30, P1, R49, R122.reuse, RZ ;  /* 0x0000007a311e7210 */ /* 0x080fe20007f3e0ff */
[----:B------:R-:W-:Y:S01]  /*1050*/  IMAD R107, R3, 0xe8, RZ ;  /* 0x000000e8036b7824 */ /* 0x000fe200078e02ff */
[-C--:B------:R-:W-:Y:S01]  /*1060*/  LEA.HI.X.SX32 R9, R9, R123.reuse, 0x1, P0 ;  /* 0x0000007b09097211 */ /* 0x080fe200000f0eff */
[----:B------:R-:W-:Y:S01]  /*1070*/  IMAD R125, R3, 0x9a, RZ ;  /* 0x0000009a037d7824 */ /* 0x000fe200078e02ff */
[-C--:B------:R-:W-:Y:S01]  /*1080*/  LEA.HI.X.SX32 R31, R35, R123.reuse, 0x1, P1 ;  /* 0x0000007b231f7211 */ /* 0x080fe200008f0eff */
[----:B------:R0:W3:Y:S01]  /*1090*/  LDG.E.U16 R120, desc[UR6][R120.64] ;  /* 0x0000000678787981 */ /* 0x0000e2000c1e1500 */
[-C--:B------:R-:W-:Y:S01]  /*10a0*/  IADD3 R14, P1, R33, R122.reuse, RZ ;  /* 0x0000007a210e7210 */ /* 0x080fe20007f3e0ff */
[----:B------:R-:W1:Y:S01]  /*10b0*/  LDC R160, c[0x0][0x248] ;  /* 0x00009200ffa07b82 */ /* 0x000e620000000800 */
[-C--:B------:R-:W-:Y:S01]  /*10c0*/  IADD3 R34, P0, R128, R122.reuse, RZ ;  /* 0x0000007a80227210 */ /* 0x080fe20007f1e0ff */
[----:B0-----:R-:W-:Y:S01]  /*10d0*/  IMAD R17, R3, 0x45, RZ ;  /* 0x0000004503117824 */ /* 0x001fe200078e02ff */
[-C--:B------:R-:W-:Y:S01]  /*10e0*/  LEA.HI.X.SX32 R15, R27, R123.reuse, 0x1, P1 ;  /* 0x0000007b1b0f7211 */ /* 0x080fe200008f0eff */
[----:B------:R0:W3:Y:S01]  /*10f0*/  LDG.E.U16 R39, desc[UR6][R8.64] ;  /* 0x0000000608277981 */ /* 0x0000e2000c1e1500 */
[-C--:B------:R-:W-:Y:S01]  /*1100*/  IADD3 R32, P2, R107, R122.reuse, RZ ;  /* 0x0000007a6b207210 */ /* 0x080fe20007f5e0ff */
[----:B------:R-:W-:Y:S01]  /*1110*/  IMAD R129, R3, 0xaa, RZ ;  /* 0x000000aa03817824 */ /* 0x000fe200078e02ff */
[-C--:B------:R-:W-:Y:S01]  /*1120*/  LEA.HI.X.SX32 R35, R17, R123.reuse, 0x1, P0 ;  /* 0x0000007b11237211 */ /* 0x080fe200000f0eff */
[C---:B------:R-:W-:Y:S01]  /*1130*/  IMAD R17, R3.reuse, 0x4d, RZ ;  /* 0x0000004d03117824 */ /* 0x040fe200078e02ff */
[----:B------:R0:W3:Y:S01]  /*1140*/  LDG.E.U16 R56, desc[UR6][R28.64] ;  /* 0x000000061c387981 */ /* 0x0000e2000c1e1500 */
[C---:B------:R-:W-:Y:S01]  /*1150*/  IMAD R121, R3.reuse, 0xba, RZ ;  /* 0x000000ba03797824 */ /* 0x040fe200078e02ff */
[----:B------:R-:W1:Y:S01]  /*1160*/  LDC R164, c[0x0][0x248] ;  /* 0x00009200ffa47b82 */ /* 0x000e620000000800 */
[----:B------:R-:W-:Y:S01]  /*1170*/  IMAD R136, R3, 0xca, RZ ;  /* 0x000000ca03887824 */ /* 0x000fe200078e02ff */
[----:B------:R0:W3:Y:S02]  /*1180*/  LDG.E.U16 R54, desc[UR6][R30.64] ;  /* 0x000000061e367981 */ /* 0x0000e4000c1e1500 */
[-C--:B0-----:R-:W-:Y:S01]  /*1190*/  IADD3 R8, P0, R125, R122.reuse, RZ ;  /* 0x0000007a7d087210 */ /* 0x081fe20007f1e0ff */
[----:B------:R-:W-:Y:S01]  /*11a0*/  IMAD R27, R3, 0x55, RZ ;  /* 0x00000055031b7824 */ /* 0x000fe200078e02ff */
[-C--:B------:R-:W-:Y:S01]  /*11b0*/  LEA.HI.X.SX32 R33, R33, R123.reuse, 0x1, P2 ;  /* 0x0000007b21217211 */ /* 0x080fe200010f0eff */
[----:B------:R0:W3:Y:S01]  /*11c0*/  LDG.E.U16 R96, desc[UR6][R14.64] ;  /* 0x000000060e607981 */ /* 0x0000e2000c1e1500 */
[-C--:B------:R-:W-:Y:S01]  /*11d0*/  IADD3 R16, P2, R121, R122.reuse, RZ ;  /* 0x0000007a79107210 */ /* 0x080fe20007f5e0ff */
[----:B------:R-:W-:Y:S01]  /*11e0*/  IMAD R29, R3, 0x5d, RZ ;  /* 0x0000005d031d7824 */ /* 0x000fe200078e02ff */
[-C--:B------:R-:W-:Y:S01]  /*11f0*/  LEA.HI.X.SX32 R9, R17, R123.reuse, 0x1, P0 ;  /* 0x0000007b11097211 */ /* 0x080fe200000f0eff */
[C---:B------:R-:W-:Y:S01]  /*1200*/  IMAD R132, R3.reuse, 0xda, RZ ;  /* 0x000000da03847824 */ /* 0x040fe200078e02ff */
[-C--:B------:R-:W-:Y:S01]  /*1210*/  IADD3 R28, P0, R136, R122.reuse, RZ ;  /* 0x0000007a881c7210 */ /* 0x080fe20007f1e0ff */
[----:B------:R-:W-:Y:S01]  /*1220*/  IMAD R31, R3, 0x65, RZ ;  /* 0x00000065031f7824 */ /* 0x000fe200078e02ff */
[----:B------:R0:W3:Y:S01]  /*1230*/  LDG.E.U16 R34, desc[UR6][R34.64] ;  /* 0x0000000622227981 */ /* 0x0000e2000c1e1500 */
[----:B------:R-:W1:Y:S01]  /*1240*/  LDC R166, c[0x0][0x248] ;  /* 0x00009200ffa67b82 */ /* 0x000e620000000800 */
[-C--:B0-----:R-:W-:Y:S01]  /*1250*/  IADD3 R14, P1, R129, R122.reuse, RZ ;  /* 0x0000007a810e7210 */ /* 0x081fe20007f3e0ff */
[----:B------:R-:W-:Y:S01]  /*1260*/  IMAD R134, R3, 0xea, RZ ;  /* 0x000000ea03867824 */ /* 0x000fe200078e02ff */
[-C--:B------:R-:W-:Y:S01]  /*1270*/  LEA.HI.X.SX32 R17, R29, R123.reuse, 0x1, P2 ;  /* 0x0000007b1d117211 */ /* 0x080fe200010f0eff */
[----:B------:R-:W-:Y:S01]  /*1280*/  IMAD R174, R3, 0x84, RZ ;  /* 0x0000008403ae7824 */ /* 0x000fe200078e02ff */
[-C--:B------:R-:W-:Y:S01]  /*1290*/  LEA.HI.X.SX32 R15, R27, R123.reuse, 0x1, P1 ;  /* 0x0000007b1b0f7211 */ /* 0x080fe200008f0eff */
[----:B------:R-:W-:Y:S01]  /*12a0*/  IMAD R27, R3, 0x6d, RZ ;  /* 0x0000006d031b7824 */ /* 0x000fe200078e02ff */
[-C--:B------:R-:W-:Y:S01]  /*12b0*/  LEA.HI.X.SX32 R29, R31, R123.reuse, 0x1, P0 ;  /* 0x0000007b1f1d7211 */ /* 0x080fe200000f0eff */
[C---:B------:R-:W-:Y:S01]  /*12c0*/  IMAD R35, R3.reuse, 0x4a, RZ ;  /* 0x0000004a03237824 */ /* 0x040fe200078e02ff */
[-C--:B------:R-:W-:Y:S01]  /*12d0*/  IADD3 R36, P0, R132, R122.reuse, RZ ;  /* 0x0000007a84247210 */ /* 0x080fe20007f1e0ff */
[----:B------:R-:W3:Y:S01]  /*12e0*/  LDG.E.U16 R52, desc[UR6][R52.64] ;  /* 0x0000000634347981 */ /* 0x000ee2000c1e1500 */
[C---:B------:R-:W-:Y:S01]  /*12f0*/  IMAD R41, R3.reuse, 0x75, RZ ;  /* 0x0000007503297824 */ /* 0x040fe200078e02ff */
[----:B------:R-:W-:Y:S01]  /*1300*/  IADD3 R46, P2, R134, R122, RZ ;  /* 0x0000007a862e7210 */ /* 0x000fe20007f5e0ff */
[----:B------:R-:W-:Y:S01]  /*1310*/  IMAD R172, R3, 0x94, RZ ;  /* 0x0000009403ac7824 */ /* 0x000fe200078e02ff */
[-C--:B------:R-:W-:Y:S01]  /*1320*/  LEA.HI.X.SX32 R37, R27, R123.reuse, 0x1, P0 ;  /* 0x0000007b1b257211 */ /* 0x080fe200000f0eff */
[----:B------:R-:W3:Y:S01]  /*1330*/  LDG.E.U16 R31, desc[UR6][R16.64] ;  /* 0x00000006101f7981 */ /* 0x000ee2000c1e1500 */
[C---:B------:R-:W-:Y:S01]  /*1340*/  IMAD R180, R3.reuse, 0xb4, RZ ;  /* 0x000000b403b47824 */ /* 0x040fe200078e02ff */
[----:B------:R-:W0:Y:S01]  /*1350*/  LDC R170, c[0x0][0x248] ;  /* 0x00009200ffaa7b82 */ /* 0x000e220000000800 */
[----:B------:R-:W-:Y:S01]  /*1360*/  IMAD R179, R3, 0xa4, RZ ;  /* 0x000000a403b37824 */ /* 0x000fe200078e02ff */
[----:B------:R-:W3:Y:S04]  /*1370*/  LDG.E.U16 R30, desc[UR6][R28.64] ;  /* 0x000000061c1e7981 */ /* 0x000ee8000c1e1500 */
[----:B------:R-:W3:Y:S01]  /*1380*/  LDG.E.U16 R53, desc[UR6][R32.64] ;  /* 0x0000000620357981 */ /* 0x000ee2000c1e1500 */
[----:B------:R-:W-:Y:S01]  /*1390*/  LEA.HI.X.SX32 R47, R41, R123, 0x1, P2 ;  /* 0x0000007b292f7211 */ /* 0x000fe200010f0eff */
[C---:B------:R-:W-:Y:S01]  /*13a0*/  IMAD R41, R3.reuse, 0x5a, RZ ;  /* 0x0000005a03297824 */ /* 0x040fe200078e02ff */
[----:B------:R-:W0:Y:S01]  /*13b0*/  LDC R168, c[0x0][0x248] ;  /* 0x00009200ffa87b82 */ /* 0x000e220000000800 */
[C---:B------:R-:W-:Y:S01]  /*13c0*/  IMAD R27, R3.reuse, 0x2d, RZ ;  /* 0x0000002d031b7824 */ /* 0x040fe200078e02ff */
[----:B------:R4:W3:Y:S01]  /*13d0*/  LDG.E.U16 R11, desc[UR6][R10.64] ;  /* 0x000000060a0b7981 */ /* 0x0008e2000c1e1500 */
[----:B------:R-:W-:-:S03]  /*13e0*/  IMAD R181, R3, 0xc4, RZ ;  /* 0x000000c403b57824 */ /* 0x000fc600078e02ff */
[----:B------:R-:W3:Y:S02]  /*13f0*/  LDG.E.U16 R28, desc[UR6][R46.64] ;  /* 0x000000062e1c7981 */ /* 0x000ee4000c1e1500 */
[----:B------:R-:W0:Y:S02]  /*1400*/  LDC R188, c[0x0][0x248] ;  /* 0x00009200ffbc7b82 */ /* 0x000e240000000800 */
[----:B------:R5:W3:Y:S04]  /*1410*/  LDG.E.U16 R33, desc[UR6][R8.64] ;  /* 0x0000000608217981 */ /* 0x000ae8000c1e1500 */
[----:B------:R1:W3:Y:S01]  /*1420*/  LDG.E.U16 R32, desc[UR6][R14.64] ;  /* 0x000000060e207981 */ /* 0x0002e2000c1e1500 */
[C---:B------:R-:W-:Y:S01]  /*1430*/  IMAD R191, R3.reuse, 0xe4, RZ ;  /* 0x000000e403bf7824 */ /* 0x040fe200078e02ff */
[----:B----4-:R-:W4:Y:S01]  /*1440*/  LDC R10, c[0x0][0x248] ;  /* 0x00009200ff0a7b82 */ /* 0x010f220000000800 */
[C---:B------:R-:W-:Y:S01]  /*1450*/  IMAD R183, R3.reuse, 0xd4, RZ ;  /* 0x000000d403b77824 */ /* 0x040fe200078e02ff */
[----:B------:R-:W3:Y:S01]  /*1460*/  LDG.E.U16 R29, desc[UR6][R36.64] ;  /* 0x00000006241d7981 */ /* 0x000ee2000c1e1500 */
[----:B-----5:R-:W-:Y:S01]  /*1470*/  IMAD R9, R3, 0x25, RZ ;  /* 0x0000002503097824 */ /* 0x020fe200078e02ff */
[-C--:B------:R-:W-:Y:S01]  /*1480*/  IADD3 R8, P0, R35, R122.reuse, RZ ;  /* 0x0000007a23087210 */ /* 0x080fe20007f1e0ff */
[----:B------:R-:W-:Y:S01]  /*1490*/  IMAD R140, R3, 0xfa, RZ ;  /* 0x000000fa038c7824 */ /* 0x000fe200078e02ff */
[----:B------:R-:W5:Y:S01]  /*14a0*/  LDG.E.U16 R13, desc[UR6][R12.64] ;  /* 0x000000060c0d7981 */ /* 0x000f62000c1e1500 */
[----:B-1----:R-:W-:Y:S01]  /*14b0*/  IADD3 R14, P1, R174, R122, RZ ;  /* 0x0000007aae0e7210 */ /* 0x002fe20007f3e0ff */
[----:B------:R-:W1:Y:S01]  /*14c0*/  LDC R178, c[0x0][0x248] ;  /* 0x00009200ffb27b82 */ /* 0x000e620000000800 */
[----:B------:R-:W-:-:S02]  /*14d0*/  LEA.HI.X.SX32 R9, R9, R123, 0x1, P0 ;  /* 0x0000007b09097211 */ /* 0x000fc400000f0eff */
[-C--:B------:R-:W-:Y:S02]  /*14e0*/  LEA.HI.X.SX32 R15, R63, R123.reuse, 0x1, P1 ;  /* 0x0000007b3f0f7211 */ /* 0x080fe400008f0eff */
[-C--:B------:R-:W-:Y:S01]  /*14f0*/  IADD3 R16, P0, R172, R122.reuse, RZ ;  /* 0x0000007aac107210 */ /* 0x080fe20007f1e0ff */
[----:B------:R-:W5:Y:S02]  /*1500*/  LDG.E.U16 R38, desc[UR6][R8.64] ;  /* 0x0000000608267981 */ /* 0x000f64000c1e1500 */
[----:B------:R-:W1:Y:S01]  /*1510*/  LDC R182, c[0x0][0x248] ;  /* 0x00009200ffb67b82 */ /* 0x000e620000000800 */
[----:B------:R-:W-:Y:S01]  /*1520*/  LEA.HI.X.SX32 R17, R35, R123, 0x1, P0 ;  /* 0x0000007b23117211 */ /* 0x000fe200000f0eff */
[----:B------:R2:W5:Y:S01]  /*1530*/  LDG.E.U16 R93, desc[UR6][R14.64] ;  /* 0x000000060e5d7981 */ /* 0x000562000c1e1500 */
[-C--:B------:R-:W-:Y:S02]  /*1540*/  IADD3 R46, P2, R180, R122.reuse, RZ ;  /* 0x0000007ab42e7210 */ /* 0x080fe40007f5e0ff */
[-C--:B------:R-:W-:Y:S01]  /*1550*/  IADD3 R44, P1, R179, R122.reuse, RZ ;  /* 0x0000007ab32c7210 */ /* 0x080fe20007f3e0ff */
[----:B------:R-:W5:Y:S02]  /*1560*/  LDG.E.U16 R92, desc[UR6][R16.64] ;  /* 0x00000006105c7981 */ /* 0x000f64000c1e1500 */
[----:B------:R-:W1:Y:S01]  /*1570*/  LDC R176, c[0x0][0x248] ;  /* 0x00009200ffb07b82 */ /* 0x000e620000000800 */
[----:B--2---:R-:W-:-:S04]  /*1580*/  IADD3 R14, P0, R41, R122, RZ ;  /* 0x0000007a290e7210 */ /* 0x004fc80007f1e0ff */
[-C--:B------:R-:W-:Y:S01]  /*1590*/  LEA.HI.X.SX32 R15, R27, R123.reuse, 0x1, P0 ;  /* 0x0000007b1b0f7211 */ /* 0x080fe200000f0eff */
[----:B------:R-:W-:Y:S01]  /*15a0*/  IMAD R27, R3, 0x6a, RZ ;  /* 0x0000006a031b7824 */ /* 0x000fe200078e02ff */
[-C--:B------:R-:W-:Y:S01]  /*15b0*/  LEA.HI.X.SX32 R47, R41, R123.reuse, 0x1, P2 ;  /* 0x0000007b292f7211 */ /* 0x080fe200010f0eff */
[----:B------:R-:W-:Y:S01]  /*15c0*/  IMAD R9, R3, 0x35, RZ ;  /* 0x0000003503097824 */ /* 0x000fe200078e02ff */
[-C--:B------:R-:W-:Y:S01]  /*15d0*/  LEA.HI.X.SX32 R45, R65, R123.reuse, 0x1, P1 ;  /* 0x0000007b412d7211 */ /* 0x080fe200008f0eff */
[----:B------:R-:W-:Y:S01]  /*15e0*/  IMAD R41, R3, 0x7a, RZ ;  /* 0x0000007a03297824 */ /* 0x000fe200078e02ff */
[-C--:B------:R-:W-:Y:S01]  /*15f0*/  IADD3 R8, P0, R27, R122.reuse, RZ ;  /* 0x0000007a1b087210 */ /* 0x080fe20007f1e0ff */
[----:B------:R2:W5:Y:S01]  /*1600*/  LDG.E.U16 R37, desc[UR6][R14.64] ;  /* 0x000000060e257981 */ /* 0x000562000c1e1500 */
[-C--:B------:R-:W-:Y:S01]  /*1610*/  IADD3 R62, P1, R181, R122.reuse, RZ ;  /* 0x0000007ab53e7210 */ /* 0x080fe20007f3e0ff */
[----:B------:R-:W1:Y:S01]  /*1620*/  LDC R194, c[0x0][0x248] ;  /* 0x00009200ffc27b82 */ /* 0x000e620000000800 */
[----:B------:R-:W-:Y:S01]  /*1630*/  IADD3 R64, P2, R191, R122, RZ ;  /* 0x0000007abf407210 */ /* 0x000fe20007f5e0ff */
[----:B------:R0:W5:Y:S01]  /*1640*/  LDG.E.U16 R91, desc[UR6][R44.64] ;  /* 0x000000062c5b7981 */ /* 0x000162000c1e1500 */
[----:B------:R-:W-:-:S02]  /*1650*/  LEA.HI.X.SX32 R9, R9, R123, 0x1, P0 ;  /* 0x0000007b09097211 */ /* 0x000fc400000f0eff */
[-C--:B------:R-:W-:Y:S01]  /*1660*/  LEA.HI.X.SX32 R63, R67, R123.reuse, 0x1, P1 ;  /* 0x0000007b433f7211 */ /* 0x080fe200008f0eff */
[----:B------:R4:W5:Y:S01]  /*1670*/  LDG.E.U16 R90, desc[UR6][R46.64] ;  /* 0x000000062e5a7981 */ /* 0x000962000c1e1500 */
[-C--:B------:R-:W-:Y:S01]  /*1680*/  IADD3 R6, P0, R41, R122.reuse, RZ ;  /* 0x0000007a29067210 */ /* 0x080fe20007f1e0ff */
[----:B--2---:R-:W-:Y:S01]  /*1690*/  IMAD R15, R3, 0x3d, RZ ;  /* 0x0000003d030f7824 */ /* 0x004fe200078e02ff */
[-C--:B------:R-:W-:Y:S01]  /*16a0*/  LEA.HI.X.SX32 R65, R7, R123.reuse, 0x1, P2 ;  /* 0x0000007b07417211 */ /* 0x080fe200010f0eff */
[----:B------:R-:W-:Y:S01]  /*16b0*/  IMAD R189, R3, 0xf4, RZ ;  /* 0x000000f403bd7824 */ /* 0x000fe200078e02ff */
[----:B------:R2:W5:Y:S01]  /*16c0*/  LDG.E.U16 R36, desc[UR6][R8.64] ;  /* 0x0000000608247981 */ /* 0x000562000c1e1500 */
[-C--:B0-----:R-:W-:Y:S01]  /*16d0*/  IADD3 R44, P1, R183, R122.reuse, RZ ;  /* 0x0000007ab72c7210 */ /* 0x081fe20007f3e0ff */
[----:B------:R-:W0:Y:S01]  /*16e0*/  LDC R186, c[0x0][0x248] ;  /* 0x00009200ffba7b82 */ /* 0x000e220000000800 */
[-C--:B------:R-:W-:Y:S01]  /*16f0*/  LEA.HI.X.SX32 R7, R15, R123.reuse, 0x1, P0 ;  /* 0x0000007b0f077211 */ /* 0x080fe200000f0eff */
[----:B------:R-:W-:Y:S01]  /*1700*/  IMAD R15, R3, 0x7d, RZ ;  /* 0x0000007d030f7824 */ /* 0x000fe200078e02ff */
[----:B------:R-:W-:Y:S01]  /*1710*/  LEA.HI.X.SX32 R45, R27, R123, 0x1, P1 ;  /* 0x0000007b1b2d7211 */ /* 0x000fe200008f0eff */
[C---:B----4-:R-:W-:Y:S01]  /*1720*/  IMAD R47, R3.reuse, 0x6, RZ ;  /* 0x00000006032f7824 */ /* 0x050fe200078e02ff */
[-C--:B------:R-:W-:Y:S01]  /*1730*/  IADD3 R16, P1, R140, R122.reuse, RZ ;  /* 0x0000007a8c107210 */ /* 0x080fe20007f3e0ff */
[C---:B------:R-:W-:Y:S01]  /*1740*/  IMAD R139, R3.reuse, 0x16, RZ ;  /* 0x00000016038b7824 */ /* 0x040fe200078e02ff */
[----:B------:R4:W5:Y:S01]  /*1750*/  LDG.E.U16 R35, desc[UR6][R6.64] ;  /* 0x0000000606237981 */ /* 0x000962000c1e1500 */
[----:B------:R-:W-:Y:S01]  /*1760*/  LEA R27, R3, R3, 0x1 ;  /* 0x00000003031b7211 */ /* 0x000fe200078e08ff */
[----:B------:R-:W0:Y:S01]  /*1770*/  LDC R202, c[0x0][0x248] ;  /* 0x00009200ffca7b82 */ /* 0x000e220000000800 */
[-C--:B------:R-:W-:Y:S01]  /*1780*/  LEA.HI.X.SX32 R17, R15, R123.reuse, 0x1, P1 ;  /* 0x0000007b0f117211 */ /* 0x080fe200008f0eff */
[----:B------:R-:W-:Y:S01]  /*1790*/  IMAD R151, R3, 0x26, RZ ;  /* 0x0000002603977824 */ /* 0x000fe200078e02ff */
[-C--:B------:R-:W-:Y:S01]  /*17a0*/  IADD3 R14, P2, R189, R122.reuse, RZ ;  /* 0x0000007abd0e7210 */ /* 0x080fe20007f5e0ff */
[----:B------:R-:W-:Y:S01]  /*17b0*/  IMAD R210, R3, 0x56, RZ ;  /* 0x0000005603d27824 */ /* 0x000fe200078e02ff */
[-C--:B--2---:R-:W-:Y:S01]  /*17c0*/  IADD3 R8, P0, R47, R122.reuse, RZ ;  /* 0x0000007a2f087210 */ /* 0x084fe20007f1e0ff */
[C---:B------:R-:W-:Y:S01]  /*17d0*/  IMAD R214, R3.reuse, 0x66, RZ ;  /* 0x0000006603d67824 */ /* 0x040fe200078e02ff */
[----:B------:R-:W2:Y:S01]  /*17e0*/  LDG.E.U16 R89, desc[UR6][R62.64] ;  /* 0x000000063e597981 */ /* 0x000ea2000c1e1500 */
[----:B----4-:R-:W-:Y:S01]  /*17f0*/  IMAD R7, R3, 0xb, RZ ;  /* 0x0000000b03077824 */ /* 0x010fe200078e02ff */
[----:B------:R-:W-:Y:S01]  /*1800*/  IADD3 R6, P1, R139, R122, RZ ;  /* 0x0000007a8b067210 */ /* 0x000fe20007f3e0ff */
[----:B------:R-:W4:Y:S01]  /*1810*/  LDC R204, c[0x0][0x248] ;  /* 0x00009200ffcc7b82 */ /* 0x000f220000000800 */
[-C--:B------:R-:W-:Y:S01]  /*1820*/  LEA.HI.X.SX32 R15, R41, R123.reuse, 0x1, P2 ;  /* 0x0000007b290f7211 */ /* 0x080fe200010f0eff */
[----:B------:R-:W-:Y:S01]  /*1830*/  IMAD R41, R3, 0x13, RZ ;  /* 0x0000001303297824 */ /* 0x000fe200078e02ff */
[-C--:B------:R-:W-:Y:S01]  /*1840*/  LEA.HI.X.SX32 R9, R27, R123.reuse, 0x1, P0 ;  /* 0x0000007b1b097211 */ /* 0x080fe200000f0eff */
[----:B------:R-:W-:Y:S01]  /*1850*/  IMAD R185, R3, 0x36, RZ ;  /* 0x0000003603b97824 */ /* 0x000fe200078e02ff */
[----:B------:R-:W-:Y:S01]  /*1860*/  LEA.HI.X.SX32 R7, R7, R123, 0x1, P1 ;  /* 0x0000007b07077211 */ /* 0x000fe200008f0eff */
[----:B------:R1:W2:Y:S02]  /*1870*/  LDG.E.U16 R27, desc[UR6][R16.64] ;  /* 0x00000006101b7981 */ /* 0x0002a4000c1e1500 */
[----:B------:R-:W4:Y:S02]  /*1880*/  LDC R213, c[0x0][0x248] ;  /* 0x00009200ffd57b82 */ /* 0x000f240000000800 */
[----:B------:R1:W2:Y:S01]  /*1890*/  LDG.E.U16 R157, desc[UR6][R6.64] ;  /* 0x00000006069d7981 */ /* 0x0002a2000c1e1500 */
[----:B------:R-:W-:-:S02]  /*18a0*/  IMAD R228, R3, 0x96, RZ ;  /* 0x0000009603e47824 */ /* 0x000fc400078e02ff */
[----:B------:R-:W-:Y:S01]  /*18b0*/  IMAD R203, R3, 0x46, RZ ;  /* 0x0000004603cb7824 */ /* 0x000fe200078e02ff */
[----:B------:R1:W2:Y:S02]  /*18c0*/  LDG.E.U16 R63, desc[UR6][R44.64] ;  /* 0x000000062c3f7981 */ /* 0x0002a4000c1e1500 */
[-C--:B-1----:R-:W-:Y:S01]  /*18d0*/  IADD3 R16, P0, R151, R122.reuse, RZ ;  /* 0x0000007a97107210 */ /* 0x082fe20007f1e0ff */
[----:B------:R-:W1:Y:S01]  /*18e0*/  LDC R211, c[0x0][0x248] ;  /* 0x00009200ffd37b82 */ /* 0x000e620000000800 */
[----:B------:R0:W2:Y:S02]  /*18f0*/  LDG.E.U16 R86, desc[UR6][R14.64] ;  /* 0x000000060e567981 */ /* 0x0000a4000c1e1500 */
[-C--:B------:R-:W-:Y:S01]  /*1900*/  LEA.HI.X.SX32 R17, R41, R123.reuse, 0x1, P0 ;  /* 0x0000007b29117211 */ /* 0x080fe200000f0eff */
[C---:B------:R-:W-:Y:S01]  /*1910*/  IMAD R7, R3.reuse, 0x2b, RZ ;  /* 0x0000002b03077824 */ /* 0x040fe200078e02ff */
[-C--:B------:R-:W-:Y:S01]  /*1920*/  IADD3 R6, P0, R210, R122.reuse, RZ ;  /* 0x0000007ad2067210 */ /* 0x080fe20007f1e0ff */
[C---:B------:R-:W-:Y:S01]  /*1930*/  IMAD R41, R3.reuse, 0x33, RZ ;  /* 0x0000003303297824 */ /* 0x040fe200078e02ff */
[----:B------:R-:W2:Y:S01]  /*1940*/  LDG.E.U16 R88, desc[UR6][R64.64] ;  /* 0x0000000640587981 */ /* 0x000ea2000c1e1500 */
[----:B------:R-:W-:Y:S01]  /*1950*/  IMAD R45, R3, 0x1b, RZ ;  /* 0x0000001b032d7824 */ /* 0x000fe200078e02ff */
[-C--:B------:R-:W-:Y:S01]  /*1960*/  LEA.HI.X.SX32 R7, R7, R123.reuse, 0x1, P0 ;  /* 0x0000007b07077211 */ /* 0x080fe200000f0eff */
[----:B------:R-:W-:Y:S01]  /*1970*/  IMAD R226, R3, 0xa6, RZ ;  /* 0x000000a603e27824 */ /* 0x000fe200078e02ff */
[----:B------:R0:W2:Y:S02]  /*1980*/  LDG.E.U16 R145, desc[UR6][R16.64] ;  /* 0x0000000610917981 */ /* 0x0000a4000c1e1500 */
[-C--:B0-----:R-:W-:Y:S01]  /*1990*/  IADD3 R14, P1, R185, R122.reuse, RZ ;  /* 0x0000007ab90e7210 */ /* 0x081fe20007f3e0ff */
[C---:B------:R-:W-:Y:S01]  /*19a0*/  IMAD R212, R3.reuse, 0x76, RZ ;  /* 0x0000007603d47824 */ /* 0x040fe200078e02ff */
[----:B------:R-:W0:Y:S01]  /*19b0*/  LDC R44, c[0x0][0x248] ;  /* 0x00009200ff2c7b82 */ /* 0x000e220000000800 */
[----:B------:R4:W2:Y:S04]  /*19c0*/  LDG.E.U16 R72, desc[UR6][R6.64] ;  /* 0x0000000606487981 */ /* 0x0008a8000c1e1500 */
[----:B------:R4:W2:Y:S01]  /*19d0*/  LDG.E.U16 R171, desc[UR6][R8.64] ;  /* 0x0000000608ab7981 */ /* 0x0008a2000c1e1500 */
[-C--:B------:R-:W-:Y:S01]  /*19e0*/  IADD3 R16, P0, R214, R122.reuse, RZ ;  /* 0x0000007ad6107210 */ /* 0x080fe20007f1e0ff */
[----:B------:R-:W-:Y:S01]  /*19f0*/  IMAD R65, R3, 0x23, RZ ;  /* 0x0000002303417824 */ /* 0x000fe200078e02ff */
[-C--:B------:R-:W-:Y:S01]  /*1a00*/  LEA.HI.X.SX32 R15, R45, R123.reuse, 0x1, P1 ;  /* 0x0000007b2d0f7211 */ /* 0x080fe200008f0eff */
[----:B------:R-:W1:Y:S01]  /*1a10*/  LDC R209, c[0x0][0x248] ;  /* 0x00009200ffd17b82 */ /* 0x000e620000000800 */
[----:B------:R-:W-:Y:S01]  /*1a20*/  LEA.HI.X.SX32 R17, R41, R123, 0x1, P0 ;  /* 0x0000007b29117211 */ /* 0x000fe200000f0eff */
[----:B----4-:R-:W-:Y:S01]  /*1a30*/  IMAD R7, R3, 0x4b, RZ ;  /* 0x0000004b03077824 */ /* 0x010fe200078e02ff */
[----:B------:R-:W-:-:S02]  /*1a40*/  IADD3 R6, P0, R228, R122, RZ ;  /* 0x0000007ae4067210 */ /* 0x000fc40007f1e0ff */
[-C--:B------:R-:W-:Y:S01]  /*1a50*/  IADD3 R8, P2, R203, R122.reuse, RZ ;  /* 0x0000007acb087210 */ /* 0x080fe20007f5e0ff */
[----:B------:R4:W2:Y:S01]  /*1a60*/  LDG.E.U16 R71, desc[UR6][R16.64] ;  /* 0x0000000610477981 */ /* 0x0008a2000c1e1500 */
[-C--:B------:R-:W-:Y:S01]  /*1a70*/  LEA.HI.X.SX32 R7, R7, R123.reuse, 0x1, P0 ;  /* 0x0000007b07077211 */ /* 0x080fe200000f0eff */
[----:B------:R-:W-:Y:S01]  /*1a80*/  IMAD R41, R3, 0x53, RZ ;  /* 0x0000005303297824 */ /* 0x000fe200078e02ff */
[-C--:B------:R-:W-:Y:S01]  /*1a90*/  LEA.HI.X.SX32 R9, R65, R123.reuse, 0x1, P2 ;  /* 0x0000007b41097211 */ /* 0x080fe200010f0eff */
[----:B------:R4:W2:Y:S01]  /*1aa0*/  LDG.E.U16 R74, desc[UR6][R14.64] ;  /* 0x000000060e4a7981 */ /* 0x0008a2000c1e1500 */
[C---:B------:R-:W-:Y:S01]  /*1ab0*/  IMAD R45, R3.reuse, 0x3b, RZ ;  /* 0x0000003b032d7824 */ /* 0x040fe200078e02ff */
[----:B------:R-:W1:Y:S01]  /*1ac0*/  LDC R215, c[0x0][0x248] ;  /* 0x00009200ffd77b82 */ /* 0x000e620000000800 */
[C---:B------:R-:W-:Y:S01]  /*1ad0*/  IMAD R230, R3.reuse, 0x86, RZ ;  /* 0x0000008603e67824 */ /* 0x040fe200078e02ff */
[----:B------:R4:W2:Y:S01]  /*1ae0*/  LDG.E.U16 R68, desc[UR6][R6.64] ;  /* 0x0000000606447981 */ /* 0x0008a2000c1e1500 */
[C---:B------:R-:W-:Y:S01]  /*1af0*/  IMAD R220, R3.reuse, 0xd6, RZ ;  /* 0x000000d603dc7824 */ /* 0x040fe200078e02ff */
[-C--:B----4-:R-:W-:Y:S01]  /*1b00*/  IADD3 R16, P0, R226, R122.reuse, RZ ;  /* 0x0000007ae2107210 */ /* 0x090fe20007f1e0ff */
[----:B------:R-:W-:Y:S01]  /*1b10*/  IMAD R65, R3, 0x43, RZ ;  /* 0x0000004303417824 */ /* 0x000fe200078e02ff */
[----:B------:R4:W2:Y:S01]  /*1b20*/  LDG.E.U16 R73, desc[UR6][R8.64] ;  /* 0x0000000608497981 */ /* 0x0008a2000c1e1500 */
[-C--:B------:R-:W-:Y:S01]  /*1b30*/  IADD3 R14, P1, R212, R122.reuse, RZ ;  /* 0x0000007ad40e7210 */ /* 0x080fe20007f3e0ff */
[----:B------:R-:W1:Y:S01]  /*1b40*/  LDC R223, c[0x0][0x248] ;  /* 0x00009200ffdf7b82 */ /* 0x000e620000000800 */
[-C--:B------:R-:W-:Y:S01]  /*1b50*/  LEA.HI.X.SX32 R17, R41, R123.reuse, 0x1, P0 ;  /* 0x0000007b29117211 */ /* 0x080fe200000f0eff */
[----:B------:R-:W-:Y:S01]  /*1b60*/  IMAD R7, R3, 0x6b, RZ ;  /* 0x0000006b03077824 */ /* 0x000fe200078e02ff */
[----:B------:R-:W-:Y:S01]  /*1b70*/  LEA.HI.X.SX32 R15, R45, R123, 0x1, P1 ;  /* 0x0000007b2d0f7211 */ /* 0x000fe200008f0eff */
[----:B------:R-:W-:Y:S01]  /*1b80*/  IMAD R224, R3, 0xb6, RZ ;  /* 0x000000b603e07824 */ /* 0x000fe200078e02ff */
[----:B------:R-:W-:-:S02]  /*1b90*/  IADD3 R6, P0, R220, R122, RZ ;  /* 0x0000007adc067210 */ /* 0x000fc40007f1e0ff */
[-C--:B----4-:R-:W-:Y:S01]  /*1ba0*/  IADD3 R8, P2, R230, R122.reuse, RZ ;  /* 0x0000007ae6087210 */ /* 0x090fe20007f5e0ff */
[----:B------:R4:W2:Y:S01]  /*1bb0*/  LDG.E.U16 R70, desc[UR6][R14.64] ;  /* 0x000000060e467981 */ /* 0x0008a2000c1e1500 */
[-C--:B------:R-:W-:Y:S01]  /*1bc0*/  LEA.HI.X.SX32 R7, R7, R123.reuse, 0x1, P0 ;  /* 0x0000007b07077211 */ /* 0x080fe200000f0eff */
[----:B------:R-:W-:Y:S01]  /*1bd0*/  IMAD R45, R3, 0x5b, RZ ;  /* 0x0000005b032d7824 */ /* 0x000fe200078e02ff */
[----:B------:R-:W-:Y:S01]  /*1be0*/  LEA.HI.X.SX32 R9, R65, R123, 0x1, P2 ;  /* 0x0000007b41097211 */ /* 0x000fe200010f0eff */
[C---:B------:R-:W-:Y:S01]  /*1bf0*/  IMAD R222, R3.reuse, 0xc6, RZ ;  /* 0x000000c603de7824 */ /* 0x040fe200078e02ff */
[----:B------:R-:W2:Y:S01]  /*1c00*/  LDG.E.U16 R67, desc[UR6][R16.64] ;  /* 0x0000000610437981 */ /* 0x000ea2000c1e1500 */
[C---:B------:R-:W-:Y:S01]  /*1c10*/  IMAD R218, R3.reuse, 0xe6, RZ ;  /* 0x000000e603da7824 */ /* 0x040fe200078e02ff */
[----:B------:R-:W1:Y:S01]  /*1c20*/  LDC R221, c[0x0][0x248] ;  /* 0x00009200ffdd7b82 */ /* 0x000e620000000800 */
[----:B----4-:R-:W-:Y:S01]  /*1c30*/  IADD3 R14, P1, R224, R122, RZ ;  /* 0x0000007ae00e7210 */ /* 0x010fe20007f3e0ff */
[----:B------:R4:W2:Y:S01]  /*1c40*/  LDG.E.U16 R69, desc[UR6][R8.64] ;  /* 0x0000000608457981 */ /* 0x0008a2000c1e1500 */
[----:B------:R-:W-:-:S02]  /*1c50*/  IMAD R65, R3, 0x63, RZ ;  /* 0x0000006303417824 */ /* 0x000fc400078e02ff */
[----:B------:R-:W-:Y:S01]  /*1c60*/  IMAD R155, R3, 0x73, RZ ;  /* 0x00000073039b7824 */ /* 0x000fe200078e02ff */
[----:B------:R0:W2:Y:S01]  /*1c70*/  LDG.E.U16 R41, desc[UR6][R6.64] ;  /* 0x0000000606297981 */ /* 0x0000a2000c1e1500 */
[----:B------:R-:W-:Y:S01]  /*1c80*/  LEA.HI.X.SX32 R15, R45, R123, 0x1, P1 ;  /* 0x0000007b2d0f7211 */ /* 0x000fe200008f0eff */
[C---:B------:R-:W-:Y:S01]  /*1c90*/  IMAD R216, R3.reuse, 0xf6, RZ ;  /* 0x000000f603d87824 */ /* 0x040fe200078e02ff */
[----:B------:R-:W1:Y:S01]  /*1ca0*/  LDC R217, c[0x0][0x248] ;  /* 0x00009200ffd97b82 */ /* 0x000e620000000800 */
[-C--:B----4-:R-:W-:Y:S01]  /*1cb0*/  IADD3 R8, P2, R222, R122.reuse, RZ ;  /* 0x0000007ade087210 */ /* 0x090fe20007f5e0ff */
[----:B------:R-:W-:Y:S01]  /*1cc0*/  IMAD R165, R3, 0x7b, RZ ;  /* 0x0000007b03a57824 */ /* 0x000fe200078e02ff */
[----:B------:R4:W2:Y:S01]  /*1cd0*/  LDG.E.U16 R66, desc[UR6][R14.64] ;  /* 0x000000060e427981 */ /* 0x0008a2000c1e1500 */
[----:B0-----:R-:W-:-:S04]  /*1ce0*/  IADD3 R6, P0, R218, R122, RZ ;  /* 0x0000007ada067210 */ /* 0x001fc80007f1e0ff */
[----:B------:R-:W0:Y:S01]  /*1cf0*/  LDC R225, c[0x0][0x248] ;  /* 0x00009200ffe17b82 */ /* 0x000e220000000800 */
[-C--:B------:R-:W-:Y:S02]  /*1d00*/  LEA.HI.X.SX32 R9, R65, R123.reuse, 0x1, P2 ;  /* 0x0000007b41097211 */ /* 0x080fe400010f0eff */
[-C--:B------:R-:W-:Y:S01]  /*1d10*/  LEA.HI.X.SX32 R7, R155, R123.reuse, 0x1, P0 ;  /* 0x0000007b9b077211 */ /* 0x080fe200000f0eff */
[C---:B------:R-:W-:Y:S01]  /*1d20*/  IMAD R45, R3.reuse, 0xc, RZ ;  /* 0x0000000c032d7824 */ /* 0x040fe200078e02ff */
[-C--:B------:R-:W-:Y:S01]  /*1d30*/  IADD3 R16, P2, R216, R122.reuse, RZ ;  /* 0x0000007ad8107210 */ /* 0x080fe20007f5e0ff */
[----:B------:R4:W2:Y:S02]  /*1d40*/  LDG.E.U16 R65, desc[UR6][R8.64] ;  /* 0x0000000608417981 */ /* 0x0008a4000c1e1500 */
[C---:B----4-:R-:W-:Y:S01]  /*1d50*/  SHF.L.U32 R15, R3.reuse, 0x2, RZ ;  /* 0x00000002030f7819 */ /* 0x050fe200000006ff */
[----:B------:R-:W4:Y:S01]  /*1d60*/  LDC R229, c[0x0][0x248] ;  /* 0x00009200ffe57b82 */ /* 0x000f220000000800 */
[----:B------:R-:W-:Y:S01]  /*1d70*/  LEA R14, P0, R3, R122, 0x3 ;  /* 0x0000007a030e7211 */ /* 0x000fe200078018ff */
[----:B------:R1:W2:Y:S01]  /*1d80*/  LDG.E.U16 R64, desc[UR6][R6.64] ;  /* 0x0000000606407981 */ /* 0x0002a2000c1e1500 */
[----:B------:R-:W-:-:S02]  /*1d90*/  LEA.HI.X.SX32 R17, R165, R123, 0x1, P2 ;  /* 0x0000007ba5117211 */ /* 0x000fc400010f0eff */
[-C--:B------:R-:W-:Y:S02]  /*1da0*/  LEA.HI.X.SX32 R15, R15, R123.reuse, 0x1, P0 ;  /* 0x0000007b0f0f7211 */ /* 0x080fe400000f0eff */
[-C--:B------:R-:W-:Y:S01]  /*1db0*/  IADD3 R8, P1, R45, R122.reuse, RZ ;  /* 0x0000007a2d087210 */ /* 0x080fe20007f3e0ff */
[----:B------:R1:W2:Y:S01]  /*1dc0*/  LDG.E.U16 R62, desc[UR6][R16.64] ;  /* 0x00000006103e7981 */ /* 0x0002a2000c1e1500 */
[----:B------:R-:W4:Y:S01]  /*1dd0*/  LDC R231, c[0x0][0x248] ;  /* 0x00009200ffe77b82 */ /* 0x000f220000000800 */
[----:B-1----:R-:W-:Y:S01]  /*1de0*/  IADD3 R6, P2, R23, R122, RZ ;  /* 0x0000007a17067210 */ /* 0x002fe20007f5e0ff */
[----:B------:R-:W-:Y:S01]  /*1df0*/  IMAD R23, R3, 0x2c, RZ ;  /* 0x0000002c03177824 */ /* 0x000fe200078e02ff */
[-C--:B------:R-:W-:Y:S01]  /*1e00*/  LEA.HI.X.SX32 R9, R47, R123.reuse, 0x1, P1 ;  /* 0x0000007b2f097211 */ /* 0x080fe200008f0eff */
[----:B------:R1:W2:Y:S01]  /*1e10*/  LDG.E.U16 R169, desc[UR6][R14.64] ;  /* 0x000000060ea97981 */ /* 0x0002a2000c1e1500 */
[----:B------:R-:W-:Y:S01]  /*1e20*/  LEA.HI.X.SX32 R7, R45, R123, 0x1, P2 ;  /* 0x0000007b2d077211 */ /* 0x000fe200010f0eff */
[----:B------:R-:W-:-:S02]  /*1e30*/  IMAD R45, R3, 0x4c, RZ ;  /* 0x0000004c032d7824 */ /* 0x000fc400078e02ff */
[----:B------:R-:W4:Y:S01]  /*1e40*/  LDC R232, c[0x0][0x248] ;  /* 0x00009200ffe87b82 */ /* 0x000f220000000800 */
[-C--:B------:R-:W-:Y:S01]  /*1e50*/  IADD3 R16, P0, R23, R122.reuse, RZ ;  /* 0x0000007a17107210 */ /* 0x080fe20007f1e0ff */
[----:B------:R-:W-:Y:S01]  /*1e60*/  IMAD R187, R3, 0x98, RZ ;  /* 0x0000009803bb7824 */ /* 0x000fe200078e02ff */
[----:B------:R0:W2:Y:S01]  /*1e70*/  LDG.E.U16 R165, desc[UR6][R8.64] ;  /* 0x0000000608a57981 */ /* 0x0000a2000c1e1500 */
[----:B-1----:R-:W-:-:S03]  /*1e80*/  IADD3 R14, P2, R19, R122, RZ ;  /* 0x0000007a130e7210 */ /* 0x002fc60007f5e0ff */
[----:B------:R1:W2:Y:S01]  /*1e90*/  LDG.E.U16 R155, desc[UR6][R6.64] ;  /* 0x00000006069b7981 */ /* 0x0002a2000c1e1500 */
[-C--:B------:R-:W-:Y:S01]  /*1ea0*/  LEA.HI.X.SX32 R17, R139, R123.reuse, 0x1, P0 ;  /* 0x0000007b8b117211 */ /* 0x080fe200000f0eff */
[----:B------:R-:W4:Y:S01]  /*1eb0*/  LDC R233, c[0x0][0x248] ;  /* 0x00009200ffe97b82 */ /* 0x000f220000000800 */
[----:B------:R-:W-:Y:S01]  /*1ec0*/  LEA.HI.X.SX32 R15, R23, R123, 0x1, P2 ;  /* 0x0000007b170f7211 */ /* 0x000fe200010f0eff */
[----:B------:R-:W-:Y:S01]  /*1ed0*/  IMAD R23, R3, 0x6c, RZ ;  /* 0x0000006c03177824 */ /* 0x000fe200078e02ff */
[-C--:B0-----:R-:W-:Y:S01]  /*1ee0*/  IADD3 R8, P1, R45, R122.reuse, RZ ;  /* 0x0000007a2d087210 */ /* 0x081fe20007f3e0ff */
[----:B------:R-:W-:Y:S01]  /*1ef0*/  IMAD R193, R3, 0xd8, RZ ;  /* 0x000000d803c17824 */ /* 0x000fe200078e02ff */
[----:B------:R0:W2:Y:S01]  /*1f00*/  LDG.E.U16 R139, desc[UR6][R16.64] ;  /* 0x00000006108b7981 */ /* 0x0000a2000c1e1500 */
[----:B-1----:R-:W-:-:S03]  /*1f10*/  IADD3 R6, P0, R187, R122, RZ ;  /* 0x0000007abb067210 */ /* 0x002fc60007f1e0ff */
[----:B------:R1:W2:Y:S01]  /*1f20*/  LDG.E.U16 R47, desc[UR6][R14.64] ;  /* 0x000000060e2f7981 */ /* 0x0002a2000c1e1500 */
[-C--:B------:R-:W-:Y:S01]  /*1f30*/  LEA.HI.X.SX32 R9, R151, R123.reuse, 0x1, P1 ;  /* 0x0000007b97097211 */ /* 0x080fe200008f0eff */
[----:B------:R-:W4:Y:S01]  /*1f40*/  LDC R234, c[0x0][0x248] ;  /* 0x00009200ffea7b82 */ /* 0x000f220000000800 */
[-C--:B------:R-:W-:Y:S02]  /*1f50*/  LEA.HI.X.SX32 R7, R45, R123.reuse, 0x1, P0 ;  /* 0x0000007b2d077211 */ /* 0x080fe400000f0eff */
[-C--:B------:R-:W-:Y:S02]  /*1f60*/  IADD3 R18, P1, R23, R122.reuse, RZ ;  /* 0x0000007a17127210 */ /* 0x080fe40007f3e0ff */
[-C--:B0-----:R-:W-:Y:S01]  /*1f70*/  IADD3 R16, P2, R193, R122.reuse, RZ ;  /* 0x0000007ac1107210 */ /* 0x081fe20007f5e0ff */
[----:B------:R0:W2:Y:S01]  /*1f80*/  LDG.E.U16 R46, desc[UR6][R6.64] ;  /* 0x00000006062e7981 */ /* 0x0000a2000c1e1500 */
[----:B------:R-:W-:Y:S01]  /*1f90*/  LEA.HI.X.SX32 R19, R185, R123, 0x1, P1 ;  /* 0x0000007bb9137211 */ /* 0x000fe200008f0eff */
[----:B------:R-:W4:Y:S01]  /*1fa0*/  LDC R227, c[0x0][0x248] ;  /* 0x00009200ffe37b82 */ /* 0x000f220000000800 */
[----:B-1----:R-:W-:Y:S01]  /*1fb0*/  SHF.L.U32 R15, R3, 0x4, RZ ;  /* 0x00000004030f7819 */ /* 0x002fe200000006ff */
[----:B------:R-:W2:Y:S01]  /*1fc0*/  LDG.E.U16 R9, desc[UR6][R8.64] ;  /* 0x0000000608097981 */ /* 0x000ea2000c1e1500 */
[----:B------:R-:W-:-:S02]  /*1fd0*/  LEA R14, P0, R195, R122, 0x5 ;  /* 0x0000007ac30e7211 */ /* 0x000fc400078028ff */
[----:B0-----:R-:W-:Y:S01]  /*1fe0*/  SHF.L.U32 R7, R3, 0x5, RZ ;  /* 0x0000000503077819 */ /* 0x001fe200000006ff */
[----:B------:R0:W2:Y:S01]  /*1ff0*/  LDG.E.U16 R12, desc[UR6][R18.64] ;  /* 0x00000006120c7981 */ /* 0x0000a2000c1e1500 */
[----:B------:R-:W-:Y:S01]  /*2000*/  LEA R6, P1, R197, R122, 0x6 ;  /* 0x0000007ac5067211 */ /* 0x000fe200078230ff */
[----:B------:R-:W1:Y:S01]  /*2010*/  LDC R238, c[0x0][0x280] ;  /* 0x0000a000ffee7b82 */ /* 0x000e620000000800 */
[-C--:B------:R-:W-:Y:S02]  /*2020*/  LEA.HI.X.SX32 R17, R23, R123.reuse, 0x1, P2 ;  /* 0x0000007b17117211 */ /* 0x080fe400010f0eff */
[-C--:B------:R-:W-:Y:S02]  /*2030*/  LEA.HI.X.SX32 R7, R7, R123.reuse, 0x1, P1 ;  /* 0x0000007b07077211 */ /* 0x080fe400008f0eff */
[----:B------:R-:W-:Y:S01]  /*2040*/  LEA.HI.X.SX32 R15, R15, R123, 0x1, P0 ;  /* 0x0000007b0f0f7211 */ /* 0x000fe200000f0eff */
[----:B------:R0:W2:Y:S01]  /*2050*/  LDG.E.U16 R45, desc[UR6][R16.64] ;  /* 0x00000006102d7981 */ /* 0x0000a2000c1e1500 */
[----:B------:R-:W-:Y:S01]  /*2060*/  SHF.L.U32 R23, R3, 0x6, RZ ;  /* 0x0000000603177819 */ /* 0x000fe200000006ff */
[----:B0-----:R-:W-:-:S02]  /*2070*/  IMAD R19, R0, 0x110, RZ ;  /* 0x0000011000137824 */ /* 0x001fc400078e02ff */
[----:B------:R0:W5:Y:S01]  /*2080*/  LDG.E.U16 R2, desc[UR6][R6.64] ;  /* 0x0000000606027981 */ /* 0x000162000c1e1500 */
[----:B------:R-:W-:Y:S01]  /*2090*/  SHF.L.U32 R185, R3, 0x7, RZ ;  /* 0x0000000703b97819 */ /* 0x000fe200000006ff */
[----:B------:R-:W4:Y:S01]  /*20a0*/  LDC R0, c[0x0][0x248] ;  /* 0x00009200ff007b82 */ /* 0x000f220000000800 */
[-C--:B------:R-:W-:Y:S01]  /*20b0*/  LEA R22, P1, R201, R122.reuse, 0x8 ;  /* 0x0000007ac9167211 */ /* 0x080fe200078240ff */
[----:B------:R-:W-:Y:S01]  /*20c0*/  IMAD R195, R20, 0x150, RZ ;  /* 0x0000015014c37824 */ /* 0x000fe200078e02ff */
[----:B------:R-:W2:Y:S01]  /*20d0*/  LDG.E.U16 R151, desc[UR6][R14.64] ;  /* 0x000000060e977981 */ /* 0x000ea2000c1e1500 */
[----:B------:R-:W-:Y:S01]  /*20e0*/  IMAD R17, R10, 0x130, RZ ;  /* 0x000001300a117824 */ /* 0x000fe200078e02ff */
[----:B0-----:R-:W-:-:S03]  /*20f0*/  LEA R6, P0, R199, R122, 0x7 ;  /* 0x0000007ac7067211 */ /* 0x001fc600078038ff */
[----:B------:R-:W0:Y:S01]  /*2100*/  LDC R10, c[0x0][0x248] ;  /* 0x00009200ff0a7b82 */ /* 0x000e220000000800 */
[-C--:B------:R-:W-:Y:S02]  /*2110*/  IADD3 R16, P2, R17, R122.reuse, RZ ;  /* 0x0000007a11107210 */ /* 0x080fe40007f5e0ff */
[-C--:B------:R-:W-:Y:S02]  /*2120*/  LEA.HI.X.SX32 R7, R23, R123.reuse, 0x1, P0 ;  /* 0x0000007b17077211 */ /* 0x080fe400000f0eff */
[-C--:B------:R-:W-:Y:S02]  /*2130*/  LEA.HI.X.SX32 R23, R185, R123.reuse, 0x1, P1 ;  /* 0x0000007bb9177211 */ /* 0x080fe400008f0eff */
[----:B------:R-:W-:Y:S01]  /*2140*/  IADD3 R18, P0, R19, R122, RZ ;  /* 0x0000007a13127210 */ /* 0x000fe20007f1e0ff */
[----:B------:R1:W2:Y:S01]  /*2150*/  LDG.E.U16 R15, desc[UR6][R6.64] ;  /* 0x00000006060f7981 */ /* 0x0002a2000c1e1500 */
[-C--:B------:R-:W-:Y:S02]  /*2160*/  LEA.HI.X.SX32 R17, R187, R123.reuse, 0x1, P2 ;  /* 0x0000007bbb117211 */ /* 0x080fe400010f0eff */
[----:B------:R-:W-:Y:S01]  /*2170*/  LEA.HI.X.SX32 R19, R103, R123, 0x1, P0 ;  /* 0x0000007b67137211 */ /* 0x000fe200000f0eff */
[----:B------:R1:W2:Y:S01]  /*2180*/  LDG.E.U16 R14, desc[UR6][R22.64] ;  /* 0x00000006160e7981 */ /* 0x0002a2000c1e1500 */
[----:B------:R-:W-:-:S02]  /*2190*/  IMAD R103, R24, 0x190, RZ ;  /* 0x0000019018677824 */ /* 0x000fc400078e02ff */
[----:B------:R-:W-:Y:S01]  /*21a0*/  IMAD R185, R48, 0x1d0, RZ ;  /* 0x000001d030b97824 */ /* 0x000fe200078e02ff */
[----:B------:R1:W2:Y:S02]  /*21b0*/  LDG.E.U16 R20, desc[UR6][R16.64] ;  /* 0x0000000610147981 */ /* 0x0002a4000c1e1500 */
[-C--:B-1----:R-:W-:Y:S02]  /*21c0*/  IADD3 R6, P1, R195, R122.reuse, RZ ;  /* 0x0000007ac3067210 */ /* 0x082fe40007f3e0ff */
[----:B------:R-:W2:Y:S01]  /*21d0*/  LDG.E.U16 R8, desc[UR6][R18.64] ;  /* 0x0000000612087981 */ /* 0x000ea2000c1e1500 */
[----:B------:R-:W-:Y:S02]  /*21e0*/  IMAD R23, R50, 0x1e0, RZ ;  /* 0x000001e032177824 */ /* 0x000fe400078e02ff */
[----:B------:R-:W1:Y:S01]  /*21f0*/  LDC R50, c[0x0][0x248] ;  /* 0x00009200ff327b82 */ /* 0x000e620000000800 */
[----:B------:R-:W-:Y:S01]  /*2200*/  LEA.HI.X.SX32 R7, R109, R123, 0x1, P1 ;  /* 0x0000007b6d077211 */ /* 0x000fe200008f0eff */
[----:B------:R-:W-:Y:S01]  /*2210*/  IMAD R109, R44, 0x1b0, RZ ;  /* 0x000001b02c6d7824 */ /* 0x000fe200078e02ff */
[----:B------:R-:W-:-:S02]  /*2220*/  IADD3 R16, P0, R103, R122, RZ ;  /* 0x0000007a67107210 */ /* 0x000fc40007f1e0ff */
[-C--:B------:R-:W-:Y:S01]  /*2230*/  IADD3 R22, P2, R185, R122.reuse, RZ ;  /* 0x0000007ab9167210 */ /* 0x080fe20007f5e0ff */
[----:B------:R3:W2:Y:S02]  /*2240*/  LDG.E.U16 R19, desc[UR6][R6.64] ;  /* 0x0000000606137981 */ /* 0x0006a4000c1e1500 */
[----:B------:R-:W1:Y:S01]  /*2250*/  LDC R44, c[0x0][0x248] ;  /* 0x00009200ff2c7b82 */ /* 0x000e620000000800 */
[----:B------:R-:W-:Y:S01]  /*2260*/  LEA.HI.X.SX32 R17, R49, R123, 0x1, P0 ;  /* 0x0000007b31117211 */ /* 0x000fe200000f0eff */
[----:B0-----:R-:W-:Y:S01]  /*2270*/  IMAD R103, R10, 0x140, RZ ;  /* 0x000001400a677824 */ /* 0x001fe200078e02ff */
[----:B------:R-:W-:-:S04]  /*2280*/  IADD3 R48, P1, R109, R122, RZ ;  /* 0x0000007a6d307210 */ /* 0x000fc80007f3e0ff */
[----:B------:R-:W2:Y:S01]  /*2290*/  LDG.E.U16 R17, desc[UR6][R16.64] ;  /* 0x0000000610117981 */ /* 0x000ea2000c1e1500 */
[-C--:B---3--:R-:W-:Y:S01]  /*22a0*/  IADD3 R6, P0, R23, R122.reuse, RZ ;  /* 0x0000007a17067210 */ /* 0x088fe20007f1e0ff */
[----:B------:R-:W0:Y:S01]  /*22b0*/  LDC R10, c[0x0][0x248] ;  /* 0x00009200ff0a7b82 */ /* 0x000e220000000800 */
[-C--:B------:R-:W-:Y:S02]  /*22c0*/  LEA.HI.X.SX32 R23, R107, R123.reuse, 0x1, P2 ;  /* 0x0000007b6b177211 */ /* 0x080fe400010f0eff */
[-C--:B------:R-:W-:Y:S01]  /*22d0*/  LEA.HI.X.SX32 R7, R101, R123.reuse, 0x1, P0 ;  /* 0x0000007b65077211 */ /* 0x080fe200000f0eff */
[----:B----4-:R-:W-:Y:S02]  /*22e0*/  IMAD R101, R0, 0x120, RZ ;  /* 0x0000012000657824 */ /* 0x010fe400078e02ff */
[----:B------:R-:W3:Y:S01]  /*22f0*/  LDG.E.U16 R24, desc[UR6][R22.64] ;  /* 0x0000000616187981 */ /* 0x000ee2000c1e1500 */
[----:B------:R-:W-:Y:S01]  /*2300*/  LEA.HI.X.SX32 R49, R193, R123, 0x1, P1 ;  /* 0x0000007bc1317211 */ /* 0x000fe200008f0eff */
[----:B------:R-:W4:Y:S01]  /*2310*/  LDC R107, c[0x0][0x248] ;  /* 0x00009200ff6b7b82 */ /* 0x000f220000000800 */
[----:B------:R-:W-:-:S03]  /*2320*/  IADD3 R78, P1, R103, R122, RZ ;  /* 0x0000007a674e7210 */ /* 0x000fc60007f3e0ff */
[----:B------:R-:W3:Y:S04]  /*2330*/  LDG.E.U16 R18, desc[UR6][R48.64] ;  /* 0x0000000630127981 */ /* 0x000ee8000c1e1500 */
[----:B------:R1:W3:Y:S01]  /*2340*/  LDG.E.U16 R23, desc[UR6][R6.64] ;  /* 0x0000000606177981 */ /* 0x0002e2000c1e1500 */
[----:B------:R-:W-:Y:S01]  /*2350*/  LEA.HI.X.SX32 R79, R79, R123, 0x1, P1 ;  /* 0x0000007b4f4f7211 */ /* 0x000fe200008f0eff */
[----:B------:R-:W4:Y:S01]  /*2360*/  LDC R103, c[0x0][0x248] ;  /* 0x00009200ff677b82 */ /* 0x000f220000000800 */
[----:B-1----:R-:W-:-:S04]  /*2370*/  IADD3 R6, P0, R101, R122, RZ ;  /* 0x0000007a65067210 */ /* 0x002fc80007f1e0ff */
[-C--:B------:R-:W-:Y:S01]  /*2380*/  LEA.HI.X.SX32 R7, R95, R123.reuse, 0x1, P0 ;  /* 0x0000007b5f077211 */ /* 0x080fe200000f0eff */
[----:B------:R-:W-:Y:S02]  /*2390*/  IMAD R95, R50, 0x1a0, RZ ;  /* 0x000001a0325f7824 */ /* 0x000fe400078e02ff */
[----:B------:R-:W-:Y:S01]  /*23a0*/  IMAD R101, R42, 0x160, RZ ;  /* 0x000001602a657824 */ /* 0x000fe200078e02ff */
[----:B------:R-:W1:Y:S01]  /*23b0*/  LDC R50, c[0x0][0x248] ;  /* 0x00009200ff327b82 */ /* 0x000e620000000800 */
[----:B------:R0:W3:Y:S01]  /*23c0*/  LDG.E.U16 R22, desc[UR6][R6.64] ;  /* 0x0000000606167981 */ /* 0x0000e2000c1e1500 */
[----:B------:R-:W-:Y:S02]  /*23d0*/  IMAD R49, R44, 0x180, RZ ;  /* 0x000001802c317824 */ /* 0x000fe400078e02ff */
[-C--:B------:R-:W-:Y:S02]  /*23e0*/  IADD3 R76, P0, R101, R122.reuse, RZ ;  /* 0x0000007a654c7210 */ /* 0x080fe40007f1e0ff */
[-C--:B0-----:R-:W-:Y:S01]  /*23f0*/  IADD3 R6, P1, R95, R122.reuse, RZ ;  /* 0x0000007a5f067210 */ /* 0x081fe20007f3e0ff */
[----:B------:R-:W-:Y:S01]  /*2400*/  IMAD R95, R82, 0x1c0, RZ ;  /* 0x000001c0525f7824 */ /* 0x000fe200078e02ff */
[----:B------:R-:W-:Y:S01]  /*2410*/  IADD3 R48, P2, R49, R122, RZ ;  /* 0x0000007a31307210 */ /* 0x000fe20007f5e0ff */
[----:B------:R-:W0:Y:S01]  /*2420*/  LDC R82, c[0x0][0x248] ;  /* 0x00009200ff527b82 */ /* 0x000e220000000800 */
[-C--:B------:R-:W-:Y:S01]  /*2430*/  LEA.HI.X.SX32 R7, R85, R123.reuse, 0x1, P1 ;  /* 0x0000007b55077211 */ /* 0x080fe200008f0eff */
[----:B------:R-:W-:Y:S01]  /*2440*/  IMAD R85, R84, 0x170, RZ ;  /* 0x0000017054557824 */ /* 0x000fe200078e02ff */
[----:B------:R-:W-:-:S02]  /*2450*/  LEA.HI.X.SX32 R77, R77, R123, 0x1, P0 ;  /* 0x0000007b4d4d7211 */ /* 0x000fc400000f0eff */
[----:B------:R-:W-:Y:S01]  /*2460*/  LEA.HI.X.SX32 R49, R5, R123, 0x1, P2 ;  /* 0x0000007b05317211 */ /* 0x000fe200010f0eff */
[----:B------:R-:W-:Y:S01]  /*2470*/  IMAD R101, R94, 0x1f0, RZ ;  /* 0x000001f05e657824 */ /* 0x000fe200078e02ff */
[----:B------:R4:W2:Y:S01]  /*2480*/  LDG.E.U16 R0, desc[UR6][R6.64] ;  /* 0x0000000606007981 */ /* 0x0008a2000c1e1500 */
[----:B------:R-:W0:Y:S03]  /*2490*/  LDC R84, c[0x0][0x248] ;  /* 0x00009200ff547b82 */ /* 0x000e260000000800 */
[----:B------:R4:W3:Y:S04]  /*24a0*/  LDG.E.U16 R16, desc[UR6][R76.64] ;  /* 0x000000064c107981 */ /* 0x0008e8000c1e1500 */
[----:B------:R4:W3:Y:S01]  /*24b0*/  LDG.E.U16 R44, desc[UR6][R48.64] ;  /* 0x00000006302c7981 */ /* 0x0008e2000c1e1500 */
[----:B------:R-:W0:Y:S01]  /*24c0*/  LDC R94, c[0x0][0x248] ;  /* 0x00009200ff5e7b82 */ /* 0x000e220000000800 */
[----:B----4-:R-:W-:-:S02]  /*24d0*/  IMAD R7, R3, 0x81, RZ ;  /* 0x0000008103077824 */ /* 0x010fc400078e02ff */
[----:B------:R4:W3:Y:S01]  /*24e0*/  LDG.E.U16 R5, desc[UR6][R78.64] ;  /* 0x000000064e057981 */ /* 0x0008e2000c1e1500 */
[----:B------:R-:W-:Y:S01]  /*24f0*/  IMAD R77, R10, 0x102, RZ ;  /* 0x000001020a4d7824 */ /* 0x000fe200078e02ff */
[----:B------:R-:W-:-:S03]  /*2500*/  IADD3 R48, P0, R95, R122, RZ ;  /* 0x0000007a5f307210 */ /* 0x000fc60007f1e0ff */
[----:B------:R-:W0:Y:S01]  /*2510*/  LDC R95, c[0x0][0x248] ;  /* 0x00009200ff5f7b82 */ /* 0x000e220000000800 */
[-C--:B------:R-:W-:Y:S02]  /*2520*/  LEA.HI.X.SX32 R49, R83, R123.reuse, 0x1, P0 ;  /* 0x0000007b53317211 */ /* 0x080fe400000f0eff */
[-C--:B------:R-:W-:Y:S02]  /*2530*/  IADD3 R6, P0, R77, R122.reuse, RZ ;  /* 0x0000007a4d067210 */ /* 0x080fe40007f1e0ff */
[-C--:B----4-:R-:W-:Y:S02]  /*2540*/  IADD3 R78, P1, R85, R122.reuse, RZ ;  /* 0x0000007a554e7210 */ /* 0x090fe40007f3e0ff */
[----:B------:R-:W-:Y:S01]  /*2550*/  IADD3 R76, P2, R101, R122, RZ ;  /* 0x0000007a654c7210 */ /* 0x000fe20007f5e0ff */
[----:B------:R-:W4:Y:S01]  /*2560*/  LDG.E.U16 R49, desc[UR6][R48.64] ;  /* 0x0000000630317981 */ /* 0x000f22000c1e1500 */
[-C--:B------:R-:W-:Y:S01]  /*2570*/  LEA.HI.X.SX32 R7, R7, R123.reuse, 0x1, P0 ;  /* 0x0000007b07077211 */ /* 0x080fe200000f0eff */
[----:B------:R-:W0:Y:S01]  /*2580*/  LDC R101, c[0x0][0x248] ;  /* 0x00009200ff657b82 */ /* 0x000e220000000800 */
[----:B------:R-:W-:-:S02]  /*2590*/  LEA.HI.X.SX32 R79, R75, R123, 0x1, P1 ;  /* 0x0000007b4b4f7211 */ /* 0x000fc400008f0eff */
[----:B------:R-:W-:Y:S01]  /*25a0*/  LEA.HI.X.SX32 R77, R81, R123, 0x1, P2 ;  /* 0x0000007b514d7211 */ /* 0x000fe200010f0eff */
[----:B-1----:R-:W-:Y:S01]  /*25b0*/  IMAD R81, R50, 0x112, RZ ;  /* 0x0000011232517824 */ /* 0x002fe200078e02ff */
[----:B------:R0:W4:Y:S01]  /*25c0*/  LDG.E.U16 R42, desc[UR6][R6.64] ;  /* 0x00000006062a7981 */ /* 0x000122000c1e1500 */
[----:B------:R-:W-:Y:S02]  /*25d0*/  IMAD R85, R80, 0x122, RZ ;  /* 0x0000012250557824 */ /* 0x000fe400078e02ff */
[----:B------:R-:W-:Y:S01]  /*25e0*/  IMAD R75, R3, 0x89, RZ ;  /* 0x00000089034b7824 */ /* 0x000fe200078e02ff */
[----:B------:R1:W4:Y:S01]  /*25f0*/  LDG.E.U16 R10, desc[UR6][R78.64] ;  /* 0x000000064e0a7981 */ /* 0x000322000c1e1500 */
[----:B------:R-:W-:Y:S01]  /*2600*/  IADD3 R80, P0, R81, R122, RZ ;  /* 0x0000007a51507210 */ /* 0x000fe20007f1e0ff */
[----:B------:R-:W-:Y:S02]  /*2610*/  IMAD R83, R3, 0x91, RZ ;  /* 0x0000009103537824 */ /* 0x000fe400078e02ff */
[----:B------:R1:W4:Y:S01]  /*2620*/  LDG.E.U16 R48, desc[UR6][R76.64] ;  /* 0x000000064c307981 */ /* 0x000322000c1e1500 */
[----:B0-----:R-:W-:-:S02]  /*2630*/  IMAD R7, R84, 0x142, RZ ;  /* 0x0000014254077824 */ /* 0x001fc400078e02ff */
[----:B------:R-:W0:Y:S01]  /*2640*/  LDC R84, c[0x0][0x248] ;  /* 0x00009200ff547b82 */ /* 0x000e220000000800 */
[----:B-1----:R-:W-:Y:S01]  /*2650*/  IMAD R79, R82, 0x132, RZ ;  /* 0x00000132524f7824 */ /* 0x002fe200078e02ff */
[-C--:B------:R-:W-:Y:S02]  /*2660*/  IADD3 R6, P1, R85, R122.reuse, RZ ;  /* 0x0000007a55067210 */ /* 0x080fe40007f3e0ff */
[-C--:B------:R-:W-:Y:S01]  /*2670*/  LEA.HI.X.SX32 R81, R75, R123.reuse, 0x1, P0 ;  /* 0x0000007b4b517211 */ /* 0x080fe200000f0eff */
[----:B------:R-:W-:Y:S01]  /*2680*/  IMAD R77, R3, 0x99, RZ ;  /* 0x00000099034d7824 */ /* 0x000fe200078e02ff */
[-C--:B------:R-:W-:Y:S02]  /*2690*/  IADD3 R78, P2, R79, R122.reuse, RZ ;  /* 0x0000007a4f4e7210 */ /* 0x080fe40007f5e0ff */
[----:B------:R-:W-:Y:S01]  /*26a0*/  IADD3 R76, P0, R7, R122, RZ ;  /* 0x0000007a074c7210 */ /* 0x000fe20007f1e0ff */
[----:B------:R-:W-:Y:S01]  /*26b0*/  IMAD R85, R3, 0xa1, RZ ;  /* 0x000000a103557824 */ /* 0x000fe200078e02ff */
[-C--:B------:R-:W-:Y:S01]  /*26c0*/  LEA.HI.X.SX32 R7, R83, R123.reuse, 0x1, P1 ;  /* 0x0000007b53077211 */ /* 0x080fe200008f0eff */
[----:B------:R-:W-:Y:S01]  /*26d0*/  IMAD R109, R94, 0x152, RZ ;  /* 0x000001525e6d7824 */ /* 0x000fe200078e02ff */
[-C--:B------:R-:W-:Y:S01]  /*26e0*/  LEA.HI.X.SX32 R79, R77, R123.reuse, 0x1, P2 ;  /* 0x0000007b4d4f7211 */ /* 0x080fe200010f0eff */
[----:B------:R-:W-:Y:S01]  /*26f0*/  IMAD R95, R95, 0x162, RZ ;  /* 0x000001625f5f7824 */ /* 0x000fe200078e02ff */
[----:B------:R-:W-:Y:S01]  /*2700*/  LEA.HI.X.SX32 R77, R85, R123, 0x1, P0 ;  /* 0x0000007b554d7211 */ /* 0x000fe200000f0eff */
[----:B------:R1:W4:Y:S01]  /*2710*/  LDG.E.U16 R75, desc[UR6][R80.64] ;  /* 0x00000006504b7981 */ /* 0x000322000c1e1500 */
[----:B------:R-:W-:-:S03]  /*2720*/  IMAD R83, R3, 0xa9, RZ ;  /* 0x000000a903537824 */ /* 0x000fc600078e02ff */
[----:B------:R-:W4:Y:S01]  /*2730*/  LDG.E.U16 R7, desc[UR6][R6.64] ;  /* 0x0000000606077981 */ /* 0x000f22000c1e1500 */
[----:B------:R-:W-:Y:S01]  /*2740*/  IMAD R185, R100, 0x172, RZ ;  /* 0x0000017264b97824 */ /* 0x000fe200078e02ff */
[----:B------:R-:W-:Y:S01]  /*2750*/  IADD3 R82, P1, R95, R122, RZ ;  /* 0x0000007a5f527210 */ /* 0x000fe20007f3e0ff */
[----:B------:R-:W-:Y:S01]  /*2760*/  IMAD R101, R101, 0x182, RZ ;  /* 0x0000018265657824 */ /* 0x000fe200078e02ff */
[----:B------:R-:W5:Y:S01]  /*2770*/  LDC R100, c[0x0][0x248] ;  /* 0x00009200ff647b82 */ /* 0x000f620000000800 */
[----:B------:R-:W4:Y:S01]  /*2780*/  LDG.E.U16 R50, desc[UR6][R76.64] ;  /* 0x000000064c327981 */ /* 0x000f22000c1e1500 */
[----:B-1----:R-:W-:-:S03]  /*2790*/  IMAD R81, R3, 0xb1, RZ ;  /* 0x000000b103517824 */ /* 0x002fc600078e02ff */
[----:B------:R1:W4:Y:S01]  /*27a0*/  LDG.E.U16 R6, desc[UR6][R78.64] ;  /* 0x000000064e067981 */ /* 0x000322000c1e1500 */
[----:B------:R-:W-:Y:S01]  /*27b0*/  IMAD R85, R3, 0xb9, RZ ;  /* 0x000000b903557824 */ /* 0x000fe200078e02ff */
[-C--:B-1----:R-:W-:Y:S02]  /*27c0*/  IADD3 R78, P0, R109, R122.reuse, RZ ;  /* 0x0000007a6d4e7210 */ /* 0x082fe40007f1e0ff */
[----:B------:R-:W1:Y:S02]  /*27d0*/  LDC R109, c[0x0][0x248] ;  /* 0x00009200ff6d7b82 */ /* 0x000e640000000800 */
[-C--:B------:R-:W-:Y:S01]  /*27e0*/  LEA.HI.X.SX32 R79, R83, R123.reuse, 0x1, P0 ;  /* 0x0000007b534f7211 */ /* 0x080fe200000f0eff */
[----:B------:R-:W-:Y:S01]  /*27f0*/  IMAD R95, R3, 0xc1, RZ ;  /* 0x000000c1035f7824 */ /* 0x000fe200078e02ff */
[----:B------:R-:W-:Y:S01]  /*2800*/  IADD3 R76, P2, R185, R122, RZ ;  /* 0x0000007ab94c7210 */ /* 0x000fe20007f5e0ff */
[----:B0-----:R-:W-:Y:S01]  /*2810*/  IMAD R185, R84, 0x192, RZ ;  /* 0x0000019254b97824 */ /* 0x001fe200078e02ff */
[----:B------:R-:W-:-:S02]  /*2820*/  LEA.HI.X.SX32 R83, R81, R123, 0x1, P1 ;  /* 0x0000007b51537211 */ /* 0x000fc400008f0eff */
[----:B------:R-:W-:Y:S01]  /*2830*/  IADD3 R80, P0, R101, R122, RZ ;  /* 0x0000007a65507210 */ /* 0x000fe20007f1e0ff */
[----:B------:R-:W4:Y:S01]  /*2840*/  LDG.E.U16 R79, desc[UR6][R78.64] ;  /* 0x000000064e4f7981 */ /* 0x000f22000c1e1500 */
[-C--:B------:R-:W-:Y:S01]  /*2850*/  LEA.HI.X.SX32 R77, R85, R123.reuse, 0x1, P2 ;  /* 0x0000007b554d7211 */ /* 0x080fe200010f0eff */
[----:B------:R-:W-:Y:S01]  /*2860*/  IMAD R85, R3, 0xc9, RZ ;  /* 0x000000c903557824 */ /* 0x000fe200078e02ff */
[----:B------:R-:W-:Y:S01]  /*2870*/  LEA.HI.X.SX32 R81, R95, R123, 0x1, P0 ;  /* 0x0000007b5f517211 */ /* 0x000fe200000f0eff */
[----:B------:R-:W-:Y:S02]  /*2880*/  IMAD R103, R103, 0x1b2, RZ ;  /* 0x000001b267677824 */ /* 0x000fe400078e02ff */
[----:B------:R-:W-:Y:S01]  /*2890*/  IMAD R107, R107, 0x1c2, RZ ;  /* 0x000001c26b6b7824 */ /* 0x000fe200078e02ff */
[----:B------:R-:W4:Y:S04]  /*28a0*/  LDG.E.U16 R76, desc[UR6][R76.64] ;  /* 0x000000064c4c7981 */ /* 0x000f28000c1e1500 */
[----:B------:R0:W4:Y:S01]  /*28b0*/  LDG.E.U16 R78, desc[UR6][R82.64] ;  /* 0x00000006524e7981 */ /* 0x000122000c1e1500 */
[----:B------:R-:W-:-:S02]  /*28c0*/  IMAD R187, R102, 0x1a2, RZ ;  /* 0x000001a266bb7824 */ /* 0x000fc400078e02ff */
[----:B------:R-:W-:Y:S01]  /*28d0*/  IMAD R101, R3, 0xd9, RZ ;  /* 0x000000d903657824 */ /* 0x000fe200078e02ff */
[----:B------:R0:W4:Y:S02]  /*28e0*/  LDG.E.U16 R77, desc[UR6][R80.64] ;  /* 0x00000006504d7981 */ /* 0x000124000c1e1500 */
[----:B0-----:R-:W-:-:S04]  /*28f0*/  IADD3 R82, P0, R185, R122, RZ ;  /* 0x0000007ab9527210 */ /* 0x001fc80007f1e0ff */
[-C--:B------:R-:W-:Y:S01]  /*2900*/  LEA.HI.X.SX32 R83, R85, R123.reuse, 0x1, P0 ;  /* 0x0000007b55537211 */ /* 0x080fe200000f0eff */
[----:B------:R-:W-:Y:S01]  /*2910*/  IMAD R85, R3, 0xe1, RZ ;  /* 0x000000e103557824 */ /* 0x000fe200078e02ff */
[-C--:B------:R-:W-:Y:S02]  /*2920*/  IADD3 R80, P2, R103, R122.reuse, RZ ;  /* 0x0000007a67507210 */ /* 0x080fe40007f5e0ff */
[-C--:B------:R-:W-:Y:S01]  /*2930*/  IADD3 R84, P0, R107, R122.reuse, RZ ;  /* 0x0000007a6b547210 */ /* 0x080fe20007f1e0ff */
[----:B------:R-:W-:Y:S01]  /*2940*/  IMAD R95, R3, 0xd1, RZ ;  /* 0x000000d1035f7824 */ /* 0x000fe200078e02ff */
[----:B------:R-:W-:Y:S01]  /*2950*/  IADD3 R94, P1, R187, R122, RZ ;  /* 0x0000007abb5e7210 */ /* 0x000fe20007f3e0ff */
[----:B-1----:R-:W-:Y:S01]  /*2960*/  IMAD R109, R109, 0x1d2, RZ ;  /* 0x000001d26d6d7824 */ /* 0x002fe200078e02ff */
[-C--:B------:R-:W-:Y:S01]  /*2970*/  LEA.HI.X.SX32 R81, R101, R123.reuse, 0x1, P2 ;  /* 0x0000007b65517211 */ /* 0x080fe200010f0eff */
[----:B------:R-:W-:Y:S01]  /*2980*/  IMAD R185, R148, 0x1e2, RZ ;  /* 0x000001e294b97824 */ /* 0x000fe200078e02ff */
[-C--:B------:R-:W-:Y:S01]  /*2990*/  LEA.HI.X.SX32 R85, R85, R123.reuse, 0x1, P0 ;  /* 0x0000007b55557211 */ /* 0x080fe200000f0eff */
[----:B------:R-:W4:Y:S01]  /*29a0*/  LDG.E.U16 R83, desc[UR6][R82.64] ;  /* 0x0000000652537981 */ /* 0x000f22000c1e1500 */
[----:B------:R-:W-:Y:S01]  /*29b0*/  LEA.HI.X.SX32 R95, R95, R123, 0x1, P1 ;  /* 0x0000007b5f5f7211 */ /* 0x000fe200008f0eff */
[----:B------:R-:W-:Y:S01]  /*29c0*/  IMAD R101, R3, 0xe9, RZ ;  /* 0x000000e903657824 */ /* 0x000fe200078e02ff */
[----:B------:R-:W0:Y:S01]  /*29d0*/  LDC R148, c[0x0][0x248] ;  /* 0x00009200ff947b82 */ /* 0x000e220000000800 */
[----:B------:R-:W4:Y:S01]  /*29e0*/  LDG.E.U16 R80, desc[UR6][R80.64] ;  /* 0x0000000650507981 */ /* 0x000f22000c1e1500 */
[----:B------:R-:W-:-:S02]  /*29f0*/  IMAD R187, R150, 0x1f2, RZ ;  /* 0x000001f296bb7824 */ /* 0x000fc400078e02ff */
[----:B-----5:R-:W-:Y:S01]  /*2a00*/  IMAD R107, R100, 0x104, RZ ;  /* 0x00000104646b7824 */ /* 0x020fe200078e02ff */
[----:B------:R1:W5:Y:S04]  /*2a10*/  LDG.E.U16 R82, desc[UR6][R94.64] ;  /* 0x000000065e527981 */ /* 0x000368000c1e1500 */
[----:B------:R1:W5:Y:S01]  /*2a20*/  LDG.E.U16 R81, desc[UR6][R84.64] ;  /* 0x0000000654517981 */ /* 0x000362000c1e1500 */
[-C--:B------:R-:W-:Y:S01]  /*2a30*/  IADD3 R100, P2, R187, R122.reuse, RZ ;  /* 0x0000007abb647210 */ /* 0x080fe20007f5e0ff */
[----:B------:R-:W-:Y:S01]  /*2a40*/  IMAD R103, R3, 0xf1, RZ ;  /* 0x000000f103677824 */ /* 0x000fe200078e02ff */
[-C--:B------:R-:W-:Y:S01]  /*2a50*/  IADD3 R102, P1, R185, R122.reuse, RZ ;  /* 0x0000007ab9667210 */ /* 0x080fe20007f3e0ff */
[----:B------:R-:W0:Y:S01]  /*2a60*/  LDC R150, c[0x0][0x248] ;  /* 0x00009200ff967b82 */ /* 0x000e220000000800 */
[----:B-1----:R-:W-:Y:S01]  /*2a70*/  IMAD R95, R3, 0xf9, RZ ;  /* 0x000000f9035f7824 */ /* 0x002fe200078e02ff */
[----:B------:R-:W-:-:S04]  /*2a80*/  IADD3 R84, P0, R109, R122, RZ ;  /* 0x0000007a6d547210 */ /* 0x000fc80007f1e0ff */
[-C--:B------:R-:W-:Y:S02]  /*2a90*/  LEA.HI.X.SX32 R85, R101, R123.reuse, 0x1, P0 ;  /* 0x0000007b65557211 */ /* 0x080fe400000f0eff */
[----:B------:R-:W-:Y:S01]  /*2aa0*/  IADD3 R94, P0, R107, R122, RZ ;  /* 0x0000007a6b5e7210 */ /* 0x000fe20007f1e0ff */
[----:B------:R-:W-:Y:S01]  /*2ab0*/  IMAD R185, R138, 0x124, RZ ;  /* 0x000001248ab97824 */ /* 0x000fe200078e02ff */
[-C--:B------:R-:W-:Y:S01]  /*2ac0*/  LEA.HI.X.SX32 R101, R95, R123.reuse, 0x1, P2 ;  /* 0x0000007b5f657211 */ /* 0x080fe200010f0eff */
[----:B------:R-:W1:Y:S01]  /*2ad0*/  LDC R138, c[0x0][0x248] ;  /* 0x00009200ff8a7b82 */ /* 0x000e620000000800 */
[-C--:B------:R-:W-:Y:S01]  /*2ae0*/  LEA.HI.X.SX32 R95, R104, R123.reuse, 0x1, P0 ;  /* 0x0000007b685f7211 */ /* 0x080fe200000f0eff */
[----:B------:R-:W5:Y:S01]  /*2af0*/  LDG.E.U16 R85, desc[UR6][R84.64] ;  /* 0x0000000654557981 */ /* 0x000f62000c1e1500 */
[----:B------:R-:W-:-:S03]  /*2b00*/  LEA.HI.X.SX32 R103, R103, R123, 0x1, P1 ;  /* 0x0000007b67677211 */ /* 0x000fc600008f0eff */
[----:B------:R0:W5:Y:S01]  /*2b10*/  LDG.E.U16 R107, desc[UR6][R94.64] ;  /* 0x000000065e6b7981 */ /* 0x000162000c1e1500 */
[----:B------:R-:W-:Y:S02]  /*2b20*/  IMAD R187, R142, 0x144, RZ ;  /* 0x000001448ebb7824 */ /* 0x000fe400078e02ff */
[----:B------:R-:W1:Y:S01]  /*2b30*/  LDC R142, c[0x0][0x248] ;  /* 0x00009200ff8e7b82 */ /* 0x000e620000000800 */
[----:B------:R-:W5:Y:S04]  /*2b40*/  LDG.E.U16 R109, desc[UR6][R100.64] ;  /* 0x00000006646d7981 */ /* 0x000f68000c1e1500 */
[----:B------:R0:W5:Y:S02]  /*2b50*/  LDG.E.U16 R84, desc[UR6][R102.64] ;  /* 0x0000000666547981 */ /* 0x000164000c1e1500 */
[-C--:B0-----:R-:W-:Y:S01]  /*2b60*/  IADD3 R94, P0, R185, R122.reuse, RZ ;  /* 0x0000007ab95e7210 */ /* 0x081fe20007f1e0ff */
[----:B------:R-:W-:Y:S01]  /*2b70*/  IMAD R185, R144, 0x164, RZ ;  /* 0x0000016490b97824 */ /* 0x000fe200078e02ff */
[-C--:B------:R-:W-:Y:S01]  /*2b80*/  IADD3 R104, P1, R187, R122.reuse, RZ ;  /* 0x0000007abb687210 */ /* 0x080fe20007f3e0ff */
[----:B------:R-:W-:Y:S01]  /*2b90*/  IMAD R193, R152, 0x1e4, RZ ;  /* 0x000001e498c17824 */ /* 0x000fe200078e02ff */
[-C--:B------:R-:W-:Y:S01]  /*2ba0*/  LEA.HI.X.SX32 R95, R106, R123.reuse, 0x1, P0 ;  /* 0x0000007b6a5f7211 */ /* 0x080fe200000f0eff */
[----:B------:R-:W-:Y:S01]  /*2bb0*/  IMAD R103, R146, 0x184, RZ ;  /* 0x0000018492677824 */ /* 0x000fe200078e02ff */
[-C--:B------:R-:W-:Y:S01]  /*2bc0*/  IADD3 R102, P0, R185, R122.reuse, RZ ;  /* 0x0000007ab9667210 */ /* 0x080fe20007f1e0ff */
[----:B------:R-:W-:Y:S01]  /*2bd0*/  IMAD R101, R148, 0x1a4, RZ ;  /* 0x000001a494657824 */ /* 0x000fe200078e02ff */
[-C--:B------:R-:W-:Y:S01]  /*2be0*/  LEA.HI.X.SX32 R105, R105, R123.reuse, 0x1, P1 ;  /* 0x0000007b69697211 */ /* 0x080fe200008f0eff */
[----:B------:R0:W5:Y:S01]  /*2bf0*/  LDG.E.U16 R106, desc[UR6][R94.64] ;  /* 0x000000065e6a7981 */ /* 0x000162000c1e1500 */
[-C--:B------:R-:W-:Y:S01]  /*2c00*/  IADD3 R100, P2, R103, R122.reuse, RZ ;  /* 0x0000007a67647210 */ /* 0x080fe20007f5e0ff */
[----:B------:R-:W2:Y:S01]  /*2c10*/  LDC R148, c[0x0][0x248] ;  /* 0x00009200ff947b82 */ /* 0x000ea20000000800 */
[----:B------:R-:W-:Y:S01]  /*2c20*/  LEA.HI.X.SX32 R103, R130, R123, 0x1, P0 ;  /* 0x0000007b82677211 */ /* 0x000fe200000f0eff */
[----:B------:R-:W-:Y:S01]  /*2c30*/  IMAD R187, R150, 0x1c4, RZ ;  /* 0x000001c496bb7824 */ /* 0x000fe200078e02ff */
[----:B------:R-:W5:Y:S05]  /*2c40*/  LDG.E.U16 R105, desc[UR6][R104.64] ;  /* 0x0000000668697981 */ /* 0x000f6a000c1e1500 */
[----:B------:R-:W2:Y:S01]  /*2c50*/  LDC R130, c[0x0][0x248] ;  /* 0x00009200ff827b82 */ /* 0x000ea20000000800 */
[----:B0-----:R-:W-:-:S02]  /*2c60*/  IADD3 R94, P1, R101, R122, RZ ;  /* 0x0000007a655e7210 */ /* 0x001fc40007f3e0ff */
[-C--:B------:R-:W-:Y:S01]  /*2c70*/  LEA.HI.X.SX32 R101, R131, R123.reuse, 0x1, P2 ;  /* 0x0000007b83657211 */ /* 0x080fe200010f0eff */
[----:B-1----:R-:W-:Y:S01]  /*2c80*/  IMAD R185, R138, 0x114, RZ ;  /* 0x000001148ab97824 */ /* 0x002fe200078e02ff */
[----:B------:R-:W5:Y:S03]  /*2c90*/  LDG.E.U16 R104, desc[UR6][R102.64] ;  /* 0x0000000666687981 */ /* 0x000f66000c1e1500 */
[----:B------:R-:W0:Y:S01]  /*2ca0*/  LDC R131, c[0x0][0x248] ;  /* 0x00009200ff837b82 */ /* 0x000e220000000800 */
[----:B------:R-:W-:Y:S01]  /*2cb0*/  LEA.HI.X.SX32 R95, R126, R123, 0x1, P1 ;  /* 0x0000007b7e5f7211 */ /* 0x000fe200008f0eff */
[----:B------:R1:W5:Y:S06]  /*2cc0*/  LDG.E.U16 R103, desc[UR6][R100.64] ;  /* 0x0000000664677981 */ /* 0x00036c000c1e1500 */
[----:B------:R-:W3:Y:S01]  /*2cd0*/  LDC R138, c[0x0][0x248] ;  /* 0x00009200ff8a7b82 */ /* 0x000ee20000000800 */
[----:B------:R1:W5:Y:S07]  /*2ce0*/  LDG.E.U16 R102, desc[UR6][R94.64] ;  /* 0x000000065e667981 */ /* 0x00036e000c1e1500 */
[----:B------:R-:W3:Y:S01]  /*2cf0*/  LDC R150, c[0x0][0x248] ;  /* 0x00009200ff967b82 */ /* 0x000ee20000000800 */
[-C--:B-1----:R-:W-:Y:S01]  /*2d00*/  IADD3 R100, P1, R187, R122.reuse, RZ ;  /* 0x0000007abb647210 */ /* 0x082fe20007f3e0ff */
[----:B------:R-:W-:Y:S01]  /*2d10*/  IMAD R187, R142, 0x134, RZ ;  /* 0x000001348ebb7824 */ /* 0x000fe200078e02ff */
[----:B------:R-:W-:-:S02]  /*2d20*/  IADD3 R126, P2, R193, R122, RZ ;  /* 0x0000007ac17e7210 */ /* 0x000fc40007f5e0ff */
[-C--:B------:R-:W-:Y:S02]  /*2d30*/  IADD3 R94, P0, R185, R122.reuse, RZ ;  /* 0x0000007ab95e7210 */ /* 0x080fe40007f1e0ff */
[-C--:B------:R-:W-:Y:S01]  /*2d40*/  LEA.HI.X.SX32 R101, R124, R123.reuse, 0x1, P1 ;  /* 0x0000007b7c657211 */ /* 0x080fe200008f0eff */
[----:B--2---:R-:W-:Y:S01]  /*2d50*/  IMAD R185, R130, 0x154, RZ ;  /* 0x0000015482b97824 */ /* 0x004fe200078e02ff */
[-C--:B------:R-:W-:Y:S01]  /*2d60*/  IADD3 R124, P1, R187, R122.reuse, RZ ;  /* 0x0000007abb7c7210 */ /* 0x080fe20007f3e0ff */
[----:B------:R-:W1:Y:S01]  /*2d70*/  LDC R142, c[0x0][0x248] ;  /* 0x00009200ff8e7b82 */ /* 0x000e620000000800 */
[-C--:B------:R-:W-:Y:S02]  /*2d80*/  LEA.HI.X.SX32 R95, R128, R123.reuse, 0x1, P0 ;  /* 0x0000007b805f7211 */ /* 0x080fe400000f0eff */
[-C--:B------:R-:W-:Y:S01]  /*2d90*/  LEA.HI.X.SX32 R127, R127, R123.reuse, 0x1, P2 ;  /* 0x0000007b7f7f7211 */ /* 0x080fe200010f0eff */
[----:B0-----:R-:W-:Y:S01]  /*2da0*/  IMAD R131, R131, 0x174, RZ ;  /* 0x0000017483837824 */ /* 0x001fe200078e02ff */
[----:B------:R-:W-:Y:S01]  /*2db0*/  LEA.HI.X.SX32 R125, R125, R123, 0x1, P1 ;  /* 0x0000007b7d7d7211 */ /* 0x000fe200008f0eff */
[----:B------:R-:W2:Y:S02]  /*2dc0*/  LDG.E.U16 R101, desc[UR6][R100.64] ;  /* 0x0000000664657981 */ /* 0x000ea4000c1e1500 */
[----:B------:R-:W0:Y:S01]  /*2dd0*/  LDC R144, c[0x0][0x248] ;  /* 0x00009200ff907b82 */ /* 0x000e220000000800 */
[-C--:B------:R-:W-:Y:S01]  /*2de0*/  IADD3 R130, P0, R185, R122.reuse, RZ ;  /* 0x0000007ab9827210 */ /* 0x080fe20007f1e0ff */
[----:B------:R-:W-:Y:S01]  /*2df0*/  IMAD R185, R148, 0x194, RZ ;  /* 0x0000019494b97824 */ /* 0x000fe200078e02ff */
[----:B------:R-:W2:Y:S05]  /*2e00*/  LDG.E.U16 R95, desc[UR6][R94.64] ;  /* 0x000000065e5f7981 */ /* 0x000eaa000c1e1500 */
[----:B------:R-:W0:Y:S01]  /*2e10*/  LDC R146, c[0x0][0x248] ;  /* 0x00009200ff927b82 */ /* 0x000e220000000800 */
[----:B------:R3:W2:Y:S01]  /*2e20*/  LDG.E.U16 R100, desc[UR6][R126.64] ;  /* 0x000000067e647981 */ /* 0x0006a2000c1e1500 */
[----:B------:R-:W-:-:S03]  /*2e30*/  IADD3 R128, P1, R131, R122, RZ ;  /* 0x0000007a83807210 */ /* 0x000fc60007f3e0ff */
[----:B------:R3:W2:Y:S03]  /*2e40*/  LDG.E.U16 R94, desc[UR6][R124.64] ;  /* 0x000000067c5e7981 */ /* 0x0006a6000c1e1500 */
[----:B------:R-:W0:Y:S01]  /*2e50*/  LDC R148, c[0x0][0x248] ;  /* 0x00009200ff947b82 */ /* 0x000e220000000800 */
[----:B------:R-:W-:Y:S01]  /*2e60*/  LEA.HI.X.SX32 R131, R129, R123, 0x1, P0 ;  /* 0x0000007b81837211 */ /* 0x000fe200000f0eff */
[----:B---3--:R-:W-:Y:S02]  /*2e70*/  IMAD R127, R138, 0x1b4, RZ ;  /* 0x000001b48a7f7824 */ /* 0x008fe400078e02ff */
[----:B------:R-:W-:-:S04]  /*2e80*/  IMAD R125, R150, 0x1d4, RZ ;  /* 0x000001d4967d7824 */ /* 0x000fc800078e02ff */
[----:B------:R-:W3:Y:S01]  /*2e90*/  LDC R152, c[0x0][0x248] ;  /* 0x00009200ff987b82 */ /* 0x000ee20000000800 */
[-C--:B------:R-:W-:Y:S02]  /*2ea0*/  IADD3 R124, P2, R127, R122.reuse, RZ ;  /* 0x0000007a7f7c7210 */ /* 0x080fe40007f5e0ff */
[----:B------:R-:W-:Y:S02]  /*2eb0*/  LEA.HI.X.SX32 R129, R121, R123, 0x1, P1 ;  /* 0x0000007b79817211 */ /* 0x000fe400008f0eff */
[----:B------:R1:W2:Y:S03]  /*2ec0*/  LDG.E.U16 R121, desc[UR6][R130.64] ;  /* 0x0000000682797981 */ /* 0x0002a6000c1e1500 */
[----:B------:R-:W3:Y:S01]  /*2ed0*/  LDC R150, c[0x0][0x248] ;  /* 0x00009200ff967b82 */ /* 0x000ee20000000800 */
[-C--:B------:R-:W-:Y:S01]  /*2ee0*/  IADD3 R126, P0, R185, R122.reuse, RZ ;  /* 0x0000007ab97e7210 */ /* 0x080fe20007f1e0ff */
[----:B------:R-:W-:Y:S01]  /*2ef0*/  IMAD R195, R156, 0x1f4, RZ ;  /* 0x000001f49cc37824 */ /* 0x000fe200078e02ff */
[----:B-1----:R-:W-:-:S05]  /*2f00*/  IADD3 R130, P1, R125, R122, RZ ;  /* 0x0000007a7d827210 */ /* 0x002fca0007f3e0ff */
[----:B------:R-:W1:Y:S01]  /*2f10*/  LDC R156, c[0x0][0x248] ;  /* 0x00009200ff9c7b82 */ /* 0x000e620000000800 */
[-C--:B------:R-:W-:Y:S02]  /*2f20*/  LEA.HI.X.SX32 R125, R132, R123.reuse, 0x1, P2 ;  /* 0x0000007b847d7211 */ /* 0x080fe400010f0eff */
[-C--:B------:R-:W-:Y:S01]  /*2f30*/  LEA.HI.X.SX32 R127, R136, R123.reuse, 0x1, P0 ;  /* 0x0000007b887f7211 */ /* 0x080fe200000f0eff */
[----:B------:R-:W-:Y:S01]  /*2f40*/  IMAD R187, R142, 0x106, RZ ;  /* 0x000001068ebb7824 */ /* 0x000fe200078e02ff */
[----:B------:R-:W-:Y:S01]  /*2f50*/  LEA.HI.X.SX32 R131, R134, R123, 0x1, P1 ;  /* 0x0000007b86837211 */ /* 0x000fe200008f0eff */
[----:B------:R0:W2:Y:S02]  /*2f60*/  LDG.E.U16 R136, desc[UR6][R124.64] ;  /* 0x000000067c887981 */ /* 0x0000a4000c1e1500 */
[----:B0-----:R-:W-:Y:S02]  /*2f70*/  IMAD R193, R144, 0x116, RZ ;  /* 0x0000011690c17824 */ /* 0x001fe400078e02ff */
[----:B------:R0:W2:Y:S01]  /*2f80*/  LDG.E.U16 R134, desc[UR6][R126.64] ;  /* 0x000000067e867981 */ /* 0x0000a2000c1e1500 */
[----:B------:R-:W-:-:S03]  /*2f90*/  IMAD R185, R3, 0x83, RZ ;  /* 0x0000008303b97824 */ /* 0x000fc600078e02ff */
[----:B------:R0:W2:Y:S01]  /*2fa0*/  LDG.E.U16 R132, desc[UR6][R128.64] ;  /* 0x0000000680847981 */ /* 0x0000a2000c1e1500 */
[----:B------:R-:W-:-:S03]  /*2fb0*/  IADD3 R124, P2, R195, R122, RZ ;  /* 0x0000007ac37c7210 */ /* 0x000fc60007f5e0ff */
[----:B------:R0:W2:Y:S01]  /*2fc0*/  LDG.E.U16 R138, desc[UR6][R130.64] ;  /* 0x00000006828a7981 */ /* 0x0000a2000c1e1500 */
[----:B------:R-:W-:Y:S01]  /*2fd0*/  IMAD R199, R188, 0x1f6, RZ ;  /* 0x000001f6bcc77824 */ /* 0x000fe200078e02ff */
[-C--:B------:R-:W-:Y:S01]  /*2fe0*/  LEA.HI.X.SX32 R125, R140, R123.reuse, 0x1, P2 ;  /* 0x0000007b8c7d7211 */ /* 0x080fe200010f0eff */
[----:B0-----:R-:W-:Y:S01]  /*2ff0*/  IMAD R127, R146, 0x126, RZ ;  /* 0x00000126927f7824 */ /* 0x001fe200078e02ff */
[-C--:B------:R-:W-:Y:S01]  /*3000*/  IADD3 R126, P0, R187, R122.reuse, RZ ;  /* 0x0000007abb7e7210 */ /* 0x080fe20007f1e0ff */
[----:B------:R-:W0:Y:S01]  /*3010*/  LDC R195, c[0x0][0x248] ;  /* 0x00009200ffc37b82 */ /* 0x000e220000000800 */
[-C--:B------:R-:W-:Y:S01]  /*3020*/  IADD3 R128, P1, R193, R122.reuse, RZ ;  /* 0x0000007ac1807210 */ /* 0x080fe20007f3e0ff */
[----:B------:R-:W-:Y:S01]  /*3030*/  IMAD R193, R148, 0x136, RZ ;  /* 0x0000013694c17824 */ /* 0x000fe200078e02ff */
[----:B------:R3:W2:Y:S01]  /*3040*/  LDG.E.U16 R140, desc[UR6][R124.64] ;  /* 0x000000067c8c7981 */ /* 0x0006a2000c1e1500 */
[----:B------:R-:W-:Y:S01]  /*3050*/  IMAD R131, R3, 0x93, RZ ;  /* 0x0000009303837824 */ /* 0x000fe200078e02ff */
[-C--:B------:R-:W-:Y:S01]  /*3060*/  IADD3 R130, P2, R127, R122.reuse, RZ ;  /* 0x0000007a7f827210 */ /* 0x080fe20007f5e0ff */
[----:B------:R-:W-:Y:S01]  /*3070*/  IMAD R129, R3, 0x8b, RZ ;  /* 0x0000008b03817824 */ /* 0x000fe200078e02ff */
[-C--:B------:R-:W-:Y:S01]  /*3080*/  LEA.HI.X.SX32 R127, R185, R123.reuse, 0x1, P0 ;  /* 0x0000007bb97f7211 */ /* 0x080fe200000f0eff */
[----:B------:R-:W-:Y:S01]  /*3090*/  IMAD R185, R3, 0x9b, RZ ;  /* 0x0000009b03b97824 */ /* 0x000fe200078e02ff */
[-C--:B------:R-:W-:Y:S01]  /*30a0*/  LEA.HI.X.SX32 R131, R131, R123.reuse, 0x1, P2 ;  /* 0x0000007b83837211 */ /* 0x080fe200010f0eff */
[----:B---3--:R-:W-:Y:S01]  /*30b0*/  IMAD R125, R150, 0x146, RZ ;  /* 0x00000146967d7824 */ /* 0x008fe200078e02ff */
[----:B------:R-:W-:Y:S01]  /*30c0*/  IADD3 R124, P0, R193, R122, RZ ;  /* 0x0000007ac17c7210 */ /* 0x000fe20007f1e0ff */
[----:B------:R-:W-:Y:S01]  /*30d0*/  IMAD R193, R154, 0x166, RZ ;  /* 0x000001669ac17824 */ /* 0x000fe200078e02ff */
[----:B------:R-:W-:Y:S01]  /*30e0*/  LEA.HI.X.SX32 R129, R129, R123, 0x1, P1 ;  /* 0x0000007b81817211 */ /* 0x000fe200008f0eff */
[----:B------:R3:W2:Y:S01]  /*30f0*/  LDG.E.U16 R142, desc[UR6][R126.64] ;  /* 0x000000067e8e7981 */ /* 0x0006a2000c1e1500 */
[----:B------:R-:W-:-:S03]  /*3100*/  IMAD R187, R3, 0xa3, RZ ;  /* 0x000000a303bb7824 */ /* 0x000fc600078e02ff */
[----:B------:R1:W2:Y:S04]  /*3110*/  LDG.E.U16 R146, desc[UR6][R130.64] ;  /* 0x0000000682927981 */ /* 0x0002a8000c1e1500 */
[----:B------:R1:W2:Y:S01]  /*3120*/  LDG.E.U16 R144, desc[UR6][R128.64] ;  /* 0x0000000680907981 */ /* 0x0002a2000c1e1500 */
[----:B---3--:R-:W-:Y:S01]  /*3130*/  IMAD R127, R152, 0x156, RZ ;  /* 0x00000156987f7824 */ /* 0x008fe200078e02ff */
[-C--:B------:R-:W-:Y:S02]  /*3140*/  IADD3 R126, P1, R125, R122.reuse, RZ ;  /* 0x0000007a7d7e7210 */ /* 0x080fe40007f3e0ff */
[-C--:B------:R-:W-:Y:S01]  /*3150*/  LEA.HI.X.SX32 R125, R185, R123.reuse, 0x1, P0 ;  /* 0x0000007bb97d7211 */ /* 0x080fe200000f0eff */
[----:B-1----:R-:W-:Y:S01]  /*3160*/  IMAD R131, R3, 0xb3, RZ ;  /* 0x000000b303837824 */ /* 0x002fe200078e02ff */
[-C--:B------:R-:W-:Y:S01]  /*3170*/  IADD3 R130, P0, R193, R122.reuse, RZ ;  /* 0x0000007ac1827210 */ /* 0x080fe20007f1e0ff */
[----:B------:R-:W-:Y:S01]  /*3180*/  IMAD R193, R156, 0x176, RZ ;  /* 0x000001769cc17824 */ /* 0x000fe200078e02ff */
[----:B------:R-:W-:Y:S01]  /*3190*/  IADD3 R128, P2, R127, R122, RZ ;  /* 0x0000007a7f807210 */ /* 0x000fe20007f5e0ff */
[----:B------:R-:W-:Y:S01]  /*31a0*/  IMAD R129, R3, 0xab, RZ ;  /* 0x000000ab03817824 */ /* 0x000fe200078e02ff */
[-C--:B------:R-:W-:Y:S01]  /*31b0*/  LEA.HI.X.SX32 R127, R187, R123.reuse, 0x1, P1 ;  /* 0x0000007bbb7f7211 */ /* 0x080fe200008f0eff */
[----:B------:R1:W3:Y:S01]  /*31c0*/  LDG.E.U16 R148, desc[UR6][R124.64] ;  /* 0x000000067c947981 */ /* 0x0002e2000c1e1500 */
[-C--:B------:R-:W-:Y:S01]  /*31d0*/  LEA.HI.X.SX32 R131, R131, R123.reuse, 0x1, P0 ;  /* 0x0000007b83837211 */ /* 0x080fe200000f0eff */
[----:B------:R-:W-:Y:S01]  /*31e0*/  IMAD R185, R3, 0xbb, RZ ;  /* 0x000000bb03b97824 */ /* 0x000fe200078e02ff */
[----:B------:R-:W-:Y:S01]  /*31f0*/  LEA.HI.X.SX32 R129, R129, R123, 0x1, P2 ;  /* 0x0000007b81817211 */ /* 0x000fe200010f0eff */
[----:B------:R0:W3:Y:S01]  /*3200*/  LDG.E.U16 R150, desc[UR6][R126.64] ;  /* 0x000000067e967981 */ /* 0x0000e2000c1e1500 */
[----:B------:R-:W-:-:S03]  /*3210*/  IMAD R187, R3, 0xc3, RZ ;  /* 0x000000c303bb7824 */ /* 0x000fc600078e02ff */
[----:B------:R0:W3:Y:S01]  /*3220*/  LDG.E.U16 R154, desc[UR6][R130.64] ;  /* 0x00000006829a7981 */ /* 0x0000e2000c1e1500 */
[----:B-1----:R-:W-:Y:S01]  /*3230*/  IMAD R125, R158, 0x186, RZ ;  /* 0x000001869e7d7824 */ /* 0x002fe200078e02ff */
[-C--:B------:R-:W-:Y:S01]  /*3240*/  IADD3 R124, P0, R193, R122.reuse, RZ ;  /* 0x0000007ac17c7210 */ /* 0x080fe20007f1e0ff */
[----:B------:R-:W-:Y:S01]  /*3250*/  IMAD R193, R162, 0x1a6, RZ ;  /* 0x000001a6a2c17824 */ /* 0x000fe200078e02ff */
[----:B------:R1:W3:Y:S01]  /*3260*/  LDG.E.U16 R152, desc[UR6][R128.64] ;  /* 0x0000000680987981 */ /* 0x0002e2000c1e1500 */
[----:B0-----:R-:W-:Y:S01]  /*3270*/  IMAD R127, R160, 0x196, RZ ;  /* 0x00000196a07f7824 */ /* 0x001fe200078e02ff */
[-C--:B------:R-:W-:Y:S02]  /*3280*/  IADD3 R126, P1, R125, R122.reuse, RZ ;  /* 0x0000007a7d7e7210 */ /* 0x080fe40007f3e0ff */
[----:B------:R-:W-:Y:S01]  /*3290*/  LEA.HI.X.SX32 R125, R185, R123, 0x1, P0 ;  /* 0x0000007bb97d7211 */ /* 0x000fe200000f0eff */
[----:B------:R-:W-:Y:S01]  /*32a0*/  IMAD R131, R3, 0xd3, RZ ;  /* 0x000000d303837824 */ /* 0x000fe200078e02ff */
[----:B------:R-:W-:Y:S01]  /*32b0*/  IADD3 R130, P0, R193, R122, RZ ;  /* 0x0000007ac1827210 */ /* 0x000fe20007f1e0ff */
[----:B------:R-:W-:-:S02]  /*32c0*/  IMAD R193, R164, 0x1b6, RZ ;  /* 0x000001b6a4c17824 */ /* 0x000fc400078e02ff */
[----:B------:R0:W3:Y:S01]  /*32d0*/  LDG.E.U16 R156, desc[UR6][R124.64] ;  /* 0x000000067c9c7981 */ /* 0x0000e2000c1e1500 */
[-C--:B-1----:R-:W-:Y:S02]  /*32e0*/  IADD3 R128, P2, R127, R122.reuse, RZ ;  /* 0x0000007a7f807210 */ /* 0x082fe40007f5e0ff */
[-C--:B------:R-:W-:Y:S01]  /*32f0*/  LEA.HI.X.SX32 R127, R187, R123.reuse, 0x1, P1 ;  /* 0x0000007bbb7f7211 */ /* 0x080fe200008f0eff */
[----:B------:R-:W-:Y:S01]  /*3300*/  IMAD R129, R3, 0xcb, RZ ;  /* 0x000000cb03817824 */ /* 0x000fe200078e02ff */
[-C--:B------:R-:W-:Y:S01]  /*3310*/  LEA.HI.X.SX32 R131, R131, R123.reuse, 0x1, P0 ;  /* 0x0000007b83837211 */ /* 0x080fe200000f0eff */
[----:B------:R-:W-:Y:S02]  /*3320*/  IMAD R185, R3, 0xdb, RZ ;  /* 0x000000db03b97824 */ /* 0x000fe400078e02ff */
[----:B------:R1:W3:Y:S01]  /*3330*/  LDG.E.U16 R158, desc[UR6][R126.64] ;  /* 0x000000067e9e7981 */ /* 0x0002e2000c1e1500 */
[----:B0-----:R-:W-:Y:S01]  /*3340*/  IMAD R125, R166, 0x1c6, RZ ;  /* 0x000001c6a67d7824 */ /* 0x001fe200078e02ff */
[-C--:B------:R-:W-:Y:S01]  /*3350*/  IADD3 R124, P0, R193, R122.reuse, RZ ;  /* 0x0000007ac17c7210 */ /* 0x080fe20007f1e0ff */
[----:B------:R-:W-:Y:S01]  /*3360*/  IMAD R193, R170, 0x1e6, RZ ;  /* 0x000001e6aac17824 */ /* 0x000fe200078e02ff */
[-C--:B------:R-:W-:Y:S01]  /*3370*/  LEA.HI.X.SX32 R129, R129, R123.reuse, 0x1, P2 ;  /* 0x0000007b81817211 */ /* 0x080fe200010f0eff */
[----:B------:R0:W3:Y:S01]  /*3380*/  LDG.E.U16 R162, desc[UR6][R130.64] ;  /* 0x0000000682a27981 */ /* 0x0000e2000c1e1500 */
[-C--:B-1----:R-:W-:Y:S01]  /*3390*/  IADD3 R126, P1, R125, R122.reuse, RZ ;  /* 0x0000007a7d7e7210 */ /* 0x082fe20007f3e0ff */
[----:B------:R-:W-:Y:S01]  /*33a0*/  IMAD R127, R168, 0x1d6, RZ ;  /* 0x000001d6a87f7824 */ /* 0x000fe200078e02ff */
[----:B------:R-:W-:Y:S01]  /*33b0*/  LEA.HI.X.SX32 R125, R185, R123, 0x1, P0 ;  /* 0x0000007bb97d7211 */ /* 0x000fe200000f0eff */
[----:B------:R1:W3:Y:S01]  /*33c0*/  LDG.E.U16 R160, desc[UR6][R128.64] ;  /* 0x0000000680a07981 */ /* 0x0002e2000c1e1500 */
[----:B------:R-:W4:Y:S01]  /*33d0*/  LDC R185, c[0x0][0x248] ;  /* 0x00009200ffb97b82 */ /* 0x000f220000000800 */
[----:B0-----:R-:W-:Y:S01]  /*33e0*/  IMAD R131, R3, 0xf3, RZ ;  /* 0x000000f303837824 */ /* 0x001fe200078e02ff */
[-C--:B------:R-:W-:Y:S01]  /*33f0*/  IADD3 R130, P0, R193, R122.reuse, RZ ;  /* 0x0000007ac1827210 */ /* 0x080fe20007f1e0ff */
[C---:B------:R-:W-:Y:S01]  /*3400*/  IMAD R187, R3.reuse, 0xe3, RZ ;  /* 0x000000e303bb7824 */ /* 0x040fe200078e02ff */
[----:B------:R0:W3:Y:S01]  /*3410*/  LDG.E.U16 R164, desc[UR6][R124.64] ;  /* 0x000000067ca47981 */ /* 0x0000e2000c1e1500 */
[----:B-1----:R-:W-:Y:S01]  /*3420*/  IMAD R129, R3, 0xeb, RZ ;  /* 0x000000eb03817824 */ /* 0x002fe200078e02ff */
[----:B------:R-:W-:-:S02]  /*3430*/  IADD3 R128, P2, R127, R122, RZ ;  /* 0x0000007a7f807210 */ /* 0x000fc40007f5e0ff */
[-C--:B------:R-:W-:Y:S01]  /*3440*/  LEA.HI.X.SX32 R131, R131, R123.reuse, 0x1, P0 ;  /* 0x0000007b83837211 */ /* 0x080fe200000f0eff */
[----:B------:R-:W-:Y:S01]  /*3450*/  IMAD R197, R178, 0x128, RZ ;  /* 0x00000128b2c57824 */ /* 0x000fe200078e02ff */
[-C--:B------:R-:W-:Y:S01]  /*3460*/  LEA.HI.X.SX32 R129, R129, R123.reuse, 0x1, P2 ;  /* 0x0000007b81817211 */ /* 0x080fe200010f0eff */
[----:B0-----:R-:W-:Y:S01]  /*3470*/  IMAD R125, R3, 0xfb, RZ ;  /* 0x000000fb037d7824 */ /* 0x001fe200078e02ff */
[-C--:B------:R-:W-:Y:S01]  /*3480*/  IADD3 R124, P2, R199, R122.reuse, RZ ;  /* 0x0000007ac77c7210 */ /* 0x080fe20007f5e0ff */
[----:B------:R0:W3:Y:S01]  /*3490*/  LDG.E.U16 R170, desc[UR6][R130.64] ;  /* 0x0000000682aa7981 */ /* 0x0000e2000c1e1500 */
[-C--:B------:R-:W-:Y:S01]  /*34a0*/  LEA.HI.X.SX32 R127, R187, R123.reuse, 0x1, P1 ;  /* 0x0000007bbb7f7211 */ /* 0x080fe200008f0eff */
[----:B------:R-:W-:Y:S02]  /*34b0*/  IMAD R190, R3, 0x9c, RZ ;  /* 0x0000009c03be7824 */ /* 0x000fe400078e02ff */
[----:B------:R1:W3:Y:S01]  /*34c0*/  LDG.E.U16 R168, desc[UR6][R128.64] ;  /* 0x0000000680a87981 */ /* 0x0002e2000c1e1500 */
[----:B------:R-:W-:Y:S01]  /*34d0*/  LEA.HI.X.SX32 R125, R125, R123, 0x1, P2 ;  /* 0x0000007b7d7d7211 */ /* 0x000fe200010f0eff */
[----:B------:R-:W-:Y:S01]  /*34e0*/  IMAD R193, R176, 0x108, RZ ;  /* 0x00000108b0c17824 */ /* 0x000fe200078e02ff */
[----:B------:R-:W4:Y:S01]  /*34f0*/  LDC R187, c[0x0][0x248] ;  /* 0x00009200ffbb7b82 */ /* 0x000f220000000800 */
[----:B------:R4:W3:Y:S01]  /*3500*/  LDG.E.U16 R166, desc[UR6][R126.64] ;  /* 0x000000067ea67981 */ /* 0x0008e2000c1e1500 */
[----:B0-----:R-:W-:Y:S01]  /*3510*/  IMAD R131, R182, 0x138, RZ ;  /* 0x00000138b6837824 */ /* 0x001fe200078e02ff */
[----:B-1----:R-:W-:Y:S01]  /*3520*/  IADD3 R128, P1, R197, R122, RZ ;  /* 0x0000007ac5807210 */ /* 0x002fe20007f3e0ff */
[----:B----4-:R-:W-:-:S04]  /*3530*/  IMAD R185, R185, 0x148, RZ ;  /* 0x00000148b9b97824 */ /* 0x010fc800078e02ff */
[----:B------:R-:W0:Y:S01]  /*3540*/  LDC R197, c[0x0][0x248] ;  /* 0x00009200ffc57b82 */ /* 0x000e220000000800 */
[-C--:B------:R-:W-:Y:S02]  /*3550*/  IADD3 R130, P2, R131, R122.reuse, RZ ;  /* 0x0000007a83827210 */ /* 0x080fe40007f5e0ff */
[----:B------:R-:W-:Y:S02]  /*3560*/  IADD3 R126, P0, R193, R122, RZ ;  /* 0x0000007ac17e7210 */ /* 0x000fe40007f1e0ff */
[-C--:B------:R-:W-:Y:S02]  /*3570*/  LEA.HI.X.SX32 R131, R190, R123.reuse, 0x1, P2 ;  /* 0x0000007bbe837211 */ /* 0x080fe400010f0eff */
[-C--:B------:R-:W-:Y:S01]  /*3580*/  LEA.HI.X.SX32 R129, R172, R123.reuse, 0x1, P1 ;  /* 0x0000007bac817211 */ /* 0x080fe200008f0eff */
[----:B------:R-:W-:Y:S01]  /*3590*/  IMAD R201, R186, 0x168, RZ ;  /* 0x00000168bac97824 */ /* 0x000fe200078e02ff */
[----:B------:R1:W4:Y:S01]  /*35a0*/  LDG.E.U16 R172, desc[UR6][R124.64] ;  /* 0x000000067cac7981 */ /* 0x000322000c1e1500 */
[----:B------:R-:W-:Y:S01]  /*35b0*/  LEA.HI.X.SX32 R127, R174, R123, 0x1, P0 ;  /* 0x0000007bae7f7211 */ /* 0x000fe200000f0eff */
[----:B------:R-:W5:Y:S02]  /*35c0*/  LDC R199, c[0x0][0x248] ;  /* 0x00009200ffc77b82 */ /* 0x000f640000000800 */
[----:B------:R1:W4:Y:S01]  /*35d0*/  LDG.E.U16 R178, desc[UR6][R130.64] ;  /* 0x0000000682b27981 */ /* 0x000322000c1e1500 */
[----:B------:R-:W-:-:S03]  /*35e0*/  IMAD R195, R195, 0x1a8, RZ ;  /* 0x000001a8c3c37824 */ /* 0x000fc600078e02ff */
[----:B------:R1:W4:Y:S02]  /*35f0*/  LDG.E.U16 R176, desc[UR6][R128.64] ;  /* 0x0000000680b07981 */ /* 0x000324000c1e1500 */
[----:B-1----:R-:W-:Y:S01]  /*3600*/  IMAD R125, R194, 0x188, RZ ;  /* 0x00000188c27d7824 */ /* 0x002fe200078e02ff */
[----:B------:R-:W1:Y:S01]  /*3610*/  LDC R193, c[0x0][0x248] ;  /* 0x00009200ffc17b82 */ /* 0x000e620000000800 */
[----:B------:R-:W-:Y:S01]  /*3620*/  IMAD R187, R187, 0x178, RZ ;  /* 0x00000178bbbb7824 */ /* 0x000fe200078e02ff */
[----:B------:R0:W4:Y:S01]  /*3630*/  LDG.E.U16 R174, desc[UR6][R126.64] ;  /* 0x000000067eae7981 */ /* 0x000122000c1e1500 */
[-C--:B------:R-:W-:Y:S02]  /*3640*/  IADD3 R130, P0, R185, R122.reuse, RZ ;  /* 0x0000007ab9827210 */ /* 0x080fe40007f1e0ff */
[-C--:B------:R-:W-:Y:S02]  /*3650*/  IADD3 R124, P2, R125, R122.reuse, RZ ;  /* 0x0000007a7d7c7210 */ /* 0x080fe40007f5e0ff */
[----:B------:R-:W-:-:S02]  /*3660*/  IADD3 R128, P1, R201, R122, RZ ;  /* 0x0000007ac9807210 */ /* 0x000fc40007f3e0ff */
[-C--:B------:R-:W-:Y:S01]  /*3670*/  LEA.HI.X.SX32 R131, R179, R123.reuse, 0x1, P0 ;  /* 0x0000007bb3837211 */ /* 0x080fe200000f0eff */
[----:B------:R-:W1:Y:S01]  /*3680*/  LDC R201, c[0x0][0x248] ;  /* 0x00009200ffc97b82 */ /* 0x000e620000000800 */
[-C--:B------:R-:W-:Y:S02]  /*3690*/  LEA.HI.X.SX32 R125, R181, R123.reuse, 0x1, P2 ;  /* 0x0000007bb57d7211 */ /* 0x080fe400010f0eff */
[----:B------:R-:W-:Y:S02]  /*36a0*/  LEA.HI.X.SX32 R129, R180, R123, 0x1, P1 ;  /* 0x0000007bb4817211 */ /* 0x000fe400008f0eff */
[----:B------:R0:W4:Y:S03]  /*36b0*/  LDG.E.U16 R180, desc[UR6][R130.64] ;  /* 0x0000000682b47981 */ /* 0x000126000c1e1500 */
[----:B------:R-:W1:Y:S01]  /*36c0*/  LDC R181, c[0x0][0x248] ;  /* 0x00009200ffb57b82 */ /* 0x000e620000000800 */
[----:B0-----:R-:W-:Y:S01]  /*36d0*/  IMAD R179, R197, 0x1b8, RZ ;  /* 0x000001b8c5b37824 */ /* 0x001fe200078e02ff */
[-C--:B------:R-:W-:Y:S01]  /*36e0*/  IADD3 R126, P0, R187, R122.reuse, RZ ;  /* 0x0000007abb7e7210 */ /* 0x080fe20007f1e0ff */
[----:B------:R-:W-:Y:S01]  /*36f0*/  IMAD R188, R3, 0xbc, RZ ;  /* 0x000000bc03bc7824 */ /* 0x000fe200078e02ff */
[----:B------:R0:W4:Y:S01]  /*3700*/  LDG.E.U16 R182, desc[UR6][R128.64] ;  /* 0x0000000680b67981 */ /* 0x000122000c1e1500 */
[----:B------:R-:W-:-:S03]  /*3710*/  IADD3 R130, P1, R195, R122, RZ ;  /* 0x0000007ac3827210 */ /* 0x000fc60007f3e0ff */
[----:B------:R-:W1:Y:S01]  /*3720*/  LDC R197, c[0x0][0x248] ;  /* 0x00009200ffc57b82 */ /* 0x000e620000000800 */
[----:B-----5:R-:W-:Y:S01]  /*3730*/  IMAD R199, R199, 0x1c8, RZ ;  /* 0x000001c8c7c77824 */ /* 0x020fe200078e02ff */
[----:B------:R5:W4:Y:S06]  /*3740*/  LDG.E.U16 R185, desc[UR6][R124.64] ;  /* 0x000000067cb97981 */ /* 0x000b2c000c1e1500 */
[----:B------:R-:W1:Y:S01]  /*3750*/  LDC R195, c[0x0][0x248] ;  /* 0x00009200ffc37b82 */ /* 0x000e620000000800 */
[-C--:B------:R-:W-:Y:S01]  /*3760*/  LEA.HI.X.SX32 R127, R188, R123.reuse, 0x1, P0 ;  /* 0x0000007bbc7f7211 */ /* 0x080fe200000f0eff */
[----:B0-----:R-:W-:Y:S01]  /*3770*/  IMAD R129, R202, 0x1e8, RZ ;  /* 0x000001e8ca817824 */ /* 0x001fe200078e02ff */
[-C--:B------:R-:W-:Y:S01]  /*3780*/  LEA.HI.X.SX32 R131, R183, R123.reuse, 0x1, P1 ;  /* 0x0000007bb7837211 */ /* 0x080fe200008f0eff */
[----:B------:R-:W-:Y:S01]  /*3790*/  IMAD R187, R3, 0xdc, RZ ;  /* 0x000000dc03bb7824 */ /* 0x000fe200078e02ff */
[-C--:B-----5:R-:W-:Y:S01]  /*37a0*/  IADD3 R124, P0, R179, R122.reuse, RZ ;  /* 0x0000007ab37c7210 */ /* 0x0a0fe20007f1e0ff */
[----:B-1----:R-:W-:Y:S01]  /*37b0*/  IMAD R193, R193, 0x118, RZ ;  /* 0x00000118c1c17824 */ /* 0x002fe200078e02ff */
[----:B------:R0:W5:Y:S01]  /*37c0*/  LDG.E.U16 R183, desc[UR6][R126.64] ;  /* 0x000000067eb77981 */ /* 0x000162000c1e1500 */
[----:B------:R-:W-:Y:S01]  /*37d0*/  IADD3 R128, P2, R129, R122, RZ ;  /* 0x0000007a81807210 */ /* 0x000fe20007f5e0ff */
[----:B------:R-:W-:Y:S01]  /*37e0*/  IMAD R179, R3, 0x8c, RZ ;  /* 0x0000008c03b37824 */ /* 0x000fe200078e02ff */
[-C--:B------:R-:W-:Y:S01]  /*37f0*/  LEA.HI.X.SX32 R125, R187, R123.reuse, 0x1, P0 ;  /* 0x0000007bbb7d7211 */ /* 0x080fe200000f0eff */
[----:B------:R1:W5:Y:S01]  /*3800*/  LDG.E.U16 R186, desc[UR6][R130.64] ;  /* 0x0000000682ba7981 */ /* 0x000362000c1e1500 */
[----:B------:R-:W-:Y:S01]  /*3810*/  LEA.HI.X.SX32 R129, R189, R123, 0x1, P2 ;  /* 0x0000007bbd817211 */ /* 0x000fe200010f0eff */
[----:B------:R-:W-:-:S02]  /*3820*/  IMAD R208, R3, 0xac, RZ ;  /* 0x000000ac03d07824 */ /* 0x000fc400078e02ff */
[----:B------:R1:W5:Y:S01]  /*3830*/  LDG.E.U16 R189, desc[UR6][R124.64] ;  /* 0x000000067cbd7981 */ /* 0x000362000c1e1500 */
[-C--:B0-----:R-:W-:Y:S01]  /*3840*/  IADD3 R126, P1, R199, R122.reuse, RZ ;  /* 0x0000007ac77e7210 */ /* 0x081fe20007f3e0ff */
[----:B------:R-:W-:Y:S01]  /*3850*/  IMAD R199, R181, 0x158, RZ ;  /* 0x00000158b5c77824 */ /* 0x000fe200078e02ff */
[-C--:B-1----:R-:W-:Y:S02]  /*3860*/  IADD3 R130, P0, R193, R122.reuse, RZ ;  /* 0x0000007ac1827210 */ /* 0x082fe40007f1e0ff */
[-C--:B------:R-:W-:Y:S01]  /*3870*/  LEA.HI.X.SX32 R127, R191, R123.reuse, 0x1, P1 ;  /* 0x0000007bbf7f7211 */ /* 0x080fe200008f0eff */
[----:B------:R-:W-:Y:S01]  /*3880*/  IMAD R195, R195, 0x198, RZ ;  /* 0x00000198c3c37824 */ /* 0x000fe200078e02ff */
[----:B------:R-:W-:Y:S01]  /*3890*/  LEA.HI.X.SX32 R131, R179, R123, 0x1, P0 ;  /* 0x0000007bb3837211 */ /* 0x000fe200000f0eff */
[----:B------:R-:W-:Y:S01]  /*38a0*/  IMAD R197, R197, 0x1f8, RZ ;  /* 0x000001f8c5c57824 */ /* 0x000fe200078e02ff */
[----:B------:R-:W-:Y:S01]  /*38b0*/  IADD3 R124, P0, R199, R122, RZ ;  /* 0x0000007ac77c7210 */ /* 0x000fe20007f1e0ff */
[----:B------:R0:W5:Y:S01]  /*38c0*/  LDG.E.U16 R191, desc[UR6][R126.64] ;  /* 0x000000067ebf7981 */ /* 0x000162000c1e1500 */
[----:B------:R-:W-:-:S02]  /*38d0*/  IMAD R201, R201, 0x1d8, RZ ;  /* 0x000001d8c9c97824 */ /* 0x000fc400078e02ff */
[----:B------:R-:W-:Y:S01]  /*38e0*/  LEA.HI.X.SX32 R125, R208, R123, 0x1, P0 ;  /* 0x0000007bd07d7211 */ /* 0x000fe200000f0eff */
[----:B------:R1:W5:Y:S01]  /*38f0*/  LDG.E.U16 R194, desc[UR6][R130.64] ;  /* 0x0000000682c27981 */ /* 0x000362000c1e1500 */
[----:B------:R-:W-:Y:S02]  /*3900*/  IMAD R219, R204, 0x10a, RZ ;  /* 0x0000010accdb7824 */ /* 0x000fe400078e02ff */
[----:B------:R-:W-:Y:S01]  /*3910*/  IMAD R181, R3, 0xec, RZ ;  /* 0x000000ec03b57824 */ /* 0x000fe200078e02ff */
[----:B------:R1:W5:Y:S01]  /*3920*/  LDG.E.U16 R193, desc[UR6][R128.64] ;  /* 0x0000000680c17981 */ /* 0x000362000c1e1500 */
[-C--:B0-----:R-:W-:Y:S01]  /*3930*/  IADD3 R126, P1, R195, R122.reuse, RZ ;  /* 0x0000007ac37e7210 */ /* 0x081fe20007f3e0ff */
[----:B------:R-:W-:Y:S01]  /*3940*/  IMAD R195, R3, 0xfc, RZ ;  /* 0x000000fc03c37824 */ /* 0x000fe200078e02ff */
[-C--:B-1----:R-:W-:Y:S01]  /*3950*/  IADD3 R130, P0, R197, R122.reuse, RZ ;  /* 0x0000007ac5827210 */ /* 0x082fe20007f1e0ff */
[----:B------:R-:W-:Y:S01]  /*3960*/  IMAD R206, R3, 0xcc, RZ ;  /* 0x000000cc03ce7824 */ /* 0x000fe200078e02ff */
[----:B------:R0:W5:Y:S01]  /*3970*/  LDG.E.U16 R197, desc[UR6][R124.64] ;  /* 0x000000067cc57981 */ /* 0x000162000c1e1500 */
[----:B------:R-:W-:-:S02]  /*3980*/  IADD3 R128, P2, R201, R122, RZ ;  /* 0x0000007ac9807210 */ /* 0x000fc40007f5e0ff */
[-C--:B------:R-:W-:Y:S01]  /*3990*/  LEA.HI.X.SX32 R131, R195, R123.reuse, 0x1, P0 ;  /* 0x0000007bc3837211 */ /* 0x080fe200000f0eff */
[----:B------:R-:W-:Y:S01]  /*39a0*/  IMAD R205, R3, 0x85, RZ ;  /* 0x0000008503cd7824 */ /* 0x000fe200078e02ff */
[-C--:B------:R-:W-:Y:S01]  /*39b0*/  LEA.HI.X.SX32 R129, R181, R123.reuse, 0x1, P2 ;  /* 0x0000007bb5817211 */ /* 0x080fe200010f0eff */
[----:B------:R-:W-:Y:S01]  /*39c0*/  IMAD R213, R213, 0x13a, RZ ;  /* 0x0000013ad5d57824 */ /* 0x000fe200078e02ff */
[-C--:B------:R-:W-:Y:S01]  /*39d0*/  LEA.HI.X.SX32 R127, R206, R123.reuse, 0x1, P1 ;  /* 0x0000007bce7f7211 */ /* 0x080fe200008f0eff */
[----:B------:R-:W-:Y:S01]  /*39e0*/  IMAD R211, R211, 0x12a, RZ ;  /* 0x0000012ad3d37824 */ /* 0x000fe200078e02ff */
[----:B0-----:R-:W-:Y:S01]  /*39f0*/  IADD3 R124, P0, R219, R122, RZ ;  /* 0x0000007adb7c7210 */ /* 0x001fe20007f1e0ff */
[----:B------:R0:W5:Y:S01]  /*3a00*/  LDG.E.U16 R202, desc[UR6][R130.64] ;  /* 0x0000000682ca7981 */ /* 0x000162000c1e1500 */
[----:B------:R-:W1:Y:S01]  /*3a10*/  LDC R219, c[0x0][0x248] ;  /* 0x00009200ffdb7b82 */ /* 0x000e620000000800 */
[----:B------:R-:W-:Y:S01]  /*3a20*/  IMAD R209, R209, 0x11a, RZ ;  /* 0x0000011ad1d17824 */ /* 0x000fe200078e02ff */
[----:B------:R-:W-:Y:S01]  /*3a30*/  LEA.HI.X.SX32 R125, R205, R123, 0x1, P0 ;  /* 0x0000007bcd7d7211 */ /* 0x000fe200000f0eff */
[----:B------:R0:W5:Y:S01]  /*3a40*/  LDG.E.U16 R201, desc[UR6][R128.64] ;  /* 0x0000000680c97981 */ /* 0x000162000c1e1500 */
[----:B------:R-:W-:-:S02]  /*3a50*/  IMAD R215, R215, 0x14a, RZ ;  /* 0x0000014ad7d77824 */ /* 0x000fc400078e02ff */
[C---:B------:R-:W-:Y:S01]  /*3a60*/  IMAD R207, R3.reuse, 0x8d, RZ ;  /* 0x0000008d03cf7824 */ /* 0x040fe200078e02ff */
[----:B------:R0:W5:Y:S02]  /*3a70*/  LDG.E.U16 R199, desc[UR6][R126.64] ;  /* 0x000000067ec77981 */ /* 0x000164000c1e1500 */
[----:B0-----:R-:W-:Y:S01]  /*3a80*/  IMAD R131, R3, 0x9d, RZ ;  /* 0x0000009d03837824 */ /* 0x001fe200078e02ff */
[-C--:B------:R-:W-:Y:S01]  /*3a90*/  IADD3 R130, P0, R213, R122.reuse, RZ ;  /* 0x0000007ad5827210 */ /* 0x080fe20007f1e0ff */
[----:B------:R0:W5:Y:S01]  /*3aa0*/  LDG.E.U16 R204, desc[UR6][R124.64] ;  /* 0x000000067ccc7981 */ /* 0x000162000c1e1500 */
[----:B------:R-:W-:Y:S01]  /*3ab0*/  IMAD R129, R3, 0x95, RZ ;  /* 0x0000009503817824 */ /* 0x000fe200078e02ff */
[-C--:B------:R-:W-:Y:S01]  /*3ac0*/  IADD3 R128, P2, R211, R122.reuse, RZ ;  /* 0x0000007ad3807210 */ /* 0x080fe20007f5e0ff */
[----:B------:R-:W-:Y:S01]  /*3ad0*/  IMAD R211, R3, 0xa5, RZ ;  /* 0x000000a503d37824 */ /* 0x000fe200078e02ff */
[-C--:B------:R-:W-:Y:S02]  /*3ae0*/  LEA.HI.X.SX32 R131, R131, R123.reuse, 0x1, P0 ;  /* 0x0000007b83837211 */ /* 0x080fe400000f0eff */
[-C--:B------:R-:W-:Y:S01]  /*3af0*/  IADD3 R126, P1, R209, R122.reuse, RZ ;  /* 0x0000007ad17e7210 */ /* 0x080fe20007f3e0ff */
[----:B------:R-:W-:Y:S01]  /*3b00*/  IMAD R223, R223, 0x17a, RZ ;  /* 0x0000017adfdf7824 */ /* 0x000fe200078e02ff */
[-C--:B------:R-:W-:Y:S01]  /*3b10*/  LEA.HI.X.SX32 R129, R129, R123.reuse, 0x1, P2 ;  /* 0x0000007b81817211 */ /* 0x080fe200010f0eff */
[----:B------:R-:W-:Y:S01]  /*3b20*/  IMAD R221, R221, 0x16a, RZ ;  /* 0x0000016adddd7824 */ /* 0x000fe200078e02ff */
[----:B0-----:R-:W-:Y:S01]  /*3b30*/  IADD3 R124, P0, R215, R122, RZ ;  /* 0x0000007ad77c7210 */ /* 0x001fe20007f1e0ff */
[----:B------:R-:W-:Y:S01]  /*3b40*/  IMAD R217, R217, 0x15a, RZ ;  /* 0x0000015ad9d97824 */ /* 0x000fe200078e02ff */
[-C--:B------:R-:W-:Y:S01]  /*3b50*/  LEA.HI.X.SX32 R127, R207, R123.reuse, 0x1, P1 ;  /* 0x0000007bcf7f7211 */ /* 0x080fe200008f0eff */
[----:B------:R0:W5:Y:S01]  /*3b60*/  LDG.E.U16 R209, desc[UR6][R130.64] ;  /* 0x0000000682d17981 */ /* 0x000162000c1e1500 */
[----:B------:R-:W-:Y:S01]  /*3b70*/  LEA.HI.X.SX32 R125, R211, R123, 0x1, P0 ;  /* 0x0000007bd37d7211 */ /* 0x000fe200000f0eff */
[----:B------:R-:W-:-:S02]  /*3b80*/  IMAD R213, R3, 0xad, RZ ;  /* 0x000000ad03d57824 */ /* 0x000fc400078e02ff */
[----:B------:R0:W5:Y:S01]  /*3b90*/  LDG.E.U16 R207, desc[UR6][R128.64] ;  /* 0x0000000680cf7981 */ /* 0x000162000c1e1500 */
[----:B------:R-:W-:-:S03]  /*3ba0*/  IMAD R225, R225, 0x18a, RZ ;  /* 0x0000018ae1e17824 */ /* 0x000fc600078e02ff */
[----:B------:R2:W5:Y:S01]  /*3bb0*/  LDG.E.U16 R205, desc[UR6][R126.64] ;  /* 0x000000067ecd7981 */ /* 0x000562000c1e1500 */
[----:B0-----:R-:W-:Y:S01]  /*3bc0*/  IMAD R131, R3, 0xbd, RZ ;  /* 0x000000bd03837824 */ /* 0x001fe200078e02ff */
[-C--:B------:R-:W-:Y:S02]  /*3bd0*/  IADD3 R130, P0, R223, R122.reuse, RZ ;  /* 0x0000007adf827210 */ /* 0x080fe40007f1e0ff */
[----:B------:R0:W5:Y:S01]  /*3be0*/  LDG.E.U16 R211, desc[UR6][R124.64] ;  /* 0x000000067cd37981 */ /* 0x000162000c1e1500 */
[----:B------:R-:W-:Y:S01]  /*3bf0*/  IMAD R129, R3, 0xb5, RZ ;  /* 0x000000b503817824 */ /* 0x000fe200078e02ff */
[-C--:B------:R-:W-:Y:S02]  /*3c00*/  IADD3 R128, P2, R221, R122.reuse, RZ ;  /* 0x0000007add807210 */ /* 0x080fe40007f5e0ff */
[-C--:B--2---:R-:W-:Y:S01]  /*3c10*/  IADD3 R126, P1, R217, R122.reuse, RZ ;  /* 0x0000007ad97e7210 */ /* 0x084fe20007f3e0ff */
[----:B------:R-:W-:Y:S01]  /*3c20*/  IMAD R221, R3, 0xc5, RZ ;  /* 0x000000c503dd7824 */ /* 0x000fe200078e02ff */
[-C--:B------:R-:W-:Y:S01]  /*3c30*/  LEA.HI.X.SX32 R131, R131, R123.reuse, 0x1, P0 ;  /* 0x0000007b83837211 */ /* 0x080fe200000f0eff */
[----:B-1----:R-:W-:Y:S01]  /*3c40*/  IMAD R219, R219, 0x1ba, RZ ;  /* 0x000001badbdb7824 */ /* 0x002fe200078e02ff */
[-C--:B------:R-:W-:Y:S01]  /*3c50*/  LEA.HI.X.SX32 R129, R129, R123.reuse, 0x1, P2 ;  /* 0x0000007b81817211 */ /* 0x080fe200010f0eff */
[----:B------:R-:W-:Y:S01]  /*3c60*/  IMAD R229, R229, 0x19a, RZ ;  /* 0x0000019ae5e57824 */ /* 0x000fe200078e02ff */
[----:B------:R-:W-:Y:S01]  /*3c70*/  LEA.HI.X.SX32 R127, R213, R123, 0x1, P1 ;  /* 0x0000007bd57f7211 */ /* 0x000fe200008f0eff */
[----:B------:R-:W-:Y:S01]  /*3c80*/  IMAD R231, R231, 0x1aa, RZ ;  /* 0x000001aae7e77824 */ /* 0x000fe200078e02ff */
[----:B0-----:R-:W-:Y:S01]  /*3c90*/  IADD3 R124, P0, R225, R122, RZ ;  /* 0x0000007ae17c7210 */ /* 0x001fe20007f1e0ff */
[----:B------:R0:W2:Y:S01]  /*3ca0*/  LDG.E.U16 R217, desc[UR6][R130.64] ;  /* 0x0000000682d97981 */ /* 0x0000a2000c1e1500 */
[----:B------:R-:W-:-:S02]  /*3cb0*/  IMAD R223, R3, 0xcd, RZ ;  /* 0x000000cd03df7824 */ /* 0x000fc400078e02ff */
[----:B------:R-:W-:Y:S01]  /*3cc0*/  LEA.HI.X.SX32 R125, R221, R123, 0x1, P0 ;  /* 0x0000007bdd7d7211 */ /* 0x000fe200000f0eff */
[----:B------:R1:W2:Y:S01]  /*3cd0*/  LDG.E.U16 R215, desc[UR6][R128.64] ;  /* 0x0000000680d77981 */ /* 0x0002a2000c1e1500 */
[----:B------:R-:W-:-:S03]  /*3ce0*/  IMAD R235, R232, 0x1ca, RZ ;  /* 0x000001cae8eb7824 */ /* 0x000fc600078e02ff */
[----:B------:R1:W2:Y:S01]  /*3cf0*/  LDG.E.U16 R213, desc[UR6][R126.64] ;  /* 0x000000067ed57981 */ /* 0x0002a2000c1e1500 */
[----:B0-----:R-:W-:Y:S01]  /*3d00*/  IMAD R131, R3, 0xdd, RZ ;  /* 0x000000dd03837824 */ /* 0x001fe200078e02ff */
[-C--:B------:R-:W-:Y:S01]  /*3d10*/  IADD3 R130, P0, R219, R122.reuse, RZ ;  /* 0x0000007adb827210 */ /* 0x080fe20007f1e0ff */
[----:B------:R-:W-:Y:S01]  /*3d20*/  IMAD R237, R233, 0x1da, RZ ;  /* 0x000001dae9ed7824 */ /* 0x000fe200078e02ff */
[----:B------:R0:W2:Y:S01]  /*3d30*/  LDG.E.U16 R219, desc[UR6][R124.64] ;  /* 0x000000067cdb7981 */ /* 0x0000a2000c1e1500 */
[----:B-1----:R-:W-:Y:S01]  /*3d40*/  IMAD R129, R3, 0xd5, RZ ;  /* 0x000000d503817824 */ /* 0x002fe200078e02ff */
[-C--:B------:R-:W-:Y:S02]  /*3d50*/  IADD3 R128, P2, R231, R122.reuse, RZ ;  /* 0x0000007ae7807210 */ /* 0x080fe40007f5e0ff */
[-C--:B------:R-:W-:Y:S01]  /*3d60*/  IADD3 R126, P1, R229, R122.reuse, RZ ;  /* 0x0000007ae57e7210 */ /* 0x080fe20007f3e0ff */
[----:B------:R-:W-:Y:S01]  /*3d70*/  IMAD R229, R3, 0xe5, RZ ;  /* 0x000000e503e57824 */ /* 0x000fe200078e02ff */
[-C--:B------:R-:W-:Y:S01]  /*3d80*/  LEA.HI.X.SX32 R131, R131, R123.reuse, 0x1, P0 ;  /* 0x0000007b83837211 */ /* 0x080fe200000f0eff */
[----:B------:R-:W-:Y:S01]  /*3d90*/  IMAD R239, R234, 0x1ea, RZ ;  /* 0x000001eaeaef7824 */ /* 0x000fe200078e02ff */
[-C--:B------:R-:W-:Y:S01]  /*3da0*/  LEA.HI.X.SX32 R127, R223, R123.reuse, 0x1, P1 ;  /* 0x0000007bdf7f7211 */ /* 0x080fe200008f0eff */
[----:B------:R-:W-:Y:S01]  /*3db0*/  IMAD R227, R227, 0x1fa, RZ ;  /* 0x000001fae3e37824 */ /* 0x000fe200078e02ff */
[----:B------:R-:W-:Y:S01]  /*3dc0*/  LEA.HI.X.SX32 R129, R129, R123, 0x1, P2 ;  /* 0x0000007b81817211 */ /* 0x000fe200010f0eff */
[----:B------:R1:W2:Y:S01]  /*3dd0*/  LDG.E.U16 R225, desc[UR6][R130.64] ;  /* 0x0000000682e17981 */ /* 0x0002a2000c1e1500 */
[----:B0-----:R-:W-:Y:S01]  /*3de0*/  IADD3 R124, P0, R235, R122, RZ ;  /* 0x0000007aeb7c7210 */ /* 0x001fe20007f1e0ff */
[----:B------:R-:W-:-:S02]  /*3df0*/  IMAD R231, R3, 0xed, RZ ;  /* 0x000000ed03e77824 */ /* 0x000fc400078e02ff */
[----:B------:R0:W2:Y:S01]  /*3e00*/  LDG.E.U16 R221, desc[UR6][R126.64] ;  /* 0x000000067edd7981 */ /* 0x0000a2000c1e1500 */
[----:B------:R-:W-:Y:S01]  /*3e10*/  IMAD R233, R3, 0xf5, RZ ;  /* 0x000000f503e97824 */ /* 0x000fe200078e02ff */
[-C--:B------:R-:W-:Y:S02]  /*3e20*/  LEA.HI.X.SX32 R125, R229, R123.reuse, 0x1, P0 ;  /* 0x0000007be57d7211 */ /* 0x080fe400000f0eff */
[----:B------:R0:W2:Y:S01]  /*3e30*/  LDG.E.U16 R223, desc[UR6][R128.64] ;  /* 0x0000000680df7981 */ /* 0x0000a2000c1e1500 */
[----:B-1----:R-:W-:Y:S01]  /*3e40*/  IMAD R131, R3, 0xfd, RZ ;  /* 0x000000fd03837824 */ /* 0x002fe200078e02ff */
[-C--:B------:R-:W-:Y:S02]  /*3e50*/  IADD3 R130, P0, R227, R122.reuse, RZ ;  /* 0x0000007ae3827210 */ /* 0x080fe40007f1e0ff */
[----:B------:R1:W2:Y:S01]  /*3e60*/  LDG.E.U16 R227, desc[UR6][R124.64] ;  /* 0x000000067ce37981 */ /* 0x0002a2000c1e1500 */
[-C--:B0-----:R-:W-:Y:S02]  /*3e70*/  IADD3 R126, P1, R237, R122.reuse, RZ ;  /* 0x0000007aed7e7210 */ /* 0x081fe40007f3e0ff */
[----:B------:R-:W-:Y:S01]  /*3e80*/  IADD3 R128, P2, R239, R122, RZ ;  /* 0x0000007aef807210 */ /* 0x000fe20007f5e0ff */
[----:B------:R-:W-:Y:S01]  /*3e90*/  IMAD R239, R3, 0xe, RZ ;  /* 0x0000000e03ef7824 */ /* 0x000fe200078e02ff */
[----:B------:R-:W-:-:S02]  /*3ea0*/  LEA.HI.X.SX32 R127, R231, R123, 0x1, P1 ;  /* 0x0000007be77f7211 */ /* 0x000fc400008f0eff */
[-C--:B------:R-:W-:Y:S02]  /*3eb0*/  LEA.HI.X.SX32 R129, R233, R123.reuse, 0x1, P2 ;  /* 0x0000007be9817211 */ /* 0x080fe400010f0eff */
[-C--:B------:R-:W-:Y:S01]  /*3ec0*/  LEA.HI.X.SX32 R131, R131, R123.reuse, 0x1, P0 ;  /* 0x0000007b83837211 */ /* 0x080fe200000f0eff */
[----:B------:R0:W2:Y:S01]  /*3ed0*/  LDG.E.U16 R229, desc[UR6][R126.64] ;  /* 0x000000067ee57981 */ /* 0x0000a2000c1e1500 */
[-C--:B-1----:R-:W-:Y:S01]  /*3ee0*/  IADD3 R124, P0, R192, R122.reuse, RZ ;  /* 0x0000007ac07c7210 */ /* 0x082fe20007f1e0ff */
[C---:B------:R-:W-:Y:S02]  /*3ef0*/  IMAD R237, R3.reuse, 0x1e, RZ ;  /* 0x0000001e03ed7824 */ /* 0x040fe400078e02ff */
[----:B------:R1:W2:Y:S01]  /*3f00*/  LDG.E.U16 R231, desc[UR6][R128.64] ;  /* 0x0000000680e77981 */ /* 0x0002a2000c1e1500 */
[----:B------:R-:W-:Y:S01]  /*3f10*/  IMAD R235, R3, 0x2e, RZ ;  /* 0x0000002e03eb7824 */ /* 0x000fe200078e02ff */
[----:B------:R-:W-:Y:S01]  /*3f20*/  LEA.HI.X.SX32 R125, R239, R123, 0x1, P0 ;  /* 0x0000007bef7d7211 */ /* 0x000fe200000f0eff */
[----:B------:R-:W-:Y:S01]  /*3f30*/  IMAD R233, R3, 0x3e, RZ ;  /* 0x0000003e03e97824 */ /* 0x000fe200078e02ff */
[----:B------:R1:W2:Y:S01]  /*3f40*/  LDG.E.U16 R232, desc[UR6][R130.64] ;  /* 0x0000000682e87981 */ /* 0x0002a2000c1e1500 */
[----:B0-----:R-:W-:-:S03]  /*3f50*/  IADD3 R126, P1, R196, R122, RZ ;  /* 0x0000007ac47e7210 */ /* 0x001fc60007f3e0ff */
[----:B------:R-:W2:Y:S01]  /*3f60*/  LDG.E.U16 R192, desc[UR6][R124.64] ;  /* 0x000000067cc07981 */ /* 0x000ea2000c1e1500 */
[-C--:B-1----:R-:W-:Y:S02]  /*3f70*/  IADD3 R128, P2, R198, R122.reuse, RZ ;  /* 0x0000007ac6807210 */ /* 0x082fe40007f5e0ff */
[-C--:B------:R-:W-:Y:S02]  /*3f80*/  IADD3 R130, P0, R200, R122.reuse, RZ ;  /* 0x0000007ac8827210 */ /* 0x080fe40007f1e0ff */
[-C--:B------:R-:W-:Y:S02]  /*3f90*/  LEA.HI.X.SX32 R127, R237, R123.reuse, 0x1, P1 ;  /* 0x0000007bed7f7211 */ /* 0x080fe400008f0eff */
[-C--:B------:R-:W-:Y:S02]  /*3fa0*/  LEA.HI.X.SX32 R129, R235, R123.reuse, 0x1, P2 ;  /* 0x0000007beb817211 */ /* 0x080fe400010f0eff */
[----:B------:R-:W-:Y:S01]  /*3fb0*/  LEA.HI.X.SX32 R131, R233, R123, 0x1, P0 ;  /* 0x0000007be9837211 */ /* 0x000fe200000f0eff */
[----:B------:R0:W2:Y:S04]  /*3fc0*/  LDG.E.U16 R196, desc[UR6][R126.64] ;  /* 0x000000067ec47981 */ /* 0x0000a8000c1e1500 */
[----:B------:R-:W2:Y:S04]  /*3fd0*/  LDG.E.U16 R198, desc[UR6][R128.64] ;  /* 0x0000000680c67981 */ /* 0x000ea8000c1e1500 */
[----:B------:R1:W2:Y:S01]  /*3fe0*/  LDG.E.U16 R200, desc[UR6][R130.64] ;  /* 0x0000000682c87981 */ /* 0x0002a2000c1e1500 */
[----:B------:R-:W3:Y:S01]  /*3ff0*/  S2UR UR5, SR_CgaCtaId ;  /* 0x00000000000579c3 */ /* 0x000ee20000008800 */
[----:B0-----:R-:W-:-:S04]  /*4000*/  IADD3 R126, P0, R179, R122, RZ ;  /* 0x0000007ab37e7210 */ /* 0x001fc80007f1e0ff */
[----:B------:R-:W-:Y:S02]  /*4010*/  LEA.HI.X.SX32 R127, R203, R123, 0x1, P0 ;  /* 0x0000007bcb7f7211 */ /* 0x000fe400000f0eff */
[-C--:B------:R-:W-:Y:S02]  /*4020*/  IADD3 R124, P0, R208, R122.reuse, RZ ;  /* 0x0000007ad07c7210 */ /* 0x080fe40007f1e0ff */
[----:B------:R-:W-:Y:S01]  /*4030*/  LEA R179, R3, -R3, 0x3 ;  /* 0x8000000303b37211 */ /* 0x000fe200078e18ff */
[----:B------:R0:W2:Y:S01]  /*4040*/  LDG.E.U16 R203, desc[UR6][R126.64] ;  /* 0x000000067ecb7981 */ /* 0x0000a2000c1e1500 */
[----:B------:R-:W-:Y:S02]  /*4050*/  LEA.HI.X.SX32 R125, R210, R123, 0x1, P0 ;  /* 0x0000007bd27d7211 */ /* 0x000fe400000f0eff */
[-C--:B-1----:R-:W-:Y:S02]  /*4060*/  IADD3 R130, P0, R239, R122.reuse, RZ ;  /* 0x0000007aef827210 */ /* 0x082fe40007f1e0ff */
[----:B------:R-:W-:-:S02]  /*4070*/  IADD3 R128, P2, R181, R122, RZ ;  /* 0x0000007ab5807210 */ /* 0x000fc40007f5e0ff */
[-C--:B------:R-:W-:Y:S01]  /*4080*/  LEA.HI.X.SX32 R131, R179, R123.reuse, 0x1, P0 ;  /* 0x0000007bb3837211 */ /* 0x080fe200000f0eff */
[----:B------:R-:W-:Y:S01]  /*4090*/  IMAD R179, R3, 0xf, RZ ;  /* 0x0000000f03b37824 */ /* 0x000fe200078e02ff */
[-C--:B0-----:R-:W-:Y:S02]  /*40a0*/  IADD3 R126, P1, R206, R122.reuse, RZ ;  /* 0x0000007ace7e7210 */ /* 0x081fe40007f3e0ff */
[----:B------:R0:W2:Y:S01]  /*40b0*/  LDG.E.U16 R206, desc[UR6][R124.64] ;  /* 0x000000067cce7981 */ /* 0x0000a2000c1e1500 */
[-C--:B------:R-:W-:Y:S02]  /*40c0*/  LEA.HI.X.SX32 R129, R212, R123.reuse, 0x1, P2 ;  /* 0x0000007bd4817211 */ /* 0x080fe400010f0eff */
[C---:B------:R-:W-:Y:S01]  /*40d0*/  SHF.L.U32 R212, R236.reuse, 0x1, RZ ;  /* 0x00000001ecd47819 */ /* 0x040fe200000006ff */
[----:B------:R-:W-:Y:S01]  /*40e0*/  UMOV UR4, 0x400 ;  /* 0x0000040000047882 */ /* 0x000fe20000000000 */
[----:B------:R-:W-:Y:S01]  /*40f0*/  LOP3.LUT R181, R236, 0xc0, RZ, 0xc0, !PT ;  /* 0x000000c0ecb57812 */ /* 0x000fe200078ec0ff */
[----:B------:R1:W2:Y:S01]  /*4100*/  LDG.E.U16 R130, desc[UR6][R130.64] ;  /* 0x0000000682827981 */ /* 0x0002a2000c1e1500 */
[----:B0-----:R-:W-:Y:S01]  /*4110*/  IADD3 R124, P0, R237, R122, RZ ;  /* 0x0000007aed7c7210 */ /* 0x001fe20007f1e0ff */
[----:B---3--:R-:W-:Y:S01]  /*4120*/  ULEA UR4, UR5, UR4, 0x18 ;  /* 0x0000000405047291 */ /* 0x008fe2000f8ec03f */
[-C--:B------:R-:W-:Y:S01]  /*4130*/  LEA.HI.X.SX32 R127, R214, R123.reuse, 0x1, P1 ;  /* 0x0000007bd67f7211 */ /* 0x080fe200008f0eff */
[----:B------:R-:W-:Y:S01]  /*4140*/  IMAD R239, R3, 0x17, RZ ;  /* 0x0000001703ef7824 */ /* 0x000fe200078e02ff */
[----:B------:R-:W-:Y:S01]  /*4150*/  LEA.HI.X.SX32 R125, R179, R123, 0x1, P0 ;  /* 0x0000007bb37d7211 */ /* 0x000fe200000f0eff */
[----:B------:R-:W3:Y:S01]  /*4160*/  LDG.E.U16 R210, desc[UR6][R128.64] ;  /* 0x0000000680d27981 */ /* 0x000ee2000c1e1500 */
[----:B------:R-:W-:-:S03]  /*4170*/  LOP3.LUT R179, R212, 0x7e, RZ, 0xc0, !PT ;  /* 0x0000007ed4b37812 */ /* 0x000fc600078ec0ff */
[----:B------:R0:W3:Y:S01]  /*4180*/  LDG.E.U16 R208, desc[UR6][R126.64] ;  /* 0x000000067ed07981 */ /* 0x0000e2000c1e1500 */
[----:B-1----:R-:W-:Y:S02]  /*4190*/  LEA R131, R181, R179, 0x9 ;  /* 0x000000b3b5837211 */ /* 0x002fe400078e48ff */
[----:B------:R-:W-:Y:S01]  /*41a0*/  LEA R237, R3, -R3, 0x5 ;  /* 0x8000000303ed7211 */ /* 0x000fe200078e28ff */
[----:B------:R-:W3:Y:S04]  /*41b0*/  LDG.E.U16 R124, desc[UR6][R124.64] ;  /* 0x000000067c7c7981 */ /* 0x000ee8000c1e1500 */
[----:B------:R1:W-:Y:S04]  /*41c0*/  STS.U16 [R131+UR4+0x1000], R2 ;  /* 0x0010000283007988 */ /* 0x0003e80008000404 */
[----:B------:R0:W-:Y:S04]  /*41d0*/  STS.U16 [R131+UR4+0x2c00], R13 ;  /* 0x002c000d83007988 */ /* 0x0001e80008000404 */
[----:B------:R0:W-:Y:S01]  /*41e0*/  STS.U16 [R131+UR4+0x6800], R0 ;  /* 0x0068000083007988 */ /* 0x0001e20008000404 */
[----:B-1----:R-:W-:-:S03]  /*41f0*/  LOP3.LUT R2, R131, 0x10, RZ, 0x3c, !PT ;  /* 0x0000001083027812 */ /* 0x002fc600078e3cff */
[----:B------:R1:W-:Y:S01]  /*4200*/  STS.U16 [R131+UR4+0x5000], R5 ;  /* 0x0050000583007988 */ /* 0x0003e20008000404 */
[----:B0-----:R-:W-:-:S03]  /*4210*/  IMAD R13, R3, 0x4e, RZ ;  /* 0x0000004e030d7824 */ /* 0x001fc600078e02ff */
[----:B------:R-:W-:Y:S01]  /*4220*/  STS.U16 [R131+UR4+0x400], R163 ;  /* 0x000400a383007988 */ /* 0x000fe20008000404 */
[----:B------:R-:W-:-:S03]  /*4230*/  LOP3.LUT R0, R131, 0x20, RZ, 0x3c, !PT ;  /* 0x0000002083007812 */ /* 0x000fc600078e3cff */
[----:B------:R-:W-:Y:S01]  /*4240*/  STS.U16 [R131+UR4+0x800], R151 ;  /* 0x0008009783007988 */ /* 0x000fe20008000404 */
[----:B-1----:R-:W-:-:S03]  /*4250*/  LOP3.LUT R5, R131, 0x30, RZ, 0x3c, !PT ;  /* 0x0000003083057812 */ /* 0x002fc600078e3cff */
[----:B------:R-:W-:Y:S01]  /*4260*/  STS.U16 [R131+UR4], R177 ;  /* 0x000000b183007988 */ /* 0x000fe20008000404 */
[----:B------:R-:W-:-:S03]  /*4270*/  IADD3 R126, P1, R235, R122, RZ ;  /* 0x0000007aeb7e7210 */ /* 0x000fc60007f3e0ff */
[----:B------:R0:W-:Y:S04]  /*4280*/  STS.U16 [R131+UR4+0x2000], R15 ;  /* 0x0020000f83007988 */ /* 0x0001e80008000404 */
[----:B------:R-:W-:Y:S04]  /*4290*/  STS.U16 [R131+UR4+0x4000], R14 ;  /* 0x0040000e83007988 */ /* 0x000fe80008000404 */
[----:B------:R-:W-:Y:S04]  /*42a0*/  STS.U16 [R131+UR4+0x4400], R8 ;  /* 0x0044000883007988 */ /* 0x000fe80008000404 */
[----:B------:R-:W-:Y:S01]  /*42b0*/  STS.U16 [R131+UR4+0x4c00], R20 ;  /* 0x004c001483007988 */ /* 0x000fe20008000404 */
[----:B0-----:R-:W-:-:S03]  /*42c0*/  IMAD R15, R3, 0x5e, RZ ;  /* 0x0000005e030f7824 */ /* 0x001fc600078e02ff */
[----:B------:R-:W-:Y:S04]  /*42d0*/  STS.U16 [R131+UR4+0x5400], R19 ;  /* 0x0054001383007988 */ /* 0x000fe80008000404 */
        /* <DEDUP_REMOVED lines=14> */
[----:B------:R0:W-:Y:S04]  /*43c0*/  STS.U16 [R131+UR4+0x3800], R11 ;  /* 0x0038000b83007988 */ /* 0x0001e80008000404 */
[----:B------:R-:W-:Y:S04]  /*43d0*/  STS.U16 [R131+UR4+0x7000], R49 ;  /* 0x0070003183007988 */ /* 0x000fe80008000404 */
[----:B------:R-:W-:Y:S04]  /*43e0*/  STS.U16 [R131+UR4+0x1c00], R108 ;  /* 0x001c006c83007988 */ /* 0x000fe80008000404 */
[----:B------:R-:W-:Y:S04]  /*43f0*/  STS.U16 [R131+UR4+0x3c00], R51 ;  /* 0x003c003383007988 */ /* 0x000fe80008000404 */
[----:B------:R-:W-:Y:S04]  /*4400*/  STS.U16 [R131+UR4+0x5c00], R10 ;  /* 0x005c000a83007988 */ /* 0x000fe80008000404 */
[----:B------:R-:W-:Y:S01]  /*4410*/  STS.U16 [R131+UR4+0x7c00], R48 ;  /* 0x007c003083007988 */ /* 0x000fe20008000404 */
[----:B------:R-:W-:Y:S01]  /*4420*/  LEA.HI.X.SX32 R127, R239, R123, 0x1, P1 ;  /* 0x0000007bef7f7211 */ /* 0x000fe200008f0eff */
[----:B0-----:R-:W-:Y:S01]  /*4430*/  IMAD R11, R3, 0x2f, RZ ;  /* 0x0000002f030b7824 */ /* 0x001fe200078e02ff */
[----:B------:R-:W-:Y:S01]  /*4440*/  IADD3 R128, P2, R233, R122, RZ ;  /* 0x0000007ae9807210 */ /* 0x000fe20007f5e0ff */
[----:B------:R0:W-:Y:S01]  /*4450*/  STS.U16 [R2+UR4+0x4880], R7 ;  /* 0x0048800702007988 */ /* 0x0001e20008000404 */
[C---:B------:R-:W-:Y:S01]  /*4460*/  IMAD R17, R3.reuse, 0x6e, RZ ;  /* 0x0000006e03117824 */ /* 0x040fe200078e02ff */
[----:B------:R-:W1:Y:S02]  /*4470*/  LDC R18, c[0x0][0x248] ;  /* 0x00009200ff127b82 */ /* 0x000e640000000800 */
[----:B------:R-:W-:Y:S04]  /*4480*/  STS.U16 [R2+UR4+0x4080], R42 ;  /* 0x0040802a02007988 */ /* 0x000fe80008000404 */
[----:B------:R-:W-:Y:S01]  /*4490*/  STS.U16 [R2+UR4+0x4480], R75 ;  /* 0x0044804b02007988 */ /* 0x000fe20008000404 */
[C---:B0-----:R-:W-:Y:S01]  /*44a0*/  IMAD R7, R3.reuse, 0x27, RZ ;  /* 0x0000002703077824 */ /* 0x041fe200078e02ff */
[----:B------:R-:W0:Y:S02]  /*44b0*/  LDC R40, c[0x0][0x248] ;  /* 0x00009200ff287b82 */ /* 0x000e240000000800 */
[----:B------:R4:W-:Y:S04]  /*44c0*/  STS.U16 [R2+UR4+0x4c80], R6 ;  /* 0x004c800602007988 */ /* 0x0009e80008000404 */
[----:B------:R5:W-:Y:S01]  /*44d0*/  STS.U16 [R2+UR4+0x5080], R50 ;  /* 0x0050803202007988 */ /* 0x000be20008000404 */
[----:B------:R-:W-:-:S02]  /*44e0*/  IMAD R23, R3, 0x8e, RZ ;  /* 0x0000008e03177824 */ /* 0x000fc400078e02ff */
[C---:B------:R-:W-:Y:S01]  /*44f0*/  IMAD R19, R3.reuse, 0x47, RZ ;  /* 0x0000004703137824 */ /* 0x040fe200078e02ff */
[----:B------:R-:W-:Y:S01]  /*4500*/  STS.U16 [R2+UR4+0x5480], R79 ;  /* 0x0054804f02007988 */ /* 0x000fe20008000404 */
[----:B------:R-:W-:Y:S01]  /*4510*/  IMAD R25, R3, 0x9e, RZ ;  /* 0x0000009e03197824 */ /* 0x000fe200078e02ff */
[----:B----4-:R-:W-:Y:S01]  /*4520*/  IADD3 R6, P0, R13, R122, RZ ;  /* 0x0000007a0d067210 */ /* 0x010fe20007f1e0ff */
[----:B------:R-:W4:Y:S01]  /*4530*/  LDC R42, c[0x0][0x248] ;  /* 0x00009200ff2a7b82 */ /* 0x000f220000000800 */
[----:B------:R-:W-:Y:S04]  /*4540*/  STS.U16 [R2+UR4+0x5880], R78 ;  /* 0x0058804e02007988 */ /* 0x000fe80008000404 */
[----:B------:R-:W-:Y:S01]  /*4550*/  STS.U16 [R2+UR4+0x5c80], R76 ;  /* 0x005c804c02007988 */ /* 0x000fe20008000404 */
[----:B------:R-:W-:-:S02]  /*4560*/  IMAD R21, R3, 0x67, RZ ;  /* 0x0000006703157824 */ /* 0x000fc400078e02ff */
[----:B------:R-:W1:Y:S01]  /*4570*/  LDC R43, c[0x0][0x248] ;  /* 0x00009200ff2b7b82 */ /* 0x000e620000000800 */
[----:B------:R-:W-:Y:S04]  /*4580*/  STS.U16 [R2+UR4+0x6080], R77 ;  /* 0x0060804d02007988 */ /* 0x000fe80008000404 */
[----:B------:R-:W-:Y:S03]  /*4590*/  STS.U16 [R2+UR4+0x6480], R83 ;  /* 0x0064805302007988 */ /* 0x000fe60008000404 */
[----:B------:R-:W4:Y:S01]  /*45a0*/  LDC R44, c[0x0][0x248] ;  /* 0x00009200ff2c7b82 */ /* 0x000f220000000800 */
[----:B------:R-:W-:Y:S04]  /*45b0*/  STS.U16 [R2+UR4+0x6880], R82 ;  /* 0x0068805202007988 */ /* 0x000fe80008000404 */
[----:B------:R-:W-:Y:S03]  /*45c0*/  STS.U16 [R2+UR4+0x6c80], R80 ;  /* 0x006c805002007988 */ /* 0x000fe60008000404 */
[----:B------:R-:W0:Y:S01]  /*45d0*/  LDC R49, c[0x0][0x248] ;  /* 0x00009200ff317b82 */ /* 0x000e220000000800 */
[----:B------:R-:W-:Y:S04]  /*45e0*/  STS.U16 [R2+UR4+0x7080], R81 ;  /* 0x0070805102007988 */ /* 0x000fe80008000404 */
[----:B------:R-:W-:Y:S03]  /*45f0*/  STS.U16 [R2+UR4+0x7480], R85 ;  /* 0x0074805502007988 */ /* 0x000fe60008000404 */
[----:B------:R-:W4:Y:S01]  /*4600*/  LDC R51, c[0x0][0x248] ;  /* 0x00009200ff337b82 */ /* 0x000f220000000800 */
        /* <DEDUP_REMOVED lines=17> */
[----:B------:R1:W-:Y:S01]  /*4720*/  STS.U16 [R2+UR4+0x80], R175 ;  /* 0x000080af02007988 */ /* 0x0003e20008000404 */
[----:B------:R-:W-:Y:S01]  /*4730*/  IADD3 R190, P1, R190, R122, RZ ;  /* 0x0000007abebe7210 */ /* 0x000fe20007f3e0ff */
[----:B-----5:R-:W5:Y:S02]  /*4740*/  LDC R50, c[0x0][0x248] ;  /* 0x00009200ff327b82 */ /* 0x020f640000000800 */
[----:B------:R-:W-:Y:S04]  /*4750*/  STS.U16 [R0+UR4+0x100], R173 ;  /* 0x000100ad00007988 */ /* 0x000fe80008000404 */
[----:B------:R-:W-:Y:S01]  /*4760*/  STS.U16 [R0+UR4+0x4100], R107 ;  /* 0x0041006b00007988 */ /* 0x000fe20008000404 */
[----:B-1----:R-:W-:-:S03]  /*4770*/  LOP3.LUT R2, R131, 0x50, RZ, 0x3c, !PT ;  /* 0x0000005083027812 */ /* 0x002fc600078e3cff */
        /* <DEDUP_REMOVED lines=30> */
[----:B------:R-:W-:-:S03]  /*4960*/  LEA.HI.X.SX32 R7, R7, R123, 0x1, P0 ;  /* 0x0000007b07077211 */ /* 0x000fc600000f0eff */
[----:B------:R-:W-:Y:S01]  /*4970*/  STS.U16 [R5+UR4+0x4180], R142 ;  /* 0x0041808e05007988 */ /* 0x000fe20008000404 */
[----:B------:R-:W-:-:S03]  /*4980*/  IADD3 R10, P0, R15, R122, RZ ;  /* 0x0000007a0f0a7210 */ /* 0x000fc60007f1e0ff */
        /* <DEDUP_REMOVED lines=31> */
[----:B------:R0:W-:Y:S01]  /*4b80*/  STS.U16 [R5+UR4+0x3d80], R62 ;  /* 0x003d803e05007988 */ /* 0x0001e20008000404 */
[----:B------:R-:W-:Y:S01]  /*4b90*/  LEA.HI.X.SX32 R11, R11, R123, 0x1, P0 ;  /* 0x0000007b0b0b7211 */ /* 0x000fe200000f0eff */
[----:B-1----:R-:W1:Y:S02]  /*4ba0*/  LDC R41, c[0x0][0x248] ;  /* 0x00009200ff297b82 */ /* 0x002e640000000800 */
[----:B------:R-:W-:Y:S04]  /*4bb0*/  STS.U16 [R0+UR4+0xa00], R143 ;  /* 0x000a008f00007988 */ /* 0x000fe80008000404 */
[----:B------:R-:W3:Y:S01]  /*4bc0*/  LDG.E.U16 R126, desc[UR6][R126.64] ;  /* 0x000000067e7e7981 */ /* 0x000ee2000c1e1500 */
[----:B0-----:R-:W-:-:S03]  /*4bd0*/  LOP3.LUT R5, R131, 0x60, RZ, 0x3c, !PT ;  /* 0x0000006083057812 */ /* 0x001fc600078e3cff */
        /* <DEDUP_REMOVED lines=23> */
[----:B------:R-:W-:Y:S01]  /*4d50*/  STS.U16 [R0+UR4+0x1600], R47 ;  /* 0x0016002f00007988 */ /* 0x000fe20008000404 */
[----:B0-----:R-:W-:-:S03]  /*4d60*/  LEA.HI.X.SX32 R191, R13, R123, 0x1, P1 ;  /* 0x0000007b0dbf7211 */ /* 0x001fc600008f0eff */
[----:B------:R-:W-:Y:S04]  /*4d70*/  STS.U16 [R0+UR4+0x2600], R46 ;  /* 0x0026002e00007988 */ /* 0x000fe80008000404 */
[----:B------:R0:W-:Y:S04]  /*4d80*/  STS.U16 [R0+UR4+0x3600], R45 ;  /* 0x0036002d00007988 */ /* 0x0001e80008000404 */
[----:B------:R-:W-:Y:S04]  /*4d90*/  STS.U16 [R0+UR4+0x4600], R194 ;  /* 0x004600c200007988 */ /* 0x000fe80008000404 */
[----:B------:R-:W-:Y:S04]  /*4da0*/  STS.U16 [R0+UR4+0x5600], R197 ;  /* 0x005600c500007988 */ /* 0x000fe80008000404 */
[----:B------:R-:W-:Y:S04]  /*4db0*/  STS.U16 [R0+UR4+0x6600], R199 ;  /* 0x006600c700007988 */ /* 0x000fe80008000404 */
[----:B------:R-:W-:Y:S04]  /*4dc0*/  STS.U16 [R0+UR4+0x7600], R201 ;  /* 0x007600c900007988 */ /* 0x000fe80008000404 */
[----:B------:R-:W-:Y:S01]  /*4dd0*/  STS.U16 [R0+UR4+0x7e00], R202 ;  /* 0x007e00ca00007988 */ /* 0x000fe20008000404 */
[-C--:B------:R-:W-:Y:S01]  /*4de0*/  IADD3 R8, P0, R187, R122.reuse, RZ ;  /* 0x0000007abb087210 */ /* 0x080fe20007f1e0ff */
[----:B0-----:R-:W0:Y:S02]  /*4df0*/  LDC R45, c[0x0][0x248] ;  /* 0x00009200ff2d7b82 */ /* 0x001e240000000800 */
[----:B------:R-:W-:Y:S04]  /*4e00*/  STS.U16 [R2+UR4+0x280], R167 ;  /* 0x000280a702007988 */ /* 0x000fe80008000404 */
[----:B------:R-:W-:Y:S01]  /*4e10*/  STS.U16 [R2+UR4+0x680], R153 ;  /* 0x0006809902007988 */ /* 0x000fe20008000404 */
[----:B------:R-:W-:Y:S01]  /*4e20*/  LEA.HI.X.SX32 R129, R237, R123, 0x1, P2 ;  /* 0x0000007bed817211 */ /* 0x000fe200010f0eff */
[----:B------:R-:W5:Y:S02]  /*4e30*/  LDC R46, c[0x0][0x248] ;  /* 0x00009200ff2e7b82 */ /* 0x000f640000000800 */
[----:B------:R-:W-:Y:S04]  /*4e40*/  STS.U16 [R2+UR4+0xa80], R141 ;  /* 0x000a808d02007988 */ /* 0x000fe80008000404 */
[----:B------:R-:W-:Y:S01]  /*4e50*/  STS.U16 [R2+UR4+0xe80], R39 ;  /* 0x000e802702007988 */ /* 0x000fe20008000404 */
[----:B-1----:R-:W-:Y:S01]  /*4e60*/  IMAD R41, R41, 0x12c, RZ ;  /* 0x0000012c29297824 */ /* 0x002fe200078e02ff */
[----:B------:R-:W1:Y:S02]  /*4e70*/  LDC R47, c[0x0][0x248] ;  /* 0x00009200ff2f7b82 */ /* 0x000e640000000800 */
[----:B------:R-:W-:Y:S04]  /*4e80*/  STS.U16 [R2+UR4+0x1280], R38 ;  /* 0x0012802602007988 */ /* 0x000fe80008000404 */
[----:B------:R-:W-:Y:S01]  /*4e90*/  STS.U16 [R2+UR4+0x1680], R37 ;  /* 0x0016802502007988 */ /* 0x000fe20008000404 */
[----:B------:R-:W-:Y:S01]  /*4ea0*/  IMAD R43, R43, 0x13e, RZ ;  /* 0x0000013e2b2b7824 */ /* 0x000fe200078e02ff */
[----:B------:R-:W1:Y:S02]  /*4eb0*/  LDC R54, c[0x0][0x248] ;  /* 0x00009200ff367b82 */ /* 0x000e640000000800 */
[----:B------:R-:W-:Y:S04]  /*4ec0*/  STS.U16 [R2+UR4+0x1a80], R36 ;  /* 0x001a802402007988 */ /* 0x000fe80008000404 */
[----:B------:R-:W-:Y:S01]  /*4ed0*/  STS.U16 [R2+UR4+0x1e80], R35 ;  /* 0x001e802302007988 */ /* 0x000fe20008000404 */
[----:B------:R-:W-:Y:S01]  /*4ee0*/  IMAD R49, R49, 0x16c, RZ ;  /* 0x0000016c31317824 */ /* 0x000fe200078e02ff */
[----:B------:R-:W1:Y:S02]  /*4ef0*/  LDC R55, c[0x0][0x248] ;  /* 0x00009200ff377b82 */ /* 0x000e640000000800 */
[----:B------:R0:W-:Y:S04]  /*4f00*/  STS.U16 [R2+UR4+0x2280], R34 ;  /* 0x0022802202007988 */ /* 0x0001e80008000404 */
[----:B------:R-:W-:Y:S01]  /*4f10*/  STS.U16 [R2+UR4+0x2680], R33 ;  /* 0x0026802102007988 */ /* 0x000fe20008000404 */
[----:B----4-:R-:W-:Y:S01]  /*4f20*/  IMAD R51, R51, 0x17c, RZ ;  /* 0x0000017c33337824 */ /* 0x010fe200078e02ff */
[----:B------:R-:W4:Y:S02]  /*4f30*/  LDC R57, c[0x0][0x248] ;  /* 0x00009200ff397b82 */ /* 0x000f240000000800 */
        /* <DEDUP_REMOVED lines=11> */
[----:B--2---:R-:W-:Y:S04]  /*4ff0*/  STS.U16 [R2+UR4+0x5680], R213 ;  /* 0x005680d502007988 */ /* 0x004fe80008000404 */
        /* <DEDUP_REMOVED lines=9> */
[----:B------:R-:W-:Y:S01]  /*5090*/  STS.U16 [R2+UR4+0x7e80], R232 ;  /* 0x007e80e802007988 */ /* 0x000fe20008000404 */
[----:B------:R-:W-:Y:S01]  /*50a0*/  IADD3 R188, P2, R188, R122, RZ ;  /* 0x0000007abcbc7210 */ /* 0x000fe20007f5e0ff */
[----:B0-----:R-:W0:Y:S02]  /*50b0*/  LDC R34, c[0x0][0x248] ;  /* 0x00009200ff227b82 */ /* 0x001e240000000800 */
[----:B------:R2:W-:Y:S04]  /*50c0*/  STS.U16 [R5+UR4+0x1300], R9 ;  /* 0x0013000905007988 */ /* 0x0005e80008000404 */
[----:B------:R5:W-:Y:S01]  /*50d0*/  STS.U16 [R5+UR4+0x1b00], R12 ;  /* 0x001b000c05007988 */ /* 0x000be20008000404 */
[----:B------:R-:W-:-:S03]  /*50e0*/  IMAD R45, R45, 0x14e, RZ ;  /* 0x0000014e2d2d7824 */ /* 0x000fc600078e02ff */
[----:B------:R-:W3:Y:S01]  /*50f0*/  LDG.E.U16 R128, desc[UR6][R128.64] ;  /* 0x0000000680807981 */ /* 0x000ee2000c1e1500 */
[----:B--2---:R-:W-:Y:S01]  /*5100*/  IMAD R9, R3, 0x37, RZ ;  /* 0x0000003703097824 */ /* 0x004fe200078e02ff */
[----:B-----5:R-:W-:Y:S02]  /*5110*/  IADD3 R12, P1, R17, R122, RZ ;  /* 0x0000007a110c7210 */ /* 0x020fe40007f3e0ff */
[----:B------:R-:W-:Y:S02]  /*5120*/  STS.U16 [R5+UR4+0x300], R165 ;  /* 0x000300a505007988 */ /* 0x000fe40008000404 */
[-C--:B------:R-:W-:Y:S02]  /*5130*/  LEA.HI.X.SX32 R13, R9, R123.reuse, 0x1, P1 ;  /* 0x0000007b090d7211 */ /* 0x080fe400008f0eff */
[----:B------:R-:W-:Y:S01]  /*5140*/  STS.U16 [R5+UR4+0xb00], R139 ;  /* 0x000b008b05007988 */ /* 0x000fe20008000404 */
[----:B------:R-:W-:-:S03]  /*5150*/  LEA.HI.X.SX32 R9, R17, R123, 0x1, P0 ;  /* 0x0000007b11097211 */ /* 0x000fc600000f0eff */
[----:B------:R-:W-:Y:S04]  /*5160*/  STS.U16 [R5+UR4+0x700], R192 ;  /* 0x000700c005007988 */ /* 0x000fe80008000404 */
[----:B------:R-:W-:Y:S04]  /*5170*/  STS.U16 [R5+UR4+0xf00], R196 ;  /* 0x000f00c405007988 */ /* 0x000fe80008000404 */
[----:B------:R-:W-:Y:S04]  /*5180*/  STS.U16 [R5+UR4+0x1700], R198 ;  /* 0x001700c605007988 */ /* 0x000fe80008000404 */
[----:B------:R-:W-:Y:S01]  /*5190*/  STS.U16 [R5+UR4+0x1f00], R200 ;  /* 0x001f00c805007988 */ /* 0x000fe20008000404 */
[----:B------:R-:W-:-:S03]  /*51a0*/  IMAD R17, R3, 0x7e, RZ ;  /* 0x0000007e03117824 */ /* 0x000fc600078e02ff */
[----:B------:R2:W5:Y:S01]  /*51b0*/  LDG.E.U16 R4, desc[UR6][R10.64] ;  /* 0x000000060a047981 */ /* 0x000562000c1e1500 */
[----:B------:R-:W-:Y:S01]  /*51c0*/  LEA.HI.X.SX32 R189, R15, R123, 0x1, P2 ;  /* 0x0000007b0fbd7211 */ /* 0x000fe200010f0eff */
[----:B------:R-:W-:Y:S01]  /*51d0*/  IMAD R29, R3, 0xbe, RZ ;  /* 0x000000be031d7824 */ /* 0x000fe200078e02ff */
[----:B------:R-:W-:Y:S01]  /*51e0*/  IADD3 R14, P0, R17, R122, RZ ;  /* 0x0000007a110e7210 */ /* 0x000fe20007f1e0ff */
[C---:B------:R-:W-:Y:S01]  /*51f0*/  IMAD R15, R3.reuse, 0x3f, RZ ;  /* 0x0000003f030f7824 */ /* 0x040fe200078e02ff */
[----:B------:R-:W5:Y:S01]  /*5200*/  LDG.E.U16 R0, desc[UR6][R6.64] ;  /* 0x0000000606007981 */ /* 0x000f62000c1e1500 */
[----:B------:R-:W-:-:S03]  /*5210*/  IMAD R27, R3, 0xae, RZ ;  /* 0x000000ae031b7824 */ /* 0x000fc600078e02ff */
[----:B------:R1:W5:Y:S01]  /*5220*/  LDG.E.U16 R8, desc[UR6][R8.64] ;  /* 0x0000000608087981 */ /* 0x000362000c1e1500 */
[----:B--2---:R-:W-:Y:S01]  /*5230*/  IADD3 R10, P1, R23, R122, RZ ;  /* 0x0000007a170a7210 */ /* 0x004fe20007f3e0ff */
[C---:B------:R-:W-:Y:S02]  /*5240*/  IMAD R31, R3.reuse, 0xce, RZ ;  /* 0x000000ce031f7824 */ /* 0x040fe400078e02ff */
[----:B------:R-:W-:Y:S01]  /*5250*/  IMAD R33, R3, 0xde, RZ ;  /* 0x000000de03217824 */ /* 0x000fe200078e02ff */
[-C--:B------:R-:W-:Y:S01]  /*5260*/  LEA.HI.X.SX32 R11, R19, R123.reuse, 0x1, P1 ;  /* 0x0000007b130b7211 */ /* 0x080fe200008f0eff */
[----:B------:R-:W-:Y:S01]  /*5270*/  IMAD R19, R3, 0x5f, RZ ;  /* 0x0000005f03137824 */ /* 0x000fe200078e02ff */
[----:B------:R2:W5:Y:S01]  /*5280*/  LDG.E.U16 R7, desc[UR6][R12.64] ;  /* 0x000000060c077981 */ /* 0x000562000c1e1500 */
[----:B------:R-:W-:-:S03]  /*5290*/  LEA.HI.X.SX32 R15, R15, R123, 0x1, P0 ;  /* 0x0000007b0f0f7211 */ /* 0x000fc600000f0eff */
[----:B------:R4:W5:Y:S01]  /*52a0*/  LDG.E.U16 R22, desc[UR6][R10.64] ;  /* 0x000000060a167981 */ /* 0x000962000c1e1500 */
[-C--:B------:R-:W-:Y:S01]  /*52b0*/  IADD3 R16, P2, R195, R122.reuse, RZ ;  /* 0x0000007ac3107210 */ /* 0x080fe20007f5e0ff */
[C---:B-1----:R-:W-:Y:S02]  /*52c0*/  IMAD R9, R3.reuse, 0x57, RZ ;  /* 0x0000005703097824 */ /* 0x042fe400078e02ff */
[----:B------:R1:W5:Y:S01]  /*52d0*/  LDG.E.U16 R20, desc[UR6][R14.64] ;  /* 0x000000060e147981 */ /* 0x000362000c1e1500 */
[----:B--2---:R-:W-:Y:S01]  /*52e0*/  IMAD R13, R3, 0x4f, RZ ;  /* 0x0000004f030d7824 */ /* 0x004fe200078e02ff */
[-C--:B------:R-:W-:Y:S01]  /*52f0*/  IADD3 R12, P0, R25, R122.reuse, RZ ;  /* 0x0000007a190c7210 */ /* 0x080fe20007f1e0ff */
[----:B------:R-:W-:Y:S01]  /*5300*/  IMAD R35, R3, 0xfe, RZ ;  /* 0x000000fe03237824 */ /* 0x000fe200078e02ff */
[----:B------:R-:W2:Y:S01]  /*5310*/  LDG.E.U16 R2, desc[UR6][R190.64] ;  /* 0x00000006be027981 */ /* 0x000ea2000c1e1500 */
[-C--:B----4-:R-:W-:Y:S02]  /*5320*/  IADD3 R10, P1, R29, R122.reuse, RZ ;  /* 0x0000007a1d0a7210 */ /* 0x090fe40007f3e0ff */
[-C--:B------:R-:W-:Y:S01]  /*5330*/  LEA.HI.X.SX32 R13, R13, R123.reuse, 0x1, P0 ;  /* 0x0000007b0d0d7211 */ /* 0x080fe200000f0eff */
[----:B------:R-:W-:Y:S01]  /*5340*/  IMAD R37, R18, 0x10c, RZ ;  /* 0x0000010c12257824 */ /* 0x000fe200078e02ff */
[-C--:B------:R-:W-:Y:S01]  /*5350*/  LEA.HI.X.SX32 R11, R19, R123.reuse, 0x1, P1 ;  /* 0x0000007b130b7211 */ /* 0x080fe200008f0eff */
[----:B------:R-:W4:Y:S01]  /*5360*/  LDC R18, c[0x0][0x248] ;  /* 0x00009200ff127b82 */ /* 0x000f220000000800 */
[----:B------:R-:W-:Y:S01]  /*5370*/  LEA.HI.X.SX32 R17, R17, R123, 0x1, P2 ;  /* 0x0000007b11117211 */ /* 0x000fe200010f0eff */
[----:B------:R0:W5:Y:S01]  /*5380*/  LDG.E.U16 R24, desc[UR6][R12.64] ;  /* 0x000000060c187981 */ /* 0x000162000c1e1500 */
[----:B-1----:R-:W-:-:S03]  /*5390*/  IADD3 R14, P0, R27, R122, RZ ;  /* 0x0000007a1b0e7210 */ /* 0x002fc60007f1e0ff */
[----:B------:R1:W5:Y:S02]  /*53a0*/  LDG.E.U16 R36, desc[UR6][R16.64] ;  /* 0x0000000610247981 */ /* 0x000364000c1e1500 */
[----:B------:R-:W4:Y:S01]  /*53b0*/  LDC R19, c[0x0][0x248] ;  /* 0x00009200ff137b82 */ /* 0x000f220000000800 */
[----:B------:R-:W-:Y:S01]  /*53c0*/  LEA.HI.X.SX32 R15, R9, R123, 0x1, P0 ;  /* 0x0000007b090f7211 */ /* 0x000fe200000f0eff */
[----:B------:R-:W-:Y:S01]  /*53d0*/  IMAD R9, R3, 0x6f, RZ ;  /* 0x0000006f03097824 */ /* 0x000fe200078e02ff */
[----:B------:R1:W5:Y:S01]  /*53e0*/  LDG.E.U16 R28, desc[UR6][R10.64] ;  /* 0x000000060a1c7981 */ /* 0x000362000c1e1500 */
[----:B0-----:R-:W-:-:S03]  /*53f0*/  IADD3 R12, P2, R31, R122, RZ ;  /* 0x0000007a1f0c7210 */ /* 0x001fc60007f5e0ff */
[----:B------:R0:W5:Y:S01]  /*5400*/  LDG.E.U16 R26, desc[UR6][R14.64] ;  /* 0x000000060e1a7981 */ /* 0x000162000c1e1500 */
[-C--:B-1----:R-:W-:Y:S02]  /*5410*/  IADD3 R16, P0, R33, R122.reuse, RZ ;  /* 0x0000007a21107210 */ /* 0x082fe40007f1e0ff */
[-C--:B------:R-:W-:Y:S01]  /*5420*/  LEA.HI.X.SX32 R13, R21, R123.reuse, 0x1, P2 ;  /* 0x0000007b150d7211 */ /* 0x080fe200010f0eff */
[----:B------:R-:W-:Y:S01]  /*5430*/  IMAD R21, R3, 0xee, RZ ;  /* 0x000000ee03157824 */ /* 0x000fe200078e02ff */
[----:B------:R-:W-:Y:S01]  /*5440*/  LEA.HI.X.SX32 R17, R9, R123, 0x1, P0 ;  /* 0x0000007b09117211 */ /* 0x000fe200000f0eff */
[----:B------:R-:W-:Y:S01]  /*5450*/  IMAD R9, R3, 0x77, RZ ;  /* 0x0000007703097824 */ /* 0x000fe200078e02ff */
[----:B------:R-:W3:Y:S02]  /*5460*/  LDG.E.U16 R6, desc[UR6][R188.64] ;  /* 0x00000006bc067981 */ /* 0x000ee4000c1e1500 */
[----:B------:R-:W-:Y:S02]  /*5470*/  IADD3 R10, P0, R21, R122, RZ ;  /* 0x0000007a150a7210 */ /* 0x000fe40007f1e0ff */
[----:B------:R1:W5:Y:S01]  /*5480*/  LDG.E.U16 R32, desc[UR6][R16.64] ;  /* 0x0000000610207981 */ /* 0x000362000c1e1500 */
[----:B0-----:R-:W-:-:S03]  /*5490*/  LEA R15, R3, -R3, 0x7 ;  /* 0x80000003030f7211 */ /* 0x001fc600078e38ff */
[----:B------:R0:W5:Y:S01]  /*54a0*/  LDG.E.U16 R30, desc[UR6][R12.64] ;  /* 0x000000060c1e7981 */ /* 0x000162000c1e1500 */
[----:B------:R-:W-:Y:S01]  /*54b0*/  LEA.HI.X.SX32 R11, R9, R123, 0x1, P0 ;  /* 0x0000007b090b7211 */ /* 0x000fe200000f0eff */
[----:B------:R-:W-:Y:S02]  /*54c0*/  IMAD R9, R3, 0x87, RZ ;  /* 0x0000008703097824 */ /* 0x000fe400078e02ff */
[----:B-1----:R-:W-:Y:S02]  /*54d0*/  IMAD R17, R34, 0x10e, RZ ;  /* 0x0000010e22117824 */ /* 0x002fe400078e02ff */
[----:B----4-:R-:W-:Y:S01]  /*54e0*/  IMAD R19, R19, 0x11c, RZ ;  /* 0x0000011c13137824 */ /* 0x010fe200078e02ff */
[----:B------:R1:W4:Y:S01]  /*54f0*/  LDG.E.U16 R34, desc[UR6][R10.64] ;  /* 0x000000060a227981 */ /* 0x000322000c1e1500 */
[-C--:B0-----:R-:W-:Y:S02]  /*5500*/  IADD3 R12, P1, R35, R122.reuse, RZ ;  /* 0x0000007a230c7210 */ /* 0x081fe40007f3e0ff */
[----:B------:R-:W-:-:S02]  /*5510*/  IADD3 R16, P0, R17, R122, RZ ;  /* 0x0000007a11107210 */ /* 0x000fc40007f1e0ff */
[-C--:B------:R-:W-:Y:S02]  /*5520*/  LEA.HI.X.SX32 R13, R15, R123.reuse, 0x1, P1 ;  /* 0x0000007b0f0d7211 */ /* 0x080fe400008f0eff */
[-C--:B------:R-:W-:Y:S02]  /*5530*/  IADD3 R14, P2, R37, R122.reuse, RZ ;  /* 0x0000007a250e7210 */ /* 0x080fe40007f5e0ff */
[----:B------:R-:W-:Y:S01]  /*5540*/  LEA.HI.X.SX32 R17, R9, R123, 0x1, P0 ;  /* 0x0000007b09117211 */ /* 0x000fe200000f0eff */
[----:B-1----:R-:W-:Y:S01]  /*5550*/  IMAD R11, R40, 0x11e, RZ ;  /* 0x0000011e280b7824 */ /* 0x002fe200078e02ff */
[----:B------:R0:W4:Y:S01]  /*5560*/  LDG.E.U16 R37, desc[UR6][R12.64] ;  /* 0x000000060c257981 */ /* 0x000122000c1e1500 */
[-C--:B------:R-:W-:Y:S01]  /*5570*/  IADD3 R10, P0, R19, R122.reuse, RZ ;  /* 0x0000007a130a7210 */ /* 0x080fe20007f1e0ff */
[----:B------:R-:W-:Y:S02]  /*5580*/  IMAD R9, R3, 0x8f, RZ ;  /* 0x0000008f03097824 */ /* 0x000fe400078e02ff */
[----:B------:R1:W4:Y:S01]  /*5590*/  LDG.E.U16 R39, desc[UR6][R16.64] ;  /* 0x0000000610277981 */ /* 0x000322000c1e1500 */
[----:B0-----:R-:W-:Y:S01]  /*55a0*/  IMAD R13, R42, 0x12e, RZ ;  /* 0x0000012e2a0d7824 */ /* 0x001fe200078e02ff */
[----:B------:R-:W-:-:S02]  /*55b0*/  IADD3 R12, P1, R11, R122, RZ ;  /* 0x0000007a0b0c7210 */ /* 0x000fc40007f3e0ff */
[-C--:B------:R-:W-:Y:S01]  /*55c0*/  LEA.HI.X.SX32 R11, R23, R123.reuse, 0x1, P0 ;  /* 0x0000007b170b7211 */ /* 0x080fe200000f0eff */
[----:B-1----:R-:W-:Y:S01]  /*55d0*/  IMAD R17, R3, 0x97, RZ ;  /* 0x0000009703117824 */ /* 0x002fe200078e02ff */
[----:B------:R-:W-:Y:S02]  /*55e0*/  IADD3 R16, P0, R13, R122, RZ ;  /* 0x0000007a0d107210 */ /* 0x000fe40007f1e0ff */
[-C--:B------:R-:W-:Y:S01]  /*55f0*/  LEA.HI.X.SX32 R15, R230, R123.reuse, 0x1, P2 ;  /* 0x0000007be60f7211 */ /* 0x080fe200010f0eff */
[----:B------:R-:W-:Y:S01]  /*5600*/  IMAD R19, R3, 0xa7, RZ ;  /* 0x000000a703137824 */ /* 0x000fe200078e02ff */
[-C--:B------:R-:W-:Y:S01]  /*5610*/  LEA.HI.X.SX32 R13, R9, R123.reuse, 0x1, P1 ;  /* 0x0000007b090d7211 */ /* 0x080fe200008f0eff */
[----:B------:R-:W-:Y:S01]  /*5620*/  IMAD R53, R18, 0x13c, RZ ;  /* 0x0000013c12357824 */ /* 0x000fe200078e02ff */
[----:B------:R-:W-:Y:S01]  /*5630*/  LEA.HI.X.SX32 R17, R17, R123, 0x1, P0 ;  /* 0x0000007b11117211 */ /* 0x000fe200000f0eff */
[----:B------:R0:W4:Y:S01]  /*5640*/  LDG.E.U16 R38, desc[UR6][R14.64] ;  /* 0x000000060e267981 */ /* 0x000122000c1e1500 */
[----:B------:R-:W-:-:S03]  /*5650*/  IMAD R9, R3, 0x9f, RZ ;  /* 0x0000009f03097824 */ /* 0x000fc600078e02ff */
[----:B------:R1:W4:Y:S04]  /*5660*/  LDG.E.U16 R23, desc[UR6][R12.64] ;  /* 0x000000060c177981 */ /* 0x000328000c1e1500 */
[----:B------:R1:W4:Y:S01]  /*5670*/  LDG.E.U16 R40, desc[UR6][R10.64] ;  /* 0x000000060a287981 */ /* 0x000322000c1e1500 */
[----:B0-----:R-:W-:-:S03]  /*5680*/  IADD3 R14, P2, R41, R122, RZ ;  /* 0x0000007a290e7210 */ /* 0x001fc60007f5e0ff */
[----:B------:R0:W4:Y:S01]  /*5690*/  LDG.E.U16 R41, desc[UR6][R16.64] ;  /* 0x0000000610297981 */ /* 0x000122000c1e1500 */
[-C--:B-1----:R-:W-:Y:S02]  /*56a0*/  IADD3 R12, P1, R43, R122.reuse, RZ ;  /* 0x0000007a2b0c7210 */ /* 0x082fe40007f3e0ff */
[-C--:B------:R-:W-:Y:S02]  /*56b0*/  LEA.HI.X.SX32 R15, R228, R123.reuse, 0x1, P2 ;  /* 0x0000007be40f7211 */ /* 0x080fe400010f0eff */
[----:B------:R-:W-:Y:S02]  /*56c0*/  LEA.HI.X.SX32 R13, R9, R123, 0x1, P1 ;  /* 0x0000007b090d7211 */ /* 0x000fe400008f0eff */
[-C--:B------:R-:W-:Y:S01]  /*56d0*/  IADD3 R10, P0, R53, R122.reuse, RZ ;  /* 0x0000007a350a7210 */ /* 0x080fe20007f1e0ff */
[----:B------:R1:W4:Y:S01]  /*56e0*/  LDG.E.U16 R42, desc[UR6][R14.64] ;  /* 0x000000060e2a7981 */ /* 0x000322000c1e1500 */
[----:B0-----:R-:W-:Y:S01]  /*56f0*/  IMAD R17, R46, 0x15c, RZ ;  /* 0x0000015c2e117824 */ /* 0x001fe200078e02ff */
[-C--:B------:R-:W-:Y:S01]  /*5700*/  IADD3 R16, P2, R45, R122.reuse, RZ ;  /* 0x0000007a2d107210 */ /* 0x080fe20007f5e0ff */
[----:B------:R-:W0:Y:S03]  /*5710*/  LDC R53, c[0x0][0x248] ;  /* 0x00009200ff357b82 */ /* 0x000e260000000800 */
[----:B------:R-:W-:-:S02]  /*5720*/  IADD3 R18, P1, R17, R122, RZ ;  /* 0x0000007a11127210 */ /* 0x000fc40007f3e0ff */
[-C--:B------:R-:W-:Y:S02]  /*5730*/  LEA.HI.X.SX32 R17, R19, R123.reuse, 0x1, P2 ;  /* 0x0000007b13117211 */ /* 0x080fe400010f0eff */
[-C--:B------:R-:W-:Y:S01]  /*5740*/  LEA.HI.X.SX32 R19, R27, R123.reuse, 0x1, P1 ;  /* 0x0000007b1b137211 */ /* 0x080fe200008f0eff */
[----:B------:R-:W0:Y:S01]  /*5750*/  LDC R45, c[0x0][0x248] ;  /* 0x00009200ff2d7b82 */ /* 0x000e220000000800 */
[----:B-1----:R-:W-:Y:S01]  /*5760*/  IMAD R15, R44, 0x14c, RZ ;  /* 0x0000014c2c0f7824 */ /* 0x002fe200078e02ff */
[----:B------:R-:W-:Y:S01]  /*5770*/  LEA.HI.X.SX32 R11, R25, R123, 0x1, P0 ;  /* 0x0000007b190b7211 */ /* 0x000fe200000f0eff */
[----:B------:R-:W-:Y:S01]  /*5780*/  IMAD R47, R47, 0x15e, RZ ;  /* 0x0000015e2f2f7824 */ /* 0x000fe200078e02ff */
[----:B------:R1:W4:Y:S02]  /*5790*/  LDG.E.U16 R48, desc[UR6][R18.64] ;  /* 0x0000000612307981 */ /* 0x000324000c1e1500 */
[----:B------:R-:W-:Y:S02]  /*57a0*/  IADD3 R14, P0, R15, R122, RZ ;  /* 0x0000007a0f0e7210 */ /* 0x000fe40007f1e0ff */
[----:B------:R1:W4:Y:S01]  /*57b0*/  LDG.E.U16 R44, desc[UR6][R10.64] ;  /* 0x000000060a2c7981 */ /* 0x000322000c1e1500 */
[----:B------:R-:W-:-:S03]  /*57c0*/  IMAD R9, R3, 0xaf, RZ ;  /* 0x000000af03097824 */ /* 0x000fc600078e02ff */
[----:B------:R1:W4:Y:S02]  /*57d0*/  LDG.E.U16 R25, desc[UR6][R12.64] ;  /* 0x000000060c197981 */ /* 0x000324000c1e1500 */
[----:B-1----:R-:W1:Y:S01]  /*57e0*/  LDC R18, c[0x0][0x248] ;  /* 0x00009200ff127b82 */ /* 0x002e620000000800 */
[----:B------:R-:W-:Y:S01]  /*57f0*/  LEA.HI.X.SX32 R15, R226, R123, 0x1, P0 ;  /* 0x0000007be20f7211 */ /* 0x000fe200000f0eff */
[----:B------:R-:W4:Y:S01]  /*5800*/  LDG.E.U16 R27, desc[UR6][R16.64] ;  /* 0x00000006101b7981 */ /* 0x000f22000c1e1500 */
[----:B------:R-:W-:Y:S01]  /*5810*/  IMAD R11, R50, 0x16e, RZ ;  /* 0x0000016e320b7824 */ /* 0x000fe200078e02ff */
[-C--:B------:R-:W-:Y:S02]  /*5820*/  IADD3 R10, P0, R47, R122.reuse, RZ ;  /* 0x0000007a2f0a7210 */ /* 0x080fe40007f1e0ff */
[----:B------:R0:W4:Y:S01]  /*5830*/  LDG.E.U16 R46, desc[UR6][R14.64] ;  /* 0x000000060e2e7981 */ /* 0x000122000c1e1500 */
[----:B------:R-:W-:Y:S01]  /*5840*/  IADD3 R12, P1, R49, R122, RZ ;  /* 0x0000007a310c7210 */ /* 0x000fe20007f3e0ff */
[----:B------:R-:W1:Y:S01]  /*5850*/  LDC R47, c[0x0][0x248] ;  /* 0x00009200ff2f7b82 */ /* 0x000e620000000800 */
[----:B0-----:R-:W-:-:S02]  /*5860*/  IMAD R45, R45, 0x17e, RZ ;  /* 0x0000017e2d2d7824 */ /* 0x001fc400078e02ff */
[----:B------:R-:W-:-:S05]  /*5870*/  LEA.HI.X.SX32 R13, R224, R123, 0x1, P1 ;  /* 0x0000007be00d7211 */ /* 0x000fca00008f0eff */
[----:B------:R-:W0:Y:S01]  /*5880*/  LDC R49, c[0x0][0x248] ;  /* 0x00009200ff317b82 */ /* 0x000e220000000800 */
[-C--:B------:R-:W-:Y:S01]  /*5890*/  IADD3 R14, P2, R11, R122.reuse, RZ ;  /* 0x0000007a0b0e7210 */ /* 0x080fe20007f5e0ff */
[----:B------:R-:W-:Y:S01]  /*58a0*/  IMAD R15, R3, 0xb7, RZ ;  /* 0x000000b7030f7824 */ /* 0x000fe200078e02ff */
[-C--:B------:R-:W-:Y:S01]  /*58b0*/  LEA.HI.X.SX32 R11, R9, R123.reuse, 0x1, P0 ;  /* 0x0000007b090b7211 */ /* 0x080fe200000f0eff */
[----:B------:R-:W-:Y:S01]  /*58c0*/  IMAD R53, R53, 0x18c, RZ ;  /* 0x0000018c35357824 */ /* 0x000fe200078e02ff */
[----:B------:R-:W-:Y:S01]  /*58d0*/  IADD3 R16, P0, R51, R122, RZ ;  /* 0x0000007a33107210 */ /* 0x000fe20007f1e0ff */
[----:B------:R1:W4:Y:S01]  /*58e0*/  LDG.E.U16 R50, desc[UR6][R12.64] ;  /* 0x000000060c327981 */ /* 0x000322000c1e1500 */
[-C--:B------:R-:W-:Y:S01]  /*58f0*/  LEA.HI.X.SX32 R15, R15, R123.reuse, 0x1, P2 ;  /* 0x0000007b0f0f7211 */ /* 0x080fe200010f0eff */
[----:B------:R-:W0:Y:S01]  /*5900*/  LDC R51, c[0x0][0x248] ;  /* 0x00009200ff337b82 */ /* 0x000e220000000800 */
[----:B------:R-:W-:Y:S01]  /*5910*/  LEA.HI.X.SX32 R17, R29, R123, 0x1, P0 ;  /* 0x0000007b1d117211 */ /* 0x000fe200000f0eff */
[----:B------:R1:W4:Y:S01]  /*5920*/  LDG.E.U16 R43, desc[UR6][R10.64] ;  /* 0x000000060a2b7981 */ /* 0x000322000c1e1500 */
[----:B------:R-:W-:-:S02]  /*5930*/  IMAD R9, R3, 0xbf, RZ ;  /* 0x000000bf03097824 */ /* 0x000fc400078e02ff */
[----:B-1----:R-:W-:Y:S01]  /*5940*/  IMAD R19, R18, 0x1bc, RZ ;  /* 0x000001bc12137824 */ /* 0x002fe200078e02ff */
[----:B------:R1:W4:Y:S01]  /*5950*/  LDG.E.U16 R29, desc[UR6][R14.64] ;  /* 0x000000060e1d7981 */ /* 0x000322000c1e1500 */
[----:B------:R-:W-:Y:S01]  /*5960*/  IMAD R13, R54, 0x19c, RZ ;  /* 0x0000019c360d7824 */ /* 0x000fe200078e02ff */
[-C--:B------:R-:W-:Y:S01]  /*5970*/  IADD3 R12, P1, R53, R122.reuse, RZ ;  /* 0x0000007a350c7210 */ /* 0x080fe20007f3e0ff */
[----:B------:R-:W-:Y:S01]  /*5980*/  IMAD R55, R55, 0x1ac, RZ ;  /* 0x000001ac37377824 */ /* 0x000fe200078e02ff */
[----:B------:R0:W4:Y:S01]  /*5990*/  LDG.E.U16 R52, desc[UR6][R16.64] ;  /* 0x0000000610347981 */ /* 0x000122000c1e1500 */
[----:B------:R-:W-:Y:S01]  /*59a0*/  IADD3 R10, P0, R45, R122, RZ ;  /* 0x0000007a2d0a7210 */ /* 0x000fe20007f1e0ff */
[----:B------:R-:W-:Y:S01]  /*59b0*/  IMAD R57, R57, 0x1fc, RZ ;  /* 0x000001fc39397824 */ /* 0x000fe200078e02ff */
[----:B------:R-:W2:Y:S02]  /*59c0*/  LDC R53, c[0x0][0x248] ;  /* 0x00009200ff357b82 */ /* 0x000ea40000000800 */
[----:B------:R-:W-:-:S02]  /*59d0*/  LEA.HI.X.SX32 R11, R9, R123, 0x1, P0 ;  /* 0x0000007b090b7211 */ /* 0x000fc400000f0eff */
[-C--:B-1----:R-:W-:Y:S02]  /*59e0*/  IADD3 R14, P0, R13, R122.reuse, RZ ;  /* 0x0000007a0d0e7210 */ /* 0x082fe40007f1e0ff */
[-C--:B------:R-:W-:Y:S01]  /*59f0*/  LEA.HI.X.SX32 R13, R222, R123.reuse, 0x1, P1 ;  /* 0x0000007bde0d7211 */ /* 0x080fe200008f0eff */
[----:B0-----:R-:W-:Y:S01]  /*5a00*/  IMAD R49, R49, 0x1dc, RZ ;  /* 0x000001dc31317824 */ /* 0x001fe200078e02ff */
[-C--:B------:R-:W-:Y:S01]  /*5a10*/  IADD3 R18, P1, R19, R122.reuse, RZ ;  /* 0x0000007a13127210 */ /* 0x080fe20007f3e0ff */
[----:B------:R-:W-:Y:S01]  /*5a20*/  IMAD R9, R47, 0x1cc, RZ ;  /* 0x000001cc2f097824 */ /* 0x000fe200078e02ff */
[-C--:B------:R-:W-:Y:S01]  /*5a30*/  LEA.HI.X.SX32 R15, R31, R123.reuse, 0x1, P0 ;  /* 0x0000007b1f0f7211 */ /* 0x080fe200000f0eff */
[----:B------:R0:W4:Y:S01]  /*5a40*/  LDG.E.U16 R54, desc[UR6][R12.64] ;  /* 0x000000060c367981 */ /* 0x000122000c1e1500 */
[----:B------:R-:W-:Y:S01]  /*5a50*/  LEA.HI.X.SX32 R19, R33, R123, 0x1, P1 ;  /* 0x0000007b21137211 */ /* 0x000fe200008f0eff */
[----:B------:R-:W1:Y:S01]  /*5a60*/  LDC R31, c[0x0][0x248] ;  /* 0x00009200ff1f7b82 */ /* 0x000e620000000800 */
[-C--:B------:R-:W-:Y:S01]  /*5a70*/  IADD3 R16, P2, R55, R122.reuse, RZ ;  /* 0x0000007a37107210 */ /* 0x080fe20007f5e0ff */
[----:B------:R-:W-:Y:S01]  /*5a80*/  IMAD R51, R51, 0x1ec, RZ ;  /* 0x000001ec33337824 */ /* 0x000fe200078e02ff */
[----:B------:R-:W4:Y:S04]  /*5a90*/  LDG.E.U16 R45, desc[UR6][R10.64] ;  /* 0x000000060a2d7981 */ /* 0x000f28000c1e1500 */
[----:B------:R0:W4:Y:S01]  /*5aa0*/  LDG.E.U16 R60, desc[UR6][R18.64] ;  /* 0x00000006123c7981 */ /* 0x000122000c1e1500 */
[----:B------:R-:W2:Y:S01]  /*5ab0*/  LDC R33, c[0x0][0x248] ;  /* 0x00009200ff217b82 */ /* 0x000ea20000000800 */
[----:B0-----:R-:W-:-:S02]  /*5ac0*/  IADD3 R12, P1, R49, R122, RZ ;  /* 0x0000007a310c7210 */ /* 0x001fc40007f3e0ff */
[----:B------:R0:W4:Y:S05]  /*5ad0*/  LDG.E.U16 R56, desc[UR6][R14.64] ;  /* 0x000000060e387981 */ /* 0x00012a000c1e1500 */
[----:B------:R-:W2:Y:S01]  /*5ae0*/  LDC R47, c[0x0][0x248] ;  /* 0x00009200ff2f7b82 */ /* 0x000ea20000000800 */
[-C--:B------:R-:W-:Y:S02]  /*5af0*/  LEA.HI.X.SX32 R13, R21, R123.reuse, 0x1, P1 ;  /* 0x0000007b150d7211 */ /* 0x080fe400008f0eff */
[----:B------:R-:W-:-:S05]  /*5b00*/  LEA.HI.X.SX32 R17, R220, R123, 0x1, P2 ;  /* 0x0000007bdc117211 */ /* 0x000fca00010f0eff */
[----:B------:R-:W2:Y:S01]  /*5b10*/  LDC R18, c[0x0][0x248] ;  /* 0x00009200ff127b82 */ /* 0x000ea20000000800 */
[-C--:B------:R-:W-:Y:S01]  /*5b20*/  IADD3 R10, P0, R9, R122.reuse, RZ ;  /* 0x0000007a090a7210 */ /* 0x080fe20007f1e0ff */
[----:B------:R1:W4:Y:S01]  /*5b30*/  LDG.E.U16 R58, desc[UR6][R16.64] ;  /* 0x00000006103a7981 */ /* 0x000322000c1e1500 */
[----:B0-----:R-:W-:-:S05]  /*5b40*/  IADD3 R14, P2, R51, R122, RZ ;  /* 0x0000007a330e7210 */ /* 0x001fca0007f5e0ff */
[----:B------:R-:W0:Y:S01]  /*5b50*/  LDC R21, c[0x0][0x248] ;  /* 0x00009200ff157b82 */ /* 0x000e220000000800 */
[----:B------:R-:W-:Y:S01]  /*5b60*/  LEA.HI.X.SX32 R11, R218, R123, 0x1, P0 ;  /* 0x0000007bda0b7211 */ /* 0x000fe200000f0eff */
[----:B-1----:R-:W-:Y:S01]  /*5b70*/  IMAD R31, R31, 0x18e, RZ ;  /* 0x0000018e1f1f7824 */ /* 0x002fe200078e02ff */
[----:B------:R-:W4:Y:S01]  /*5b80*/  LDG.E.U16 R64, desc[UR6][R12.64] ;  /* 0x000000060c407981 */ /* 0x000f22000c1e1500 */
[----:B------:R-:W-:-:S04]  /*5b90*/  IADD3 R16, P0, R57, R122, RZ ;  /* 0x0000007a39107210 */ /* 0x000fc80007f1e0ff */
[----:B------:R-:W1:Y:S01]  /*5ba0*/  LDC R49, c[0x0][0x248] ;  /* 0x00009200ff317b82 */ /* 0x000e620000000800 */
[-C--:B------:R-:W-:Y:S01]  /*5bb0*/  LEA.HI.X.SX32 R17, R35, R123.reuse, 0x1, P0 ;  /* 0x0000007b23117211 */ /* 0x080fe200000f0eff */
[----:B------:R2:W4:Y:S06]  /*5bc0*/  LDG.E.U16 R62, desc[UR6][R10.64] ;  /* 0x000000060a3e7981 */ /* 0x00052c000c1e1500 */
[----:B------:R-:W3:Y:S01]  /*5bd0*/  LDC R51, c[0x0][0x248] ;  /* 0x00009200ff337b82 */ /* 0x000ee20000000800 */
[----:B------:R-:W-:Y:S01]  /*5be0*/  IMAD R9, R3, 0xc7, RZ ;  /* 0x000000c703097824 */ /* 0x000fe200078e02ff */
[----:B------:R-:W-:Y:S01]  /*5bf0*/  LEA.HI.X.SX32 R15, R216, R123, 0x1, P2 ;  /* 0x0000007bd80f7211 */ /* 0x000fe200010f0eff */
[----:B------:R0:W4:Y:S01]  /*5c00*/  LDG.E.U16 R68, desc[UR6][R16.64] ;  /* 0x0000000610447981 */ /* 0x000122000c1e1500 */
[----:B--2---:R-:W-:Y:S01]  /*5c10*/  IADD3 R10, P0, R31, R122, RZ ;  /* 0x0000007a1f0a7210 */ /* 0x004fe20007f1e0ff */
[----:B------:R-:W-:-:S02]  /*5c20*/  IMAD R33, R33, 0x19e, RZ ;  /* 0x0000019e21217824 */ /* 0x000fc400078e02ff */
[----:B------:R-:W-:Y:S01]  /*5c30*/  IMAD R47, R47, 0x1ae, RZ ;  /* 0x000001ae2f2f7824 */ /* 0x000fe200078e02ff */
[-C--:B------:R-:W-:Y:S01]  /*5c40*/  LEA.HI.X.SX32 R11, R9, R123.reuse, 0x1, P0 ;  /* 0x0000007b090b7211 */ /* 0x080fe200000f0eff */
[----:B------:R2:W4:Y:S01]  /*5c50*/  LDG.E.U16 R66, desc[UR6][R14.64] ;  /* 0x000000060e427981 */ /* 0x000522000c1e1500 */
[----:B0-----:R-:W-:Y:S02]  /*5c60*/  IMAD R17, R18, 0x1be, RZ ;  /* 0x000001be12117824 */ /* 0x001fe400078e02ff */
[----:B------:R-:W-:Y:S01]  /*5c70*/  IMAD R9, R3, 0xdf, RZ ;  /* 0x000000df03097824 */ /* 0x000fe200078e02ff */
[-C--:B------:R-:W-:Y:S01]  /*5c80*/  IADD3 R12, P1, R33, R122.reuse, RZ ;  /* 0x0000007a210c7210 */ /* 0x080fe20007f3e0ff */
[----:B------:R-:W-:Y:S01]  /*5c90*/  IMAD R19, R3, 0xcf, RZ ;  /* 0x000000cf03137824 */ /* 0x000fe200078e02ff */
[-C--:B------:R-:W-:Y:S01]  /*5ca0*/  IADD3 R16, P0, R17, R122.reuse, RZ ;  /* 0x0000007a11107210 */ /* 0x080fe20007f1e0ff */
[----:B--2---:R-:W-:Y:S01]  /*5cb0*/  IMAD R15, R3, 0xd7, RZ ;  /* 0x000000d7030f7824 */ /* 0x004fe200078e02ff */
[----:B------:R-:W-:Y:S01]  /*5cc0*/  IADD3 R14, P2, R47, R122, RZ ;  /* 0x0000007a2f0e7210 */ /* 0x000fe20007f5e0ff */
[----:B------:R-:W-:Y:S01]  /*5cd0*/  IMAD R21, R21, 0x1ce, RZ ;  /* 0x000001ce15157824 */ /* 0x000fe200078e02ff */
[-C--:B------:R-:W-:Y:S01]  /*5ce0*/  LEA.HI.X.SX32 R17, R9, R123.reuse, 0x1, P0 ;  /* 0x0000007b09117211 */ /* 0x080fe200000f0eff */
[----:B------:R0:W2:Y:S01]  /*5cf0*/  LDG.E.U16 R18, desc[UR6][R10.64] ;  /* 0x000000060a127981 */ /* 0x0000a2000c1e1500 */
[-C--:B------:R-:W-:Y:S01]  /*5d00*/  LEA.HI.X.SX32 R13, R19, R123.reuse, 0x1, P1 ;  /* 0x0000007b130d7211 */ /* 0x080fe200008f0eff */
[----:B------:R-:W-:Y:S01]  /*5d10*/  IMAD R9, R3, 0xe7, RZ ;  /* 0x000000e703097824 */ /* 0x000fe200078e02ff */
[----:B------:R-:W-:Y:S01]  /*5d20*/  LEA.HI.X.SX32 R15, R15, R123, 0x1, P2 ;  /* 0x0000007b0f0f7211 */ /* 0x000fe200010f0eff */
[----:B-1----:R-:W-:Y:S01]  /*5d30*/  IMAD R49, R49, 0x1de, RZ ;  /* 0x000001de31317824 */ /* 0x002fe200078e02ff */
[----:B------:R1:W2:Y:S01]  /*5d40*/  LDG.E.U16 R35, desc[UR6][R16.64] ;  /* 0x0000000610237981 */ /* 0x0002a2000c1e1500 */
[----:B---3--:R-:W-:-:S02]  /*5d50*/  IMAD R51, R51, 0x1ee, RZ ;  /* 0x000001ee33337824 */ /* 0x008fc400078e02ff */
[----:B------:R-:W-:Y:S01]  /*5d60*/  IMAD R53, R53, 0x1fe, RZ ;  /* 0x000001fe35357824 */ /* 0x000fe200078e02ff */
[----:B------:R3:W2:Y:S01]  /*5d70*/  LDG.E.U16 R31, desc[UR6][R12.64] ;  /* 0x000000060c1f7981 */ /* 0x0006a2000c1e1500 */
[-C--:B0-----:R-:W-:Y:S01]  /*5d80*/  IADD3 R10, P0, R21, R122.reuse, RZ ;  /* 0x0000007a150a7210 */ /* 0x081fe20007f1e0ff */
[C---:B------:R-:W-:Y:S02]  /*5d90*/  IMAD R19, R3.reuse, 0xef, RZ ;  /* 0x000000ef03137824 */ /* 0x040fe400078e02ff */
[----:B------:R-:W-:Y:S01]  /*5da0*/  IMAD R21, R3, 0xf7, RZ ;  /* 0x000000f703157824 */ /* 0x000fe200078e02ff */
[----:B------:R0:W2:Y:S01]  /*5db0*/  LDG.E.U16 R33, desc[UR6][R14.64] ;  /* 0x000000060e217981 */ /* 0x0000a2000c1e1500 */
[----:B------:R-:W-:Y:S01]  /*5dc0*/  LEA.HI.X.SX32 R11, R9, R123, 0x1, P0 ;  /* 0x0000007b090b7211 */ /* 0x000fe200000f0eff */
[----:B------:R-:W-:Y:S01]  /*5dd0*/  IMAD R3, R3, 0xff, RZ ;  /* 0x000000ff03037824 */ /* 0x000fe200078e02ff */
[-C--:B-1----:R-:W-:Y:S02]  /*5de0*/  IADD3 R16, P0, R53, R122.reuse, RZ ;  /* 0x0000007a35107210 */ /* 0x082fe40007f1e0ff */
[-C--:B---3--:R-:W-:Y:S01]  /*5df0*/  IADD3 R12, P1, R49, R122.reuse, RZ ;  /* 0x0000007a310c7210 */ /* 0x088fe20007f3e0ff */
[----:B------:R-:W3:Y:S01]  /*5e00*/  LDG.E.U16 R10, desc[UR6][R10.64] ;  /* 0x000000060a0a7981 */ /* 0x000ee2000c1e1500 */
[----:B0-----:R-:W-:-:S02]  /*5e10*/  IADD3 R14, P2, R51, R122, RZ ;  /* 0x0000007a330e7210 */ /* 0x001fc40007f5e0ff */
[-C--:B------:R-:W-:Y:S02]  /*5e20*/  LEA.HI.X.SX32 R13, R19, R123.reuse, 0x1, P1 ;  /* 0x0000007b130d7211 */ /* 0x080fe400008f0eff */
[-C--:B------:R-:W-:Y:S02]  /*5e30*/  LEA.HI.X.SX32 R15, R21, R123.reuse, 0x1, P2 ;  /* 0x0000007b150f7211 */ /* 0x080fe400010f0eff */
[----:B------:R-:W-:Y:S01]  /*5e40*/  LEA.HI.X.SX32 R17, R3, R123, 0x1, P0 ;  /* 0x0000007b03117211 */ /* 0x000fe200000f0eff */
[----:B------:R-:W3:Y:S04]  /*5e50*/  LDG.E.U16 R12, desc[UR6][R12.64] ;  /* 0x000000060c0c7981 */ /* 0x000ee8000c1e1500 */
[----:B------:R-:W3:Y:S04]  /*5e60*/  LDG.E.U16 R14, desc[UR6][R14.64] ;  /* 0x000000060e0e7981 */ /* 0x000ee8000c1e1500 */
[----:B------:R-:W3:Y:S04]  /*5e70*/  LDG.E.U16 R16, desc[UR6][R16.64] ;  /* 0x0000000610107981 */ /* 0x000ee8000c1e1500 */
[----:B------:R-:W-:Y:S04]  /*5e80*/  STL [R1], RZ ;  /* 0x000000ff01007387 */ /* 0x000fe80000100800 */
[----:B------:R-:W-:Y:S04]  /*5e90*/  STL [R1+0x4], RZ ;  /* 0x000004ff01007387 */ /* 0x000fe80000100800 */
        /* <DEDUP_REMOVED lines=125> */
[----:B------:R-:W-:Y:S01]  /*6670*/  STL [R1+0x1fc], RZ ;  /* 0x0001fcff01007387 */ /* 0x000fe20000100800 */
[----:B------:R-:W-:-:S02]  /*6680*/  ISETP.GE.AND P0, PT, R238, 0x1, PT ;  /* 0x00000001ee00780c */ /* 0x000fc40003f06270 */
[----:B------:R-:W-:Y:S01]  /*6690*/  LOP3.LUT R131, R131, 0x70, RZ, 0x3c, !PT ;  /* 0x0000007083837812 */ /* 0x000fe200078e3cff */
[----:B------:R-:W-:Y:S04]  /*66a0*/  STS.U16 [R5+UR4+0x2300], R203 ;  /* 0x002300cb05007988 */ /* 0x000fe80008000404 */
[----:B------:R0:W-:Y:S04]  /*66b0*/  STS.U16 [R5+UR4+0x2700], R2 ;  /* 0x0027000205007988 */ /* 0x0001e80008000404 */
[----:B------:R-:W-:Y:S04]  /*66c0*/  STS.U16 [R5+UR4+0x2b00], R206 ;  /* 0x002b00ce05007988 */ /* 0x000fe80008000404 */
[----:B------:R-:W-:Y:S04]  /*66d0*/  STS.U16 [R5+UR4+0x2f00], R6 ;  /* 0x002f000605007988 */ /* 0x000fe80008000404 */
[----:B------:R-:W-:Y:S04]  /*66e0*/  STS.U16 [R5+UR4+0x3300], R208 ;  /* 0x003300d005007988 */ /* 0x000fe80008000404 */
[----:B-----5:R-:W-:Y:S04]  /*66f0*/  STS.U16 [R5+UR4+0x3700], R8 ;  /* 0x0037000805007988 */ /* 0x020fe80008000404 */
[----:B------:R1:W-:Y:S04]  /*6700*/  STS.U16 [R5+UR4+0x3b00], R210 ;  /* 0x003b00d205007988 */ /* 0x0003e80008000404 */
[----:B------:R-:W-:Y:S04]  /*6710*/  STS.U16 [R5+UR4+0x3f00], R36 ;  /* 0x003f002405007988 */ /* 0x000fe80008000404 */
[----:B----4-:R-:W-:Y:S04]  /*6720*/  STS.U16 [R5+UR4+0x4300], R38 ;  /* 0x0043002605007988 */ /* 0x010fe80008000404 */
[----:B------:R-:W-:Y:S04]  /*6730*/  STS.U16 [R5+UR4+0x4700], R40 ;  /* 0x0047002805007988 */ /* 0x000fe80008000404 */
[----:B------:R-:W-:Y:S04]  /*6740*/  STS.U16 [R5+UR4+0x4b00], R42 ;  /* 0x004b002a05007988 */ /* 0x000fe80008000404 */
[----:B------:R-:W-:Y:S04]  /*6750*/  STS.U16 [R5+UR4+0x4f00], R44 ;  /* 0x004f002c05007988 */ /* 0x000fe80008000404 */
[----:B------:R4:W-:Y:S04]  /*6760*/  STS.U16 [R5+UR4+0x5300], R46 ;  /* 0x0053002e05007988 */ /* 0x0009e80008000404 */
[----:B------:R5:W-:Y:S04]  /*6770*/  STS.U16 [R5+UR4+0x5700], R48 ;  /* 0x0057003005007988 */ /* 0x000be80008000404 */
        /* <DEDUP_REMOVED lines=10> */
[----:B------:R-:W-:-:S03]  /*6820*/  MOV R211, 0x3f800000 ;  /* 0x3f80000000d37802 */ /* 0x000fc60000000f00 */
[----:B------:R-:W-:Y:S01]  /*6830*/  STS.U16 [R131+UR4+0x380], R130 ;  /* 0x0003808283007988 */ /* 0x000fe20008000404 */
[----:B------:R-:W-:-:S03]  /*6840*/  MOV R3, 0xff800000 ;  /* 0xff80000000037802 */ /* 0x000fc60000000f00 */
[----:B------:R-:W-:Y:S01]  /*6850*/  STS.U16 [R131+UR4+0x780], R124 ;  /* 0x0007807c83007988 */ /* 0x000fe20008000404 */
[----:B0-----:R-:W-:-:S03]  /*6860*/  MOV R2, 0xff800000 ;  /* 0xff80000000027802 */ /* 0x001fc60000000f00 */
[----:B------:R-:W-:Y:S01]  /*6870*/  STS.U16 [R131+UR4+0xb80], R126 ;  /* 0x000b807e83007988 */ /* 0x000fe20008000404 */
[----:B------:R-:W-:-:S03]  /*6880*/  MOV R212, 0x3f800000 ;  /* 0x3f80000000d47802 */ /* 0x000fc60000000f00 */
[----:B------:R-:W-:Y:S01]  /*6890*/  STS.U16 [R131+UR4+0xf80], R128 ;  /* 0x000f808083007988 */ /* 0x000fe20008000404 */
[----:B------:R-:W-:-:S03]  /*68a0*/  MOV R213, 0x3f800000 ;  /* 0x3f80000000d57802 */ /* 0x000fc60000000f00 */
[----:B------:R0:W-:Y:S01]  /*68b0*/  STS.U16 [R131+UR4+0x1380], R0 ;  /* 0x0013800083007988 */ /* 0x0001e20008000404 */
[----:B-1----:R-:W-:-:S03]  /*68c0*/  MOV R210, 0x3f800000 ;  /* 0x3f80000000d27802 */ /* 0x002fc60000000f00 */
[----:B------:R1:W-:Y:S01]  /*68d0*/  STS.U16 [R131+UR4+0x1780], R4 ;  /* 0x0017800483007988 */ /* 0x0003e20008000404 */
[----:B----4-:R-:W-:-:S03]  /*68e0*/  CS2R R46, SRZ ;  /* 0x00000000002e7805 */ /* 0x010fc6000001ff00 */
[----:B------:R-:W-:Y:S01]  /*68f0*/  STS.U16 [R131+UR4+0x1b80], R7 ;  /* 0x001b800783007988 */ /* 0x000fe20008000404 */
[----:B-----5:R-:W-:-:S03]  /*6900*/  CS2R R48, SRZ ;  /* 0x0000000000307805 */ /* 0x020fc6000001ff00 */
[----:B------:R-:W-:Y:S01]  /*6910*/  STS.U16 [R131+UR4+0x1f80], R20 ;  /* 0x001f801483007988 */ /* 0x000fe20008000404 */
[----:B0-----:R-:W-:-:S03]  /*6920*/  MOV R0, 0xff800000 ;  /* 0xff80000000007802 */ /* 0x001fc60000000f00 */
[----:B------:R-:W-:Y:S01]  /*6930*/  STS.U16 [R131+UR4+0x2380], R22 ;  /* 0x0023801683007988 */ /* 0x000fe20008000404 */
[----:B-1----:R-:W-:-:S03]  /*6940*/  MOV R4, 0xff800000 ;  /* 0xff80000000047802 */ /* 0x002fc60000000f00 */
[----:B------:R-:W-:Y:S01]  /*6950*/  STS.U16 [R131+UR4+0x2780], R24 ;  /* 0x0027801883007988 */ /* 0x000fe20008000404 */
[----:B------:R-:W-:-:S03]  /*6960*/  CS2R R50, SRZ ;  /* 0x0000000000327805 */ /* 0x000fc6000001ff00 */
        /* <DEDUP_REMOVED lines=10> */
[----:B------:R0:W-:Y:S01]  /*6a10*/  STS.U16 [R131+UR4+0x3f80], R37 ;  /* 0x003f802583007988 */ /* 0x0001e20008000404 */
[----:B------:R-:W-:-:S03]  /*6a20*/  CS2R R62, SRZ ;  /* 0x00000000003e7805 */ /* 0x000fc6000001ff00 */
[----:B------:R1:W-:Y:S01]  /*6a30*/  STS.U16 [R131+UR4+0x4380], R39 ;  /* 0x0043802783007988 */ /* 0x0003e20008000404 */
[----:B------:R-:W-:-:S03]  /*6a40*/  CS2R R64, SRZ ;  /* 0x0000000000407805 */ /* 0x000fc6000001ff00 */
[----:B------:R-:W-:Y:S01]  /*6a50*/  STS.U16 [R131+UR4+0x4780], R23 ;  /* 0x0047801783007988 */ /* 0x000fe20008000404 */
[----:B------:R-:W-:-:S03]  /*6a60*/  CS2R R66, SRZ ;  /* 0x0000000000427805 */ /* 0x000fc6000001ff00 */
[----:B------:R4:W-:Y:S01]  /*6a70*/  STS.U16 [R131+UR4+0x4b80], R41 ;  /* 0x004b802983007988 */ /* 0x0009e20008000404 */
[----:B0-----:R-:W-:-:S03]  /*6a80*/  CS2R R36, SRZ ;  /* 0x0000000000247805 */ /* 0x001fc6000001ff00 */
[----:B------:R0:W-:Y:S01]  /*6a90*/  STS.U16 [R131+UR4+0x4f80], R25 ;  /* 0x004f801983007988 */ /* 0x0001e20008000404 */
[----:B-1----:R-:W-:-:S03]  /*6aa0*/  CS2R R38, SRZ ;  /* 0x0000000000267805 */ /* 0x002fc6000001ff00 */
[----:B------:R1:W-:Y:S01]  /*6ab0*/  STS.U16 [R131+UR4+0x5380], R27 ;  /* 0x0053801b83007988 */ /* 0x0003e20008000404 */
[----:B------:R-:W-:-:S03]  /*6ac0*/  CS2R R68, SRZ ;  /* 0x0000000000447805 */ /* 0x000fc6000001ff00 */
[----:B------:R5:W-:Y:S01]  /*6ad0*/  STS.U16 [R131+UR4+0x5780], R43 ;  /* 0x0057802b83007988 */ /* 0x000be20008000404 */
[----:B----4-:R-:W-:-:S03]  /*6ae0*/  CS2R R40, SRZ ;  /* 0x0000000000287805 */ /* 0x010fc6000001ff00 */
[----:B------:R4:W-:Y:S01]  /*6af0*/  STS.U16 [R131+UR4+0x5b80], R29 ;  /* 0x005b801d83007988 */ /* 0x0009e20008000404 */
[----:B0-----:R-:W-:-:S03]  /*6b00*/  CS2R R24, SRZ ;  /* 0x0000000000187805 */ /* 0x001fc6000001ff00 */
[----:B------:R0:W-:Y:S01]  /*6b10*/  STS.U16 [R131+UR4+0x5f80], R45 ;  /* 0x005f802d83007988 */ /* 0x0001e20008000404 */
[----:B-1----:R-:W-:-:S03]  /*6b20*/  CS2R R26, SRZ ;  /* 0x00000000001a7805 */ /* 0x002fc6000001ff00 */
[----:B--2---:R-:W-:Y:S01]  /*6b30*/  STS.U16 [R131+UR4+0x6380], R18 ;  /* 0x0063801283007988 */ /* 0x004fe20008000404 */
[----:B-----5:R-:W-:-:S03]  /*6b40*/  CS2R R42, SRZ ;  /* 0x00000000002a7805 */ /* 0x020fc6000001ff00 */
[----:B------:R1:W-:Y:S01]  /*6b50*/  STS.U16 [R131+UR4+0x6780], R31 ;  /* 0x0067801f83007988 */ /* 0x0003e20008000404 */
[----:B----4-:R-:W-:-:S03]  /*6b60*/  CS2R R28, SRZ ;  /* 0x00000000001c7805 */ /* 0x010fc6000001ff00 */
[----:B------:R2:W-:Y:S01]  /*6b70*/  STS.U16 [R131+UR4+0x6b80], R33 ;  /* 0x006b802183007988 */ /* 0x0005e20008000404 */
[----:B0-----:R-:W-:-:S03]  /*6b80*/  CS2R R44, SRZ ;  /* 0x00000000002c7805 */ /* 0x001fc6000001ff00 */
[----:B------:R0:W-:Y:S01]  /*6b90*/  STS.U16 [R131+UR4+0x6f80], R35 ;  /* 0x006f802383007988 */ /* 0x0001e20008000404 */
[----:B------:R-:W-:-:S03]  /*6ba0*/  CS2R R70, SRZ ;  /* 0x0000000000467805 */ /* 0x000fc6000001ff00 */
[----:B---3--:R-:W-:Y:S01]  /*6bb0*/  STS.U16 [R131+UR4+0x7380], R10 ;  /* 0x0073800a83007988 */ /* 0x008fe20008000404 */
[----:B-1----:R-:W-:-:S03]  /*6bc0*/  CS2R R30, SRZ ;  /* 0x00000000001e7805 */ /* 0x002fc6000001ff00 */
[----:B------:R-:W-:Y:S01]  /*6bd0*/  STS.U16 [R131+UR4+0x7780], R12 ;  /* 0x0077800c83007988 */ /* 0x000fe20008000404 */
[----:B--2---:R-:W-:-:S03]  /*6be0*/  CS2R R32, SRZ ;  /* 0x0000000000207805 */ /* 0x004fc6000001ff00 */
[----:B------:R-:W-:Y:S01]  /*6bf0*/  STS.U16 [R131+UR4+0x7b80], R14 ;  /* 0x007b800e83007988 */ /* 0x000fe20008000404 */
[----:B0-----:R-:W-:-:S03]  /*6c00*/  CS2R R34, SRZ ;  /* 0x0000000000227805 */ /* 0x001fc6000001ff00 */
[----:B------:R0:W-:Y:S01]  /*6c10*/  STS.U16 [R131+UR4+0x7f80], R16 ;  /* 0x007f801083007988 */ /* 0x0001e20008000404 */
[----:B------:R-:W-:Y:S02]  /*6c20*/  CS2R R72, SRZ ;  /* 0x0000000000487805 */ /* 0x000fe4000001ff00 */
[----:B------:R-:W-:Y:S02]  /*6c30*/  CS2R R74, SRZ ;  /* 0x00000000004a7805 */ /* 0x000fe4000001ff00 */
[----:B------:R-:W-:Y:S02]  /*6c40*/  CS2R R76, SRZ ;  /* 0x00000000004c7805 */ /* 0x000fe4000001ff00 */
[----:B------:R-:W-:Y:S02]  /*6c50*/  CS2R R78, SRZ ;  /* 0x00000000004e7805 */ /* 0x000fe4000001ff00 */
[----:B------:R-:W-:Y:S02]  /*6c60*/  CS2R R80, SRZ ;  /* 0x0000000000507805 */ /* 0x000fe4000001ff00 */
[----:B------:R-:W-:-:S02]  /*6c70*/  CS2R R82, SRZ ;  /* 0x0000000000527805 */ /* 0x000fc4000001ff00 */
        /* <DEDUP_REMOVED lines=23> */
[----:B0-----:R-:W-:-:S02]  /*6df0*/  CS2R R130, SRZ ;  /* 0x0000000000827805 */ /* 0x001fc4000001ff00 */
        /* <DEDUP_REMOVED lines=9> */
[----:B------:R-:W-:Y:S01]  /*6e90*/  CS2R R150, SRZ ;  /* 0x0000000000967805 */ /* 0x000fe2000001ff00 */
[----:B------:R-:W-:Y:S06]  /*6ea0*/  @!P0 BRA `(.L_x_0) ;  /* 0x0000006c00cc8947 */ /* 0x000fec0003800000 */
[----:B------:R-:W0:Y:S01]  /*6eb0*/  LDC R25, c[0x0][0x268] ;  /* 0x00009a00ff197b82 */ /* 0x000e220000000800 */
[----:B------:R-:W-:Y:S01]  /*6ec0*/  SHF.R.U32.HI R0, RZ, 0x5, R236 ;  /* 0x00000005ff007819 */ /* 0x000fe200000116ec */
[----:B------:R-:W-:Y:S01]  /*6ed0*/  ULDC.64 UR10, c[0x0][0x220] ;  /* 0x00008800000a7ab9 */ /* 0x000fe20000000a00 */
[----:B------:R-:W-:Y:S01]  /*6ee0*/  SHF.L.U32 R7, R184, 0x1, RZ ;  /* 0x00000001b8077819 */ /* 0x000fe200000006ff */
[----:B------:R-:W-:Y:S01]  /*6ef0*/  ULDC UR5, c[0x0][0x258] ;  /* 0x0000960000057ab9 */ /* 0x000fe20000000800 */
[----:B------:R-:W-:Y:S01]  /*6f00*/  SGXT.U32 R0, R0, 0x3 ;  /* 0x000000030000781a */ /* 0x000fe20000000000 */
[----:B------:R-:W-:Y:S01]  /*6f10*/  IMAD R184, R184, UR5, RZ ;  /* 0x00000005b8b87c24 */ /* 0x000fe2000f8e02ff */
[----:B------:R-:W-:Y:S01]  /*6f20*/  UMOV UR5, URZ ;  /* 0x0000003f00057c82 */ /* 0x000fe20008000000 */
[----:B------:R-:W1:Y:S01]  /*6f30*/  LDC.64 R2, c[0x0][0x260] ;  /* 0x00009800ff027b82 */ /* 0x000e620000000a00 */
[----:B------:R-:W-:Y:S02]  /*6f40*/  LEA R12, R181, R179, 0x6 ;  /* 0x000000b3b50c7211 */ /* 0x000fe400078e30ff */
[----:B------:R-:W-:-:S02]  /*6f50*/  CS2R R32, SRZ ;  /* 0x0000000000207805 */ /* 0x000fc4000001ff00 */
[----:B------:R-:W-:Y:S02]  /*6f60*/  SHF.L.U32 R15, R184, 0x1, RZ ;  /* 0x00000001b80f7819 */ /* 0x000fe400000006ff */
[----:B------:R-:W-:Y:S02]  /*6f70*/  CS2R R34, SRZ ;  /* 0x0000000000227805 */ /* 0x000fe4000001ff00 */
[----:B------:R-:W-:Y:S02]  /*6f80*/  MOV R211, 0x3f800000 ;  /* 0x3f80000000d37802 */ /* 0x000fe40000000f00 */
[----:B------:R-:W-:Y:S02]  /*6f90*/  CS2R R36, SRZ ;  /* 0x0000000000247805 */ /* 0x000fe4000001ff00 */
[----:B------:R-:W-:Y:S01]  /*6fa0*/  MOV R212, 0x3f800000 ;  /* 0x3f80000000d47802 */ /* 0x000fe20000000f00 */
[----:B------:R-:W2:Y:S01]  /*6fb0*/  S2UR UR8, SR_CTAID.Y ;  /* 0x00000000000879c3 */ /* 0x000ea20000002600 */
[----:B------:R-:W-:-:S02]  /*6fc0*/  MOV R213, 0x3f800000 ;  /* 0x3f80000000d57802 */ /* 0x000fc40000000f00 */
[----:B------:R-:W-:Y:S02]  /*6fd0*/  CS2R R38, SRZ ;  /* 0x0000000000267805 */ /* 0x000fe4000001ff00 */
[----:B------:R-:W-:Y:S02]  /*6fe0*/  MOV R210, 0x3f800000 ;  /* 0x3f80000000d27802 */ /* 0x000fe40000000f00 */
[----:B------:R-:W-:Y:S02]  /*6ff0*/  CS2R R40, SRZ ;  /* 0x0000000000287805 */ /* 0x000fe4000001ff00 */
[----:B------:R-:W-:Y:S02]  /*7000*/  MOV R185, 0xff800000 ;  /* 0xff80000000b97802 */ /* 0x000fe40000000f00 */
[----:B------:R-:W-:Y:S02]  /*7010*/  CS2R R42, SRZ ;  /* 0x00000000002a7805 */ /* 0x000fe4000001ff00 */
[----:B------:R-:W-:Y:S01]  /*7020*/  MOV R195, 0xff800000 ;  /* 0xff80000000c37802 */ /* 0x000fe20000000f00 */
[----:B------:R-:W3:Y:S01]  /*7030*/  LDC.64 R16, c[0x0][0x250] ;  /* 0x00009400ff107b82 */ /* 0x000ee20000000a00 */
[----:B0-----:R-:W-:Y:S01]  /*7040*/  IMAD R4, R0, R25, RZ ;  /* 0x0000001900047224 */ /* 0x001fe200078e02ff */
[----:B------:R-:W-:-:S02]  /*7050*/  SHF.R.U32.HI R0, RZ, 0x2, R181 ;  /* 0x00000002ff007819 */ /* 0x000fc400000116b5 */
[----:B------:R-:W-:Y:S02]  /*7060*/  CS2R R44, SRZ ;  /* 0x00000000002c7805 */ /* 0x000fe4000001ff00 */
[----:B------:R-:W-:Y:S02]  /*7070*/  MOV R197, 0xff800000 ;  /* 0xff80000000c57802 */ /* 0x000fe40000000f00 */
[----:B------:R-:W-:Y:S02]  /*7080*/  CS2R R46, SRZ ;  /* 0x00000000002e7805 */ /* 0x000fe4000001ff00 */
[----:B------:R-:W-:Y:S02]  /*7090*/  LOP3.LUT R7, R7, R0, RZ, 0x3c, !PT ;  /* 0x0000000007077212 */ /* 0x000fe400078e3cff */
[----:B------:R-:W-:Y:S02]  /*70a0*/  CS2R R48, SRZ ;  /* 0x0000000000307805 */ /* 0x000fe4000001ff00 */
[----:B-1----:R-:W-:Y:S01]  /*70b0*/  MOV R14, R2 ;  /* 0x00000002000e7202 */ /* 0x002fe20000000f00 */
[----:B------:R0:W-:Y:S01]  /*70c0*/  STL [R1+0x390], R3 ;  /* 0x0003900301007387 */ /* 0x0001e20000100800 */
[----:B------:R-:W-:-:S02]  /*70d0*/  MOV R5, R3 ;  /* 0x0000000300057202 */ /* 0x000fc40000000f00 */
[----:B------:R-:W-:Y:S02]  /*70e0*/  CS2R R50, SRZ ;  /* 0x0000000000327805 */ /* 0x000fe4000001ff00 */
[----:B------:R-:W-:Y:S02]  /*70f0*/  LOP3.LUT R2, R236, 0x1f, RZ, 0xc0, !PT ;  /* 0x0000001fec027812 */ /* 0x000fe400078ec0ff */
[----:B------:R-:W-:Y:S02]  /*7100*/  CS2R R52, SRZ ;  /* 0x0000000000347805 */ /* 0x000fe4000001ff00 */
[----:B------:R-:W-:Y:S02]  /*7110*/  LEA R6, R25, R4, 0x3 ;  /* 0x0000000419067211 */ /* 0x000fe400078e18ff */
[----:B------:R-:W-:Y:S01]  /*7120*/  CS2R R54, SRZ ;  /* 0x0000000000367805 */ /* 0x000fe2000001ff00 */
[----:B--2---:R-:W-:Y:S01]  /*7130*/  IMAD R0, R14, UR8, RZ ;  /* 0x000000080e007c24 */ /* 0x004fe2000f8e02ff */
[----:B------:R-:W-:-:S02]  /*7140*/  CS2R R56, SRZ ;  /* 0x0000000000387805 */ /* 0x000fc4000001ff00 */
[C---:B------:R-:W-:Y:S02]  /*7150*/  LEA R8, R25.reuse, R6, 0x3 ;  /* 0x0000000619087211 */ /* 0x040fe400078e18ff */
[----:B------:R-:W-:Y:S02]  /*7160*/  CS2R R58, SRZ ;  /* 0x00000000003a7805 */ /* 0x000fe4000001ff00 */
[----:B0-----:R-:W-:Y:S02]  /*7170*/  SHF.R.U32.HI R3, RZ, 0x5, R236 ;  /* 0x00000005ff037819 */ /* 0x001fe400000116ec */
[----:B------:R-:W-:Y:S02]  /*7180*/  CS2R R60, SRZ ;  /* 0x00000000003c7805 */ /* 0x000fe4000001ff00 */
[----:B------:R-:W-:Y:S02]  /*7190*/  LEA R9, R25, R8, 0x3 ;  /* 0x0000000819097211 */ /* 0x000fe400078e18ff */
[----:B------:R-:W-:-:S02]  /*71a0*/  CS2R R62, SRZ ;  /* 0x00000000003e7805 */ /* 0x000fc4000001ff00 */
[----:B------:R-:W-:Y:S01]  /*71b0*/  R2UR UR61, R3 ;  /* 0x00000000033d72ca */ /* 0x000fe200000e0000 */
[----:B------:R-:W-:Y:S01]  /*71c0*/  IMAD R3, R2, R5, RZ ;  /* 0x0000000502037224 */ /* 0x000fe200078e02ff */
[----:B------:R-:W-:Y:S01]  /*71d0*/  SHF.L.U32 R2, R0, 0x1, RZ ;  /* 0x0000000100027819 */ /* 0x000fe200000006ff */
[----:B---3--:R-:W-:Y:S01]  /*71e0*/  IMAD R16, R16, UR8, RZ ;  /* 0x0000000810107c24 */ /* 0x008fe2000f8e02ff */
[----:B------:R-:W-:Y:S01]  /*71f0*/  ULDC.64 UR8, c[0x0][0x218] ;  /* 0x0000860000087ab9 */ /* 0x000fe20000000a00 */
[----:B------:R-:W-:Y:S01]  /*7200*/  IMAD.HI R0, R0, 0x2, RZ ;  /* 0x0000000200007827 */ /* 0x000fe200078e02ff */
[----:B------:R-:W-:Y:S02]  /*7210*/  SHF.L.U32 R5, R3, 0x1, RZ ;  /* 0x0000000103057819 */ /* 0x000fe400000006ff */
[----:B------:R-:W-:Y:S02]  /*7220*/  CS2R R64, SRZ ;  /* 0x0000000000407805 */ /* 0x000fe4000001ff00 */
[C---:B------:R-:W-:Y:S01]  /*7230*/  SHF.L.U32 R14, R16.reuse, 0x1, RZ ;  /* 0x00000001100e7819 */ /* 0x040fe200000006ff */
[----:B------:R-:W-:Y:S01]  /*7240*/  IMAD.HI R16, R16, 0x2, RZ ;  /* 0x0000000210107827 */ /* 0x000fe200078e02ff */
[----:B------:R-:W-:Y:S01]  /*7250*/  IADD3 R215, P2, P3, R5, UR10, R2 ;  /* 0x0000000a05d77c10 */ /* 0x000fe2000fb5e002 */
[----:B------:R-:W-:Y:S01]  /*7260*/  UMOV UR10, 0xfffffffe ;  /* 0xfffffffe000a7882 */ /* 0x000fe20000000000 */
[----:B------:R-:W-:Y:S01]  /*7270*/  IADD3 R14, P0, P1, R15, UR8, R14 ;  /* 0x000000080f0e7c10 */ /* 0x000fe2000f91e00e */
[----:B------:R-:W-:Y:S01]  /*7280*/  IMAD.HI R5, R3, 0x2, RZ ;  /* 0x0000000203057827 */ /* 0x000fe200078e02ff */
[----:B------:R-:W-:Y:S01]  /*7290*/  LEA R10, R25, R9, 0x3 ;  /* 0x00000009190a7211 */ /* 0x000fe200078e18ff */
[----:B------:R-:W-:Y:S01]  /*72a0*/  UIADD3 UR8, UR4, 0x20000, URZ ;  /* 0x0002000004087890 */ /* 0x000fe2000fffe03f */
[----:B------:R-:W-:Y:S01]  /*72b0*/  LEA R133, R17, R17, 0x2 ;  /* 0x0000001111857211 */ /* 0x000fe200078e10ff */
[----:B------:R-:W-:Y:S01]  /*72c0*/  IMAD.HI R3, R184, 0x2, RZ ;  /* 0x00000002b8037827 */ /* 0x000fe200078e02ff */
[----:B------:R-:W-:Y:S01]  /*72d0*/  IADD3.X R23, R5, UR11, R0, P2, P3 ;  /* 0x0000000b05177c10 */ /* 0x000fe200097e6400 */
[----:B------:R-:W-:Y:S01]  /*72e0*/  USHF.R.U32.HI UR8, URZ, 0x4, UR8 ;  /* 0x000000043f087899 */ /* 0x000fe20008011608 */
[C---:B------:R-:W-:Y:S01]  /*72f0*/  LEA R26, P2, R4.reuse, R215, 0x1 ;  /* 0x000000d7041a7211 */ /* 0x040fe200078408ff */
[----:B------:R-:W-:Y:S01]  /*7300*/  IMAD R22, R17, 0x16, RZ ;  /* 0x0000001611167824 */ /* 0x000fe200078e02ff */
[----:B------:R-:W-:Y:S01]  /*7310*/  IADD3.X R15, R3, UR9, R16, P0, P1 ;  /* 0x00000009030f7c10 */ /* 0x000fe200087e2410 */
[C---:B------:R-:W-:Y:S01]  /*7320*/  IMAD R137, R17.reuse, 0x15, RZ ;  /* 0x0000001511897824 */ /* 0x040fe200078e02ff */
[----:B------:R-:W-:Y:S01]  /*7330*/  LEA.HI.X.SX32 R27, R4, R23, 0x1, P2 ;  /* 0x00000017041b7211 */ /* 0x000fe200010f0eff */
[C---:B------:R-:W-:Y:S01]  /*7340*/  IMAD R140, R17.reuse, 0xb, RZ ;  /* 0x0000000b118c7824 */ /* 0x040fe200078e02ff */
[-C--:B------:R-:W-:Y:S01]  /*7350*/  LEA R30, P0, R6, R215.reuse, 0x1 ;  /* 0x000000d7061e7211 */ /* 0x080fe200078008ff */
[----:B------:R-:W-:Y:S01]  /*7360*/  IMAD R141, R17, 0x17, RZ ;  /* 0x00000017118d7824 */ /* 0x000fe200078e02ff */
[----:B------:R-:W-:Y:S01]  /*7370*/  LEA R11, R25, R10, 0x3 ;  /* 0x0000000a190b7211 */ /* 0x000fe200078e18ff */
[----:B------:R0:W-:Y:S01]  /*7380*/  STL.64 [R1+0x260], R26 ;  /* 0x0002601a01007387 */ /* 0x0001e20000100a00 */
[----:B------:R-:W-:Y:S01]  /*7390*/  LEA R28, P1, R8, R215, 0x1 ;  /* 0x000000d7081c7211 */ /* 0x000fe200078208ff */
[C---:B------:R-:W-:Y:S01]  /*73a0*/  IMAD R135, R17.reuse, 0x6, RZ ;  /* 0x0000000611877824 */ /* 0x040fe200078e02ff */
[----:B------:R-:W-:Y:S01]  /*73b0*/  LEA.HI.X.SX32 R31, R6, R23, 0x1, P0 ;  /* 0x00000017061f7211 */ /* 0x000fe200000f0eff */
[----:B------:R-:W-:Y:S01]  /*73c0*/  IMAD R138, R17, 0xc, RZ ;  /* 0x0000000c118a7824 */ /* 0x000fe200078e02ff */
[----:B------:R-:W-:Y:S01]  /*73d0*/  LEA R13, R25, R11, 0x3 ;  /* 0x0000000b190d7211 */ /* 0x000fe200078e18ff */
[----:B------:R-:W-:Y:S01]  /*73e0*/  IMAD R139, R17, 0x18, RZ ;  /* 0x00000018118b7824 */ /* 0x000fe200078e02ff */
[----:B------:R-:W-:Y:S01]  /*73f0*/  LEA.HI.X.SX32 R29, R8, R23, 0x1, P1 ;  /* 0x00000017081d7211 */ /* 0x000fe200008f0eff */
[----:B------:R1:W-:Y:S01]  /*7400*/  STL.64 [R1+0x258], R30 ;  /* 0x0002581e01007387 */ /* 0x0003e20000100a00 */
[----:B------:R-:W-:Y:S01]  /*7410*/  LEA R18, R25, R13, 0x3 ;  /* 0x0000000d19127211 */ /* 0x000fe200078e18ff */
[C---:B------:R-:W-:Y:S01]  /*7420*/  IMAD R144, R17.reuse, 0x3, RZ ;  /* 0x0000000311907824 */ /* 0x040fe200078e02ff */
[----:B------:R-:W-:Y:S01]  /*7430*/  LEA R16, R17, R17, 0x4 ;  /* 0x0000001111107211 */ /* 0x000fe200078e20ff */
[----:B------:R2:W-:Y:S01]  /*7440*/  STL.64 [R1+0x250], R28 ;  /* 0x0002501c01007387 */ /* 0x0005e20000100a00 */
[----:B0-----:R-:W-:Y:S01]  /*7450*/  LEA R26, P2, R9, R215, 0x1 ;  /* 0x000000d7091a7211 */ /* 0x001fe200078408ff */
[----:B------:R-:W-:Y:S01]  /*7460*/  IMAD R142, R17, 0x1a, RZ ;  /* 0x0000001a118e7824 */ /* 0x000fe200078e02ff */
[----:B------:R-:W-:Y:S01]  /*7470*/  LEA R19, R25, R18, 0x3 ;  /* 0x0000001219137211 */ /* 0x000fe200078e18ff */
[----:B------:R-:W-:Y:S01]  /*7480*/  IMAD R134, R17, 0x34, RZ ;  /* 0x0000003411867824 */ /* 0x000fe200078e02ff */
[----:B------:R-:W-:Y:S01]  /*7490*/  LEA.HI.X.SX32 R27, R9, R23, 0x1, P2 ;  /* 0x00000017091b7211 */ /* 0x000fe200010f0eff */
[----:B------:R-:W-:Y:S01]  /*74a0*/  IMAD R150, R17, 0xd, RZ ;  /* 0x0000000d11967824 */ /* 0x000fe200078e02ff */
[----:B------:R-:W-:Y:S01]  /*74b0*/  LEA R2, R25, R19, 0x3 ;  /* 0x0000001319027211 */ /* 0x000fe200078e18ff */
[----:B------:R-:W-:Y:S01]  /*74c0*/  IMAD R149, R17, 0x19, RZ ;  /* 0x0000001911957824 */ /* 0x000fe200078e02ff */
[CC--:B-1----:R-:W-:Y:S01]  /*74d0*/  LEA R30, P0, R10.reuse, R215.reuse, 0x1 ;  /* 0x000000d70a1e7211 */ /* 0x0c2fe200078008ff */
[----:B------:R0:W-:Y:S01]  /*74e0*/  STL.64 [R1+0x248], R26 ;  /* 0x0002481a01007387 */ /* 0x0001e20000100a00 */
[----:B------:R-:W-:Y:S01]  /*74f0*/  LEA R20, R25, R2, 0x3 ;  /* 0x0000000219147211 */ /* 0x000fe200078e18ff */
[----:B------:R-:W-:Y:S01]  /*7500*/  IMAD R136, R17, 0x36, RZ ;  /* 0x0000003611887824 */ /* 0x000fe200078e02ff */
[----:B--2---:R-:W-:Y:S01]  /*7510*/  LEA R28, P1, R11, R215, 0x1 ;  /* 0x000000d70b1c7211 */ /* 0x004fe200078208ff */
[----:B------:R-:W-:Y:S01]  /*7520*/  USGXT.U32 UR8, UR8, 0xe ;  /* 0x0000000e0808789a */ /* 0x000fe20008000000 */
[-C--:B------:R-:W-:Y:S01]  /*7530*/  LEA.HI.X.SX32 R31, R10, R23.reuse, 0x1, P0 ;  /* 0x000000170a1f7211 */ /* 0x080fe200000f0eff */
[----:B------:R-:W-:Y:S01]  /*7540*/  IMAD R146, R17, 0xe, RZ ;  /* 0x0000000e11927824 */ /* 0x000fe200078e02ff */
[----:B------:R-:W-:Y:S01]  /*7550*/  LEA.HI.X.SX32 R29, R11, R23, 0x1, P1 ;  /* 0x000000170b1d7211 */ /* 0x000fe200008f0eff */
[----:B------:R-:W-:Y:S01]  /*7560*/  IMAD R151, R17, 0x1c, RZ ;  /* 0x0000001c11977824 */ /* 0x000fe200078e02ff */
[----:B------:R-:W-:Y:S01]  /*7570*/  LEA R21, R25, R20, 0x3 ;  /* 0x0000001419157211 */ /* 0x000fe200078e18ff */
[----:B------:R-:W-:Y:S01]  /*7580*/  STL.64 [R1+0x240], R30 ;  /* 0x0002401e01007387 */ /* 0x000fe20000100a00 */
[----:B------:R-:W-:Y:S01]  /*7590*/  UMOV UR11, 0x7fffffdf ;  /* 0x7fffffdf000b7882 */ /* 0x000fe20000000000 */
[----:B0-----:R-:W-:Y:S01]  /*75a0*/  LEA R26, P2, R13, R215, 0x1 ;  /* 0x000000d70d1a7211 */ /* 0x001fe200078408ff */
[----:B------:R-:W-:Y:S01]  /*75b0*/  IMAD R152, R17, 0x1b, RZ ;  /* 0x0000001b11987824 */ /* 0x000fe200078e02ff */
[----:B------:R0:W-:Y:S01]  /*75c0*/  STL.64 [R1+0x238], R28 ;  /* 0x0002381c01007387 */ /* 0x0001e20000100a00 */
[----:B------:R-:W-:Y:S01]  /*75d0*/  LEA R0, R25, R21, 0x3 ;  /* 0x0000001519007211 */ /* 0x000fe200078e18ff */
[----:B------:R-:W-:Y:S01]  /*75e0*/  UIADD3 UR50, UP0, UR8, 0x2, URZ ;  /* 0x0000000208327890 */ /* 0x000fe2000ff1e03f */
[----:B------:R-:W-:Y:S01]  /*75f0*/  LEA.HI.X.SX32 R27, R13, R23, 0x1, P2 ;  /* 0x000000170d1b7211 */ /* 0x000fe200010f0eff */
[----:B------:R-:W-:Y:S01]  /*7600*/  IMAD R13, R17, 0x2e, RZ ;  /* 0x0000002e110d7824 */ /* 0x000fe200078e02ff */
[C---:B------:R-:W-:Y:S01]  /*7610*/  LEA R10, P2, R2.reuse, R215, 0x1 ;  /* 0x000000d7020a7211 */ /* 0x040fe200078408ff */
[----:B------:R-:W-:Y:S01]  /*7620*/  UMOV UR9, URZ ;  /* 0x0000003f00097c82 */ /* 0x000fe20008000000 */
[----:B------:R-:W-:Y:S01]  /*7630*/  LEA R3, R25, R0, 0x3 ;  /* 0x0000000019037211 */ /* 0x000fe200078e18ff */
[----:B------:R1:W-:Y:S01]  /*7640*/  STL.64 [R1+0x230], R26 ;  /* 0x0002301a01007387 */ /* 0x0003e20000100a00 */
[----:B------:R-:W-:Y:S01]  /*7650*/  LEA.HI.X.SX32 R11, R2, R23, 0x1, P2 ;  /* 0x00000017020b7211 */ /* 0x000fe200010f0eff */
[----:B------:R-:W-:Y:S01]  /*7660*/  IMAD R153, R17, 0x7, RZ ;  /* 0x0000000711997824 */ /* 0x000fe200078e02ff */
[C---:B------:R-:W-:Y:S01]  /*7670*/  LEA R4, R25.reuse, R3, 0x3 ;  /* 0x0000000319047211 */ /* 0x040fe200078e18ff */
[----:B------:R-:W-:Y:S01]  /*7680*/  UIADD3.64 UR10, UR8, -UR10, URZ ;  /* 0x8000000a080a7297 */ /* 0x000fe2000fffe03f */
[C---:B0-----:R-:W-:Y:S01]  /*7690*/  LEA R28, P0, R18.reuse, R215, 0x1 ;  /* 0x000000d7121c7211 */ /* 0x041fe200078008ff */
[----:B------:R-:W-:Y:S01]  /*76a0*/  UIADD3.X UR51, UR5, 0x40000040, URZ, UP0, !UPT ;  /* 0x4000004005337890 */ /* 0x000fe200087fe43f */
[----:B------:R-:W-:Y:S01]  /*76b0*/  LEA R5, R25, R4, 0x3 ;  /* 0x0000000419057211 */ /* 0x000fe200078e18ff */
[C---:B------:R-:W-:Y:S01]  /*76c0*/  IMAD R143, R17.reuse, 0x38, RZ ;  /* 0x00000038118f7824 */ /* 0x040fe200078e02ff */
[----:B------:R-:W-:Y:S01]  /*76d0*/  LEA.HI.X.SX32 R29, R18, R23, 0x1, P0 ;  /* 0x00000017121d7211 */ /* 0x000fe200000f0eff */
[----:B------:R-:W-:Y:S01]  /*76e0*/  UIADD3.64 UR12, UR50, 0x2, URZ ;  /* 0x00000002320c7897 */ /* 0x000fe2000fffe03f */
[CC--:B------:R-:W-:Y:S01]  /*76f0*/  LEA R18, P2, R0.reuse, R215.reuse, 0x1 ;  /* 0x000000d700127211 */ /* 0x0c0fe200078408ff */
[----:B------:R-:W-:Y:S01]  /*7700*/  IMAD R145, R17, 0x3a, RZ ;  /* 0x0000003a11917824 */ /* 0x000fe200078e02ff */
[----:B-1----:R-:W-:Y:S01]  /*7710*/  LEA R26, P1, R19, R215, 0x1 ;  /* 0x000000d7131a7211 */ /* 0x002fe200078208ff */
[----:B------:R0:W-:Y:S01]  /*7720*/  STL.64 [R1+0x228], R28 ;  /* 0x0002281c01007387 */ /* 0x0001e20000100a00 */
[----:B------:R-:W-:Y:S01]  /*7730*/  LEA R6, R25, R5, 0x3 ;  /* 0x0000000519067211 */ /* 0x000fe200078e18ff */
[----:B------:R-:W-:Y:S01]  /*7740*/  IMAD R154, R17, 0x1e, RZ ;  /* 0x0000001e119a7824 */ /* 0x000fe200078e02ff */
[-C--:B------:R-:W-:Y:S01]  /*7750*/  LEA.HI.X.SX32 R27, R19, R23.reuse, 0x1, P1 ;  /* 0x00000017131b7211 */ /* 0x080fe200008f0eff */
[C---:B------:R-:W-:Y:S01]  /*7760*/  IMAD R156, R17.reuse, 0x1d, RZ ;  /* 0x0000001d119c7824 */ /* 0x040fe200078e02ff */
[----:B------:R-:W-:Y:S01]  /*7770*/  LEA.HI.X.SX32 R19, R0, R23, 0x1, P2 ;  /* 0x0000001700137211 */ /* 0x000fe200010f0eff */
[----:B------:R-:W-:Y:S01]  /*7780*/  IMAD R147, R17, 0x3c, RZ ;  /* 0x0000003c11937824 */ /* 0x000fe200078e02ff */
[----:B------:R-:W-:Y:S01]  /*7790*/  LEA R8, R25, R6, 0x3 ;  /* 0x0000000619087211 */ /* 0x000fe200078e18ff */
[----:B------:R1:W-:Y:S01]  /*77a0*/  STL.64 [R1+0x220], R26 ;  /* 0x0002201a01007387 */ /* 0x0003e20000100a00 */
[-C--:B------:R-:W-:Y:S01]  /*77b0*/  LEA R246, P2, R5, R215.reuse, 0x1 ;  /* 0x000000d705f67211 */ /* 0x080fe200078408ff */
[----:B------:R-:W-:Y:S01]  /*77c0*/  IMAD R148, R17, 0x3e, RZ ;  /* 0x0000003e11947824 */ /* 0x000fe200078e02ff */
[----:B------:R-:W-:Y:S01]  /*77d0*/  LEA R9, R25, R8, 0x3 ;  /* 0x0000000819097211 */ /* 0x000fe200078e18ff */
[----:B------:R2:W-:Y:S01]  /*77e0*/  STL.64 [R1+0x218], R10 ;  /* 0x0002180a01007387 */ /* 0x0005e20000100a00 */
[C---:B0-----:R-:W-:Y:S01]  /*77f0*/  LEA R28, P0, R20.reuse, R215, 0x1 ;  /* 0x000000d7141c7211 */ /* 0x041fe200078008ff */
[----:B------:R-:W-:Y:S01]  /*7800*/  IMAD R158, R17, 0x1f, RZ ;  /* 0x0000001f119e7824 */ /* 0x000fe200078e02ff */
[----:B------:R-:W-:Y:S01]  /*7810*/  LEA R2, R25, R9, 0x3 ;  /* 0x0000000919027211 */ /* 0x000fe200078e18ff */
[----:B------:R-:W-:Y:S01]  /*7820*/  UMOV UR9, 0x80000020 ;  /* 0x8000002000097882 */ /* 0x000fe20000000000 */
[----:B------:R-:W-:Y:S01]  /*7830*/  LEA.HI.X.SX32 R29, R20, R23, 0x1, P0 ;  /* 0x00000017141d7211 */ /* 0x000fe200000f0eff */
[----:B------:R-:W-:Y:S01]  /*7840*/  IMAD R20, R17, 0x30, RZ ;  /* 0x0000003011147824 */ /* 0x000fe200078e02ff */
[----:B------:R-:W-:-:S02]  /*7850*/  LEA R250, P0, R3, R215, 0x1 ;  /* 0x000000d703fa7211 */ /* 0x000fc400078008ff */
[----:B------:R-:W-:Y:S02]  /*7860*/  CS2R R30, SRZ ;  /* 0x00000000001e7805 */ /* 0x000fe4000001ff00 */
[----:B-1----:R-:W-:Y:S01]  /*7870*/  LEA R26, P1, R21, R215, 0x1 ;  /* 0x000000d7151a7211 */ /* 0x002fe200078208ff */
[----:B------:R0:W-:Y:S01]  /*7880*/  STL.64 [R1+0x210], R28 ;  /* 0x0002101c01007387 */ /* 0x0001e20000100a00 */
[-C--:B------:R-:W-:Y:S02]  /*7890*/  LEA.HI.X.SX32 R251, R3, R23.reuse, 0x1, P0 ;  /* 0x0000001703fb7211 */ /* 0x080fe400000f0eff */
[----:B------:R-:W-:Y:S02]  /*78a0*/  CS2R R66, SRZ ;  /* 0x0000000000427805 */ /* 0x000fe4000001ff00 */
[----:B------:R-:W-:Y:S01]  /*78b0*/  LEA.HI.X.SX32 R27, R21, R23, 0x1, P1 ;  /* 0x00000017151b7211 */ /* 0x000fe200008f0eff */
[----:B------:R-:W-:Y:S01]  /*78c0*/  IMAD R21, R17, 0x13, RZ ;  /* 0x0000001311157824 */ /* 0x000fe200078e02ff */
[----:B--2---:R-:W-:-:S02]  /*78d0*/  LEA R10, R25, R2, 0x3 ;  /* 0x00000002190a7211 */ /* 0x004fc400078e18ff */
[----:B------:R-:W-:Y:S02]  /*78e0*/  CS2R R68, SRZ ;  /* 0x0000000000447805 */ /* 0x000fe4000001ff00 */
[C---:B------:R-:W-:Y:S01]  /*78f0*/  LEA R248, P1, R4.reuse, R215, 0x1 ;  /* 0x000000d704f87211 */ /* 0x040fe200078208ff */
[----:B------:R1:W-:Y:S01]  /*7900*/  STL.64 [R1+0x208], R26 ;  /* 0x0002081a01007387 */ /* 0x0003e20000100a00 */
[C---:B------:R-:W-:Y:S02]  /*7910*/  LEA R0, R25.reuse, R10, 0x3 ;  /* 0x0000000a19007211 */ /* 0x040fe400078e18ff */
[----:B------:R-:W-:Y:S02]  /*7920*/  CS2R R70, SRZ ;  /* 0x0000000000467805 */ /* 0x000fe4000001ff00 */
[----:B------:R-:W-:Y:S01]  /*7930*/  LEA.HI.X.SX32 R249, R4, R23, 0x1, P1 ;  /* 0x0000001704f97211 */ /* 0x000fe200008f0eff */
[----:B------:R2:W-:Y:S01]  /*7940*/  STL.64 [R1+0x200], R18 ;  /* 0x0002001201007387 */ /* 0x0005e20000100a00 */
[----:B------:R-:W-:-:S02]  /*7950*/  LEA R11, R25, R0, 0x3 ;  /* 0x00000000190b7211 */ /* 0x000fc400078e18ff */
[----:B0-----:R-:W-:Y:S02]  /*7960*/  CS2R R28, SRZ ;  /* 0x00000000001c7805 */ /* 0x001fe4000001ff00 */
[----:B------:R-:W-:Y:S01]  /*7970*/  LEA.HI.X.SX32 R247, R5, R23, 0x1, P2 ;  /* 0x0000001705f77211 */ /* 0x000fe200010f0eff */
[----:B------:R-:W-:Y:S01]  /*7980*/  STL [R1], RZ ;  /* 0x000000ff01007387 */ /* 0x000fe20000100800 */
[----:B------:R-:W-:Y:S02]  /*7990*/  LEA R3, R25, R11, 0x3 ;  /* 0x0000000b19037211 */ /* 0x000fe400078e18ff */
[----:B------:R-:W-:Y:S02]  /*79a0*/  CS2R R72, SRZ ;  /* 0x0000000000487805 */ /* 0x000fe4000001ff00 */
[----:B------:R-:W-:Y:S01]  /*79b0*/  LEA R240, P2, R9, R215, 0x1 ;  /* 0x000000d709f07211 */ /* 0x000fe200078408ff */
[----:B------:R-:W-:Y:S01]  /*79c0*/  STL [R1+0x4], RZ ;  /* 0x000004ff01007387 */ /* 0x000fe20000100800 */
[----:B------:R-:W-:-:S02]  /*79d0*/  LEA R4, R25, R3, 0x3 ;  /* 0x0000000319047211 */ /* 0x000fc400078e18ff */
[----:B-1----:R-:W-:Y:S02]  /*79e0*/  CS2R R26, SRZ ;  /* 0x00000000001a7805 */ /* 0x002fe4000001ff00 */
[-C--:B------:R-:W-:Y:S01]  /*79f0*/  LEA R244, P0, R6, R215.reuse, 0x1 ;  /* 0x000000d706f47211 */ /* 0x080fe200078008ff */
[----:B------:R-:W-:Y:S01]  /*7a00*/  STL [R1+0x8], RZ ;  /* 0x000008ff01007387 */ /* 0x000fe20000100800 */
[----:B------:R-:W-:Y:S01]  /*7a10*/  LEA R5, R25, R4, 0x3 ;  /* 0x0000000419057211 */ /* 0x000fe200078e18ff */
[----:B--2---:R-:W-:Y:S01]  /*7a20*/  IMAD R19, R17, 0x9, RZ ;  /* 0x0000000911137824 */ /* 0x004fe200078e02ff */
[----:B------:R-:W-:Y:S01]  /*7a30*/  LEA R242, P1, R8, R215, 0x1 ;  /* 0x000000d708f27211 */ /* 0x000fe200078208ff */
[----:B------:R-:W-:Y:S01]  /*7a40*/  STL [R1+0xc], RZ ;  /* 0x00000cff01007387 */ /* 0x000fe20000100800 */
[-C--:B------:R-:W-:Y:S01]  /*7a50*/  LEA.HI.X.SX32 R241, R9, R23.reuse, 0x1, P2 ;  /* 0x0000001709f17211 */ /* 0x080fe200010f0eff */
[C---:B------:R-:W-:Y:S01]  /*7a60*/  IMAD R18, R17.reuse, 0x14, RZ ;  /* 0x0000001411127824 */ /* 0x040fe200078e02ff */
[----:B------:R-:W-:Y:S01]  /*7a70*/  LEA.HI.X.SX32 R245, R6, R23, 0x1, P0 ;  /* 0x0000001706f57211 */ /* 0x000fe200000f0eff */
[----:B------:R-:W-:Y:S01]  /*7a80*/  STL [R1+0x10], RZ ;  /* 0x000010ff01007387 */ /* 0x000fe20000100800 */
[----:B------:R-:W-:Y:S01]  /*7a90*/  LEA R234, P2, R0, R215, 0x1 ;  /* 0x000000d700ea7211 */ /* 0x000fe200078408ff */
[----:B------:R-:W-:Y:S01]  /*7aa0*/  IMAD R9, R17, 0x2a, RZ ;  /* 0x0000002a11097824 */ /* 0x000fe200078e02ff */
[----:B------:R-:W-:Y:S01]  /*7ab0*/  LEA R6, R25, R5, 0x3 ;  /* 0x0000000519067211 */ /* 0x000fe200078e18ff */
[----:B------:R-:W-:Y:S01]  /*7ac0*/  STL [R1+0x14], RZ ;  /* 0x000014ff01007387 */ /* 0x000fe20000100800 */
[----:B------:R-:W-:Y:S01]  /*7ad0*/  LEA.HI.X.SX32 R243, R8, R23, 0x1, P1 ;  /* 0x0000001708f37211 */ /* 0x000fe200008f0eff */
[----:B------:R-:W-:Y:S01]  /*7ae0*/  IMAD R8, R17, 0x12, RZ ;  /* 0x0000001211087824 */ /* 0x000fe200078e02ff */
[-C--:B------:R-:W-:Y:S01]  /*7af0*/  LEA R236, P1, R10, R215.reuse, 0x1 ;  /* 0x000000d70aec7211 */ /* 0x080fe200078208ff */
[----:B------:R-:W-:Y:S01]  /*7b00*/  STL [R1+0x18], RZ ;  /* 0x000018ff01007387 */ /* 0x000fe20000100800 */
[----:B------:R-:W-:-:S02]  /*7b10*/  LEA R238, P0, R2, R215, 0x1 ;  /* 0x000000d702ee7211 */ /* 0x000fc400078008ff */
[----:B------:R-:W-:Y:S02]  /*7b20*/  CS2R R74, SRZ ;  /* 0x00000000004a7805 */ /* 0x000fe4000001ff00 */
[-C--:B------:R-:W-:Y:S01]  /*7b30*/  LEA.HI.X.SX32 R235, R0, R23.reuse, 0x1, P2 ;  /* 0x0000001700eb7211 */ /* 0x080fe200010f0eff */
[----:B------:R-:W-:Y:S01]  /*7b40*/  STL [R1+0x1c], RZ ;  /* 0x00001cff01007387 */ /* 0x000fe20000100800 */
[----:B------:R-:W-:Y:S02]  /*7b50*/  LEA R0, R25, R6, 0x3 ;  /* 0x0000000619007211 */ /* 0x000fe400078e18ff */
[----:B------:R-:W-:Y:S02]  /*7b60*/  CS2R R76, SRZ ;  /* 0x00000000004c7805 */ /* 0x000fe4000001ff00 */
[-C--:B------:R-:W-:Y:S01]  /*7b70*/  LEA.HI.X.SX32 R237, R10, R23.reuse, 0x1, P1 ;  /* 0x000000170aed7211 */ /* 0x080fe200008f0eff */
[----:B------:R-:W-:Y:S01]  /*7b80*/  STL [R1+0x20], RZ ;  /* 0x000020ff01007387 */ /* 0x000fe20000100800 */
[----:B------:R-:W-:Y:S01]  /*7b90*/  LEA.HI.X.SX32 R239, R2, R23, 0x1, P0 ;  /* 0x0000001702ef7211 */ /* 0x000fe200000f0eff */
[----:B------:R-:W-:Y:S01]  /*7ba0*/  IMAD R10, R17, 0x2c, RZ ;  /* 0x0000002c110a7824 */ /* 0x000fe200078e02ff */
[----:B------:R-:W-:Y:S01]  /*7bb0*/  LEA R230, P1, R3, R215, 0x1 ;  /* 0x000000d703e67211 */ /* 0x000fe200078208ff */
[----:B------:R-:W-:Y:S01]  /*7bc0*/  STL [R1+0x24], RZ ;  /* 0x000024ff01007387 */ /* 0x000fe20000100800 */
[----:B------:R-:W-:-:S02]  /*7bd0*/  LEA R2, R25, R0, 0x3 ;  /* 0x0000000019027211 */ /* 0x000fc400078e18ff */
[----:B------:R-:W-:Y:S02]  /*7be0*/  CS2R R78, SRZ ;  /* 0x00000000004e7805 */ /* 0x000fe4000001ff00 */
[C---:B------:R-:W-:Y:S01]  /*7bf0*/  LEA R228, P2, R4.reuse, R215, 0x1 ;  /* 0x000000d704e47211 */ /* 0x040fe200078408ff */
[----:B------:R-:W-:Y:S01]  /*7c00*/  STL [R1+0x28], RZ ;  /* 0x000028ff01007387 */ /* 0x000fe20000100800 */
[-C--:B------:R-:W-:Y:S02]  /*7c10*/  LEA.HI.X.SX32 R231, R3, R23.reuse, 0x1, P1 ;  /* 0x0000001703e77211 */ /* 0x080fe400008f0eff */
[----:B------:R-:W-:Y:S02]  /*7c20*/  CS2R R80, SRZ ;  /* 0x0000000000507805 */ /* 0x000fe4000001ff00 */
[----:B------:R-:W-:Y:S01]  /*7c30*/  LEA R3, R25, R2, 0x3 ;  /* 0x0000000219037211 */ /* 0x000fe200078e18ff */
[----:B------:R-:W-:Y:S01]  /*7c40*/  STL [R1+0x2c], RZ ;  /* 0x00002cff01007387 */ /* 0x000fe20000100800 */
[----:B------:R-:W-:-:S02]  /*7c50*/  LEA.HI.X.SX32 R229, R4, R23, 0x1, P2 ;  /* 0x0000001704e57211 */ /* 0x000fc400010f0eff */
[----:B------:R-:W-:Y:S02]  /*7c60*/  CS2R R82, SRZ ;  /* 0x0000000000527805 */ /* 0x000fe4000001ff00 */
[-C--:B------:R-:W-:Y:S01]  /*7c70*/  LEA R232, P0, R11, R215.reuse, 0x1 ;  /* 0x000000d70be87211 */ /* 0x080fe200078008ff */
[----:B------:R-:W-:Y:S01]  /*7c80*/  STL [R1+0x30], RZ ;  /* 0x000030ff01007387 */ /* 0x000fe20000100800 */
[C---:B------:R-:W-:Y:S02]  /*7c90*/  LEA R222, P2, R0.reuse, R215, 0x1 ;  /* 0x000000d700de7211 */ /* 0x040fe400078408ff */
[----:B------:R-:W-:Y:S02]  /*7ca0*/  CS2R R84, SRZ ;  /* 0x0000000000547805 */ /* 0x000fe4000001ff00 */
[----:B------:R-:W-:Y:S01]  /*7cb0*/  LEA R4, R25, R3, 0x3 ;  /* 0x0000000319047211 */ /* 0x000fe200078e18ff */
[----:B------:R-:W-:Y:S01]  /*7cc0*/  STL [R1+0x34], RZ ;  /* 0x000034ff01007387 */ /* 0x000fe20000100800 */
[-C--:B------:R-:W-:Y:S01]  /*7cd0*/  LEA.HI.X.SX32 R233, R11, R23.reuse, 0x1, P0 ;  /* 0x000000170be97211 */ /* 0x080fe200000f0eff */
[----:B------:R-:W-:Y:S01]  /*7ce0*/  IMAD R11, R17, 0xa, RZ ;  /* 0x0000000a110b7824 */ /* 0x000fe200078e02ff */
[----:B------:R-:W-:Y:S01]  /*7cf0*/  LEA.HI.X.SX32 R223, R0, R23, 0x1, P2 ;  /* 0x0000001700df7211 */ /* 0x000fe200010f0eff */
[----:B------:R-:W-:Y:S01]  /*7d00*/  STL [R1+0x38], RZ ;  /* 0x000038ff01007387 */ /* 0x000fe20000100800 */
[----:B------:R-:W-:-:S02]  /*7d10*/  LEA R226, P0, R5, R215, 0x1 ;  /* 0x000000d705e27211 */ /* 0x000fc400078008ff */
[----:B------:R-:W-:Y:S02]  /*7d20*/  CS2R R86, SRZ ;  /* 0x0000000000567805 */ /* 0x000fe4000001ff00 */
[----:B------:R-:W-:Y:S01]  /*7d30*/  LEA R0, R25, R4, 0x3 ;  /* 0x0000000419007211 */ /* 0x000fe200078e18ff */
[----:B------:R-:W-:Y:S01]  /*7d40*/  STL [R1+0x3c], RZ ;  /* 0x00003cff01007387 */ /* 0x000fe20000100800 */
[----:B------:R-:W-:Y:S02]  /*7d50*/  LEA R224, P1, R6, R215, 0x1 ;  /* 0x000000d706e07211 */ /* 0x000fe400078208ff */
[----:B------:R-:W-:Y:S02]  /*7d60*/  CS2R R24, SRZ ;  /* 0x0000000000187805 */ /* 0x000fe4000001ff00 */
[----:B------:R-:W-:Y:S01]  /*7d70*/  LEA.HI.X.SX32 R227, R5, R23, 0x1, P0 ;  /* 0x0000001705e37211 */ /* 0x000fe200000f0eff */
[----:B------:R-:W-:Y:S01]  /*7d80*/  STL [R1+0x40], RZ ;  /* 0x000040ff01007387 */ /* 0x000fe20000100800 */
[----:B------:R-:W-:-:S02]  /*7d90*/  LEA R214, P3, R0, R215, 0x1 ;  /* 0x000000d700d67211 */ /* 0x000fc400078608ff */
[----:B------:R-:W-:Y:S02]  /*7da0*/  CS2R R88, SRZ ;  /* 0x0000000000587805 */ /* 0x000fe4000001ff00 */
[----:B------:R-:W-:Y:S01]  /*7db0*/  LEA R220, P0, R2, R215, 0x1 ;  /* 0x000000d702dc7211 */ /* 0x000fe200078008ff */
[----:B------:R-:W-:Y:S01]  /*7dc0*/  STL [R1+0x44], RZ ;  /* 0x000044ff01007387 */ /* 0x000fe20000100800 */
[----:B------:R-:W-:Y:S02]  /*7dd0*/  LEA.HI.X.SX32 R225, R6, R23, 0x1, P1 ;  /* 0x0000001706e17211 */ /* 0x000fe400008f0eff */
[----:B------:R-:W-:Y:S02]  /*7de0*/  CS2R R90, SRZ ;  /* 0x00000000005a7805 */ /* 0x000fe4000001ff00 */
[-C--:B------:R-:W-:Y:S01]  /*7df0*/  LEA R218, P1, R3, R215.reuse, 0x1 ;  /* 0x000000d703da7211 */ /* 0x080fe200078208ff */
[----:B------:R-:W-:Y:S01]  /*7e00*/  STL [R1+0x48], RZ ;  /* 0x000048ff01007387 */ /* 0x000fe20000100800 */
[----:B------:R-:W-:-:S02]  /*7e10*/  LEA R216, P2, R4, R215, 0x1 ;  /* 0x000000d704d87211 */ /* 0x000fc400078408ff */
[----:B------:R-:W-:Y:S02]  /*7e20*/  CS2R R92, SRZ ;  /* 0x00000000005c7805 */ /* 0x000fe4000001ff00 */
[-C--:B------:R-:W-:Y:S01]  /*7e30*/  LEA.HI.X.SX32 R215, R0, R23.reuse, 0x1, P3 ;  /* 0x0000001700d77211 */ /* 0x080fe200018f0eff */
[----:B------:R-:W-:Y:S01]  /*7e40*/  STL [R1+0x4c], RZ ;  /* 0x00004cff01007387 */ /* 0x000fe20000100800 */
[-C--:B------:R-:W-:Y:S01]  /*7e50*/  LEA.HI.X.SX32 R221, R2, R23.reuse, 0x1, P0 ;  /* 0x0000001702dd7211 */ /* 0x080fe200000f0eff */
[----:B------:R-:W-:Y:S01]  /*7e60*/  IMAD R0, R17, 0x22, RZ ;  /* 0x0000002211007824 */ /* 0x000fe200078e02ff */
[----:B------:R-:W-:Y:S01]  /*7e70*/  LEA.HI.X.SX32 R219, R3, R23, 0x1, P1 ;  /* 0x0000001703db7211 */ /* 0x000fe200008f0eff */
[----:B------:R-:W-:Y:S01]  /*7e80*/  STL [R1+0x50], RZ ;  /* 0x000050ff01007387 */ /* 0x000fe20000100800 */
[C---:B------:R-:W-:Y:S01]  /*7e90*/  IMAD R2, R17.reuse, 0x24, RZ ;  /* 0x0000002411027824 */ /* 0x040fe200078e02ff */
[-C--:B------:R-:W-:Y:S01]  /*7ea0*/  IADD3 R162, P1, R8, R14.reuse, RZ ;  /* 0x0000000e08a27210 */ /* 0x080fe20007f3e0ff */
[----:B------:R-:W-:Y:S01]  /*7eb0*/  IMAD R3, R17, 0x26, RZ ;  /* 0x0000002611037824 */ /* 0x000fe200078e02ff */
[----:B------:R-:W-:Y:S01]  /*7ec0*/  STL [R1+0x54], RZ ;  /* 0x000054ff01007387 */ /* 0x000fe20000100800 */
[----:B------:R-:W-:-:S02]  /*7ed0*/  IADD3 R174, P5, R0, R14, RZ ;  /* 0x0000000e00ae7210 */ /* 0x000fc40007fbe0ff */
[----:B------:R-:W-:Y:S02]  /*7ee0*/  CS2R R94, SRZ ;  /* 0x00000000005e7805 */ /* 0x000fe4000001ff00 */
[----:B------:R-:W-:Y:S01]  /*7ef0*/  IADD3 R168, P3, R2, R14, RZ ;  /* 0x0000000e02a87210 */ /* 0x000fe20007f7e0ff */
[----:B------:R-:W-:Y:S01]  /*7f00*/  STL [R1+0x58], RZ ;  /* 0x000058ff01007387 */ /* 0x000fe20000100800 */
[-C--:B------:R-:W-:Y:S02]  /*7f10*/  LEA.HI.X.SX32 R163, R19, R15.reuse, 0x1, P1 ;  /* 0x0000000f13a37211 */ /* 0x080fe400008f0eff */
[----:B------:R-:W-:Y:S02]  /*7f20*/  CS2R R96, SRZ ;  /* 0x0000000000607805 */ /* 0x000fe4000001ff00 */
[-C--:B------:R-:W-:Y:S01]  /*7f30*/  LEA.HI.X.SX32 R175, R16, R15.reuse, 0x1, P5 ;  /* 0x0000000f10af7211 */ /* 0x080fe200028f0eff */
[----:B------:R-:W-:Y:S01]  /*7f40*/  STL [R1+0x5c], RZ ;  /* 0x00005cff01007387 */ /* 0x000fe20000100800 */
[----:B------:R-:W-:-:S02]  /*7f50*/  LEA.HI.X.SX32 R169, R8, R15, 0x1, P3 ;  /* 0x0000000f08a97211 */ /* 0x000fc400018f0eff */
[----:B------:R-:W-:Y:S02]  /*7f60*/  CS2R R98, SRZ ;  /* 0x0000000000627805 */ /* 0x000fe4000001ff00 */
[-C--:B------:R-:W-:Y:S01]  /*7f70*/  IADD3 R164, P4, R3, R14.reuse, RZ ;  /* 0x0000000e03a47210 */ /* 0x080fe20007f9e0ff */
[----:B------:R-:W-:Y:S01]  /*7f80*/  STL [R1+0x60], RZ ;  /* 0x000060ff01007387 */ /* 0x000fe20000100800 */
[----:B------:R-:W-:Y:S01]  /*7f90*/  LEA.HI.X.SX32 R217, R4, R23, 0x1, P2 ;  /* 0x0000001704d97211 */ /* 0x000fe200010f0eff */
[----:B------:R-:W-:Y:S01]  /*7fa0*/  IMAD R4, R17, 0x28, RZ ;  /* 0x0000002811047824 */ /* 0x000fe200078e02ff */
[----:B------:R-:W-:Y:S01]  /*7fb0*/  LEA.HI.X.SX32 R165, R21, R15, 0x1, P4 ;  /* 0x0000000f15a57211 */ /* 0x000fe200020f0eff */
[----:B------:R-:W-:Y:S01]  /*7fc0*/  STL [R1+0x64], RZ ;  /* 0x000064ff01007387 */ /* 0x000fe20000100800 */
[-C--:B------:R-:W-:Y:S01]  /*7fd0*/  IADD3 R170, P0, R9, R14.reuse, RZ ;  /* 0x0000000e09aa7210 */ /* 0x080fe20007f1e0ff */
[----:B------:R-:W-:Y:S01]  /*7fe0*/  IMAD R23, R17, 0x32, RZ ;  /* 0x0000003211177824 */ /* 0x000fe200078e02ff */
[-C--:B------:R-:W-:Y:S01]  /*7ff0*/  IADD3 R172, P2, R4, R14.reuse, RZ ;  /* 0x0000000e04ac7210 */ /* 0x080fe20007f5e0ff */
[----:B------:R-:W-:Y:S01]  /*8000*/  STL [R1+0x68], RZ ;  /* 0x000068ff01007387 */ /* 0x000fe20000100800 */
[----:B------:R-:W-:-:S02]  /*8010*/  IADD3 R2, P5, R13, R14, RZ ;  /* 0x0000000e0d027210 */ /* 0x000fc40007fbe0ff */
[----:B------:R-:W-:Y:S02]  /*8020*/  CS2R R100, SRZ ;  /* 0x0000000000647805 */ /* 0x000fe4000001ff00 */
[-C--:B------:R-:W-:Y:S01]  /*8030*/  LEA.HI.X.SX32 R173, R18, R15.reuse, 0x1, P2 ;  /* 0x0000000f12ad7211 */ /* 0x080fe200010f0eff */
[----:B------:R-:W-:Y:S01]  /*8040*/  STL [R1+0x6c], RZ ;  /* 0x00006cff01007387 */ /* 0x000fe20000100800 */
[-C--:B------:R-:W-:Y:S02]  /*8050*/  LEA.HI.X.SX32 R171, R137, R15.reuse, 0x1, P0 ;  /* 0x0000000f89ab7211 */ /* 0x080fe400000f0eff */
[----:B------:R-:W-:Y:S02]  /*8060*/  CS2R R102, SRZ ;  /* 0x0000000000667805 */ /* 0x000fe4000001ff00 */
[----:B------:R-:W-:Y:S01]  /*8070*/  IADD3 R166, P6, R10, R14, RZ ;  /* 0x0000000e0aa67210 */ /* 0x000fe20007fde0ff */
[----:B------:R-:W-:Y:S01]  /*8080*/  STL [R1+0x70], RZ ;  /* 0x000070ff01007387 */ /* 0x000fe20000100800 */
[----:B------:R-:W-:-:S02]  /*8090*/  LEA.HI.X.SX32 R3, R141, R15, 0x1, P5 ;  /* 0x0000000f8d037211 */ /* 0x000fc400028f0eff */
[----:B------:R-:W-:Y:S02]  /*80a0*/  CS2R R104, SRZ ;  /* 0x0000000000687805 */ /* 0x000fe4000001ff00 */
[----:B------:R-:W-:Y:S01]  /*80b0*/  LEA.HI.X.SX32 R167, R22, R15, 0x1, P6 ;  /* 0x0000000f16a77211 */ /* 0x000fe200030f0eff */
[----:B------:R-:W-:Y:S01]  /*80c0*/  STL [R1+0x74], RZ ;  /* 0x000074ff01007387 */ /* 0x000fe20000100800 */
[-C--:B------:R-:W-:Y:S02]  /*80d0*/  IADD3 R10, P6, R138, R14.reuse, RZ ;  /* 0x0000000e8a0a7210 */ /* 0x080fe40007fde0ff */
[----:B------:R-:W-:Y:S02]  /*80e0*/  CS2R R106, SRZ ;  /* 0x00000000006a7805 */ /* 0x000fe4000001ff00 */
[----:B------:R-:W-:Y:S01]  /*80f0*/  IADD3 R8, P0, R136, R14, RZ ;  /* 0x0000000e88087210 */ /* 0x000fe20007f1e0ff */
[----:B------:R-:W-:Y:S01]  /*8100*/  STL [R1+0x78], RZ ;  /* 0x000078ff01007387 */ /* 0x000fe20000100800 */
[----:B------:R-:W-:-:S02]  /*8110*/  MOV R136, UR10 ;  /* 0x0000000a00887c02 */ /* 0x000fc40008000f00 */
[----:B------:R-:W-:Y:S02]  /*8120*/  CS2R R108, SRZ ;  /* 0x00000000006c7805 */ /* 0x000fe4000001ff00 */
[----:B------:R-:W-:Y:S01]  /*8130*/  LEA.HI.X.SX32 R9, R152, R15, 0x1, P0 ;  /* 0x0000000f98097211 */ /* 0x000fe200000f0eff */
[----:B------:R-:W-:Y:S01]  /*8140*/  STL [R1+0x7c], RZ ;  /* 0x00007cff01007387 */ /* 0x000fe20000100800 */
[----:B------:R-:W-:Y:S01]  /*8150*/  MOV R137, UR11 ;  /* 0x0000000b00897c02 */ /* 0x000fe20008000f00 */
[----:B------:R-:W-:Y:S01]  /*8160*/  UIADD3.64 UR10, UR50, 0x4, URZ ;  /* 0x00000004320a7897 */ /* 0x000fe2000fffe03f */
[C---:B------:R-:W-:Y:S01]  /*8170*/  LEA R157, R17.reuse, -R17, 0x4 ;  /* 0x80000011119d7211 */ /* 0x040fe200078e20ff */
[----:B------:R-:W-:Y:S01]  /*8180*/  STL [R1+0x80], RZ ;  /* 0x000080ff01007387 */ /* 0x000fe20000100800 */
[----:B------:R-:W-:Y:S02]  /*8190*/  SHF.L.U32 R155, R17, 0x1, RZ ;  /* 0x00000001119b7819 */ /* 0x000fe400000006ff */
[----:B------:R-:W-:-:S02]  /*81a0*/  CS2R R110, SRZ ;  /* 0x00000000006e7805 */ /* 0x000fc4000001ff00 */
[C---:B------:R-:W-:Y:S01]  /*81b0*/  SHF.L.U32 R161, R17.reuse, 0x2, RZ ;  /* 0x0000000211a17819 */ /* 0x040fe200000006ff */
[----:B------:R-:W-:Y:S01]  /*81c0*/  STL [R1+0x84], RZ ;  /* 0x000084ff01007387 */ /* 0x000fe20000100800 */
[C---:B------:R-:W-:Y:S02]  /*81d0*/  SHF.L.U32 R160, R17.reuse, 0x3, RZ ;  /* 0x0000000311a07819 */ /* 0x040fe400000006ff */
[----:B------:R-:W-:Y:S02]  /*81e0*/  CS2R R112, SRZ ;  /* 0x0000000000707805 */ /* 0x000fe4000001ff00 */
[----:B------:R-:W-:Y:S01]  /*81f0*/  SHF.L.U32 R159, R17, 0x4, RZ ;  /* 0x00000004119f7819 */ /* 0x000fe200000006ff */
[----:B------:R-:W-:Y:S01]  /*8200*/  STL [R1+0x88], RZ ;  /* 0x000088ff01007387 */ /* 0x000fe20000100800 */
[----:B------:R-:W-:Y:S02]  /*8210*/  LOP3.LUT R4, R12, 0x10, RZ, 0x3c, !PT ;  /* 0x000000100c047812 */ /* 0x000fe400078e3cff */
[----:B------:R-:W-:-:S02]  /*8220*/  CS2R R114, SRZ ;  /* 0x0000000000727805 */ /* 0x000fc4000001ff00 */
[----:B------:R-:W-:Y:S01]  /*8230*/  LOP3.LUT R0, R12, 0x30, RZ, 0x3c, !PT ;  /* 0x000000300c007812 */ /* 0x000fe200078e3cff */
[----:B------:R-:W-:Y:S01]  /*8240*/  STL [R1+0x8c], RZ ;  /* 0x00008cff01007387 */ /* 0x000fe20000100800 */
[----:B------:R-:W-:Y:S02]  /*8250*/  MOV R184, 0xff800000 ;  /* 0xff80000000b87802 */ /* 0x000fe40000000f00 */
[----:B------:R-:W-:Y:S02]  /*8260*/  CS2R R116, SRZ ;  /* 0x0000000000747805 */ /* 0x000fe4000001ff00 */
[----:B------:R-:W-:Y:S01]  /*8270*/  MOV R6, RZ ;  /* 0x000000ff00067202 */ /* 0x000fe20000000f00 */
[----:B------:R-:W-:Y:S01]  /*8280*/  STL [R1+0x90], RZ ;  /* 0x000090ff01007387 */ /* 0x000fe20000100800 */
[----:B------:R-:W-:Y:S02]  /*8290*/  MOV R5, RZ ;  /* 0x000000ff00057202 */ /* 0x000fe40000000f00 */
[----:B------:R-:W-:-:S02]  /*82a0*/  CS2R R118, SRZ ;  /* 0x0000000000767805 */ /* 0x000fc4000001ff00 */
[----:B------:R-:W-:Y:S01]  /*82b0*/  CS2R R120, SRZ ;  /* 0x0000000000787805 */ /* 0x000fe2000001ff00 */
[----:B------:R-:W-:Y:S01]  /*82c0*/  STL [R1+0x94], RZ ;  /* 0x000094ff01007387 */ /* 0x000fe20000100800 */
[----:B------:R-:W-:Y:S02]  /*82d0*/  CS2R R122, SRZ ;  /* 0x00000000007a7805 */ /* 0x000fe4000001ff00 */
[----:B------:R-:W-:Y:S02]  /*82e0*/  CS2R R124, SRZ ;  /* 0x00000000007c7805 */ /* 0x000fe4000001ff00 */
[----:B------:R-:W-:Y:S01]  /*82f0*/  CS2R R126, SRZ ;  /* 0x00000000007e7805 */ /* 0x000fe2000001ff00 */
[----:B------:R-:W-:Y:S01]  /*8300*/  STL [R1+0x98], RZ ;  /* 0x000098ff01007387 */ /* 0x000fe20000100800 */
[----:B------:R-:W-:Y:S02]  /*8310*/  CS2R R128, SRZ ;  /* 0x0000000000807805 */ /* 0x000fe4000001ff00 */
[----:B------:R-:W-:-:S02]  /*8320*/  CS2R R130, SRZ ;  /* 0x0000000000827805 */ /* 0x000fc4000001ff00 */
[C---:B------:R-:W-:Y:S01]  /*8330*/  LOP3.LUT R4, R12.reuse, 0x40, RZ, 0x3c, !PT ;  /* 0x000000400c047812 */ /* 0x040fe200078e3cff */
[----:B------:R-:W-:Y:S01]  /*8340*/  STL [R1+0x9c], RZ ;  /* 0x00009cff01007387 */ /* 0x000fe20000100800 */
[C---:B------:R-:W-:Y:S01]  /*8350*/  LOP3.LUT R0, R12.reuse, 0x60, RZ, 0x3c, !PT ;  /* 0x000000600c007812 */ /* 0x040fe200078e3cff */
[----:B------:R-:W-:Y:S01]  /*8360*/  UMOV UR60, URZ ;  /* 0x0000003f003c7c82 */ /* 0x000fe20008000000 */
[----:B------:R-:W-:Y:S01]  /*8370*/  LOP3.LUT R252, R12, 0x70, RZ, 0x3c, !PT ;  /* 0x000000700cfc7812 */ /* 0x000fe200078e3cff */
[----:B------:R-:W-:Y:S01]  /*8380*/  STL [R1+0xa0], RZ ;  /* 0x0000a0ff01007387 */ /* 0x000fe20000100800 */
[----:B------:R-:W-:Y:S02]  /*8390*/  UIADD3.64 UR58, UR50, 0x102, URZ ;  /* 0x00000102323a7897 */ /* 0x000fe4000fffe03f */
[----:B------:R-:W-:Y:S01]  /*83a0*/  UIADD3.64 UR14, UR50, 0x1fe, URZ ;  /* 0x000001fe320e7897 */ /* 0x000fe2000fffe03f */
[----:B------:R-:W-:Y:S01]  /*83b0*/  STL [R1+0xa4], RZ ;  /* 0x0000a4ff01007387 */ /* 0x000fe20000100800 */
[----:B------:R-:W-:-:S02]  /*83c0*/  UIADD3.64 UR18, UR50, 0x200, URZ ;  /* 0x0000020032127897 */ /* 0x000fc4000fffe03f */
[----:B------:R-:W-:Y:S01]  /*83d0*/  UIADD3.64 UR22, UR50, 0x202, URZ ;  /* 0x0000020232167897 */ /* 0x000fe2000fffe03f */
[----:B------:R-:W-:Y:S01]  /*83e0*/  STL [R1+0xa8], RZ ;  /* 0x0000a8ff01007387 */ /* 0x000fe20000100800 */
[----:B------:R-:W-:Y:S02]  /*83f0*/  UIADD3.64 UR26, UR50, 0x204, URZ ;  /* 0x00000204321a7897 */ /* 0x000fe4000fffe03f */
[----:B------:R-:W-:Y:S01]  /*8400*/  UIADD3.64 UR30, UR50, 0x2fe, URZ ;  /* 0x000002fe321e7897 */ /* 0x000fe2000fffe03f */
[----:B------:R-:W-:Y:S01]  /*8410*/  STL [R1+0xac], RZ ;  /* 0x0000acff01007387 */ /* 0x000fe20000100800 */
[----:B------:R-:W-:Y:S02]  /*8420*/  UIADD3.64 UR34, UR50, 0x300, URZ ;  /* 0x0000030032227897 */ /* 0x000fe4000fffe03f */
[----:B------:R-:W-:Y:S01]  /*8430*/  UIADD3.64 UR38, UR50, 0x302, URZ ;  /* 0x0000030232267897 */ /* 0x000fe2000fffe03f */
[----:B------:R-:W-:Y:S01]  /*8440*/  STL [R1+0xb0], RZ ;  /* 0x0000b0ff01007387 */ /* 0x000fe20000100800 */
[----:B------:R-:W-:Y:S01]  /*8450*/  UIADD3.64 UR42, UR50, 0x304, URZ ;  /* 0x00000304322a7897 */ /* 0x000fe2000fffe03f */
[----:B------:R-:W-:-:S02]  /*8460*/  ULDC UR5, c[0x0][0x238] ;  /* 0x00008e0000057ab9 */ /* 0x000fc40000000800 */
[----:B------:R-:W-:Y:S01]  /*8470*/  STL [R1+0xb4], RZ ;  /* 0x0000b4ff01007387 */ /* 0x000fe20000100800 */
[----:B------:R-:W-:Y:S01]  /*8480*/  UMOV UR46, UR8 ;  /* 0x00000008002e7c82 */ /* 0x000fe20008000000 */
[----:B------:R-:W-:Y:S02]  /*8490*/  UMOV UR47, 0x40000040 ;  /* 0x40000040002f7882 */ /* 0x000fe40000000000 */
        /* <DEDUP_REMOVED lines=82> */
[----:B------:R0:W-:Y:S04]  /*89c0*/  STL.64 [R1+0x318], R162 ;  /* 0x000318a201007387 */ /* 0x0001e80000100a00 */
[----:B------:R-:W-:Y:S04]  /*89d0*/  STL.64 [R1+0x2d8], R174 ;  /* 0x0002d8ae01007387 */ /* 0x000fe80000100a00 */
[----:B------:R1:W-:Y:S01]  /*89e0*/  STL.64 [R1+0x2d0], R168 ;  /* 0x0002d0a801007387 */ /* 0x0003e20000100a00 */
[----:B0-----:R-:W-:-:S03]  /*89f0*/  IADD3 R162, P1, R11, R14, RZ ;  /* 0x0000000e0ba27210 */ /* 0x001fc60007f3e0ff */
[----:B------:R0:W-:Y:S01]  /*8a00*/  STL.64 [R1+0x2c8], R164 ;  /* 0x0002c8a401007387 */ /* 0x0001e20000100a00 */
[-C--:B------:R-:W-:Y:S02]  /*8a10*/  LEA.HI.X.SX32 R163, R133, R15.reuse, 0x1, P1 ;  /* 0x0000000f85a37211 */ /* 0x080fe400008f0eff */
[----:B------:R-:W-:Y:S02]  /*8a20*/  CS2R R132, SRZ ;  /* 0x0000000000847805 */ /* 0x000fe4000001ff00 */
[----:B-1----:R-:W-:Y:S01]  /*8a30*/  IADD3 R168, P3, R18, R14, RZ ;  /* 0x0000000e12a87210 */ /* 0x002fe20007f7e0ff */
[----:B------:R1:W-:Y:S03]  /*8a40*/  STL.64 [R1+0x338], R162 ;  /* 0x000338a201007387 */ /* 0x0003e60000100a00 */
[-C--:B------:R-:W-:Y:S02]  /*8a50*/  LEA.HI.X.SX32 R169, R11, R15.reuse, 0x1, P3 ;  /* 0x0000000f0ba97211 */ /* 0x080fe400018f0eff */
[----:B------:R-:W-:-:S02]  /*8a60*/  LEA.HI.X.SX32 R11, R135, R15, 0x1, P6 ;  /* 0x0000000f870b7211 */ /* 0x000fc400030f0eff */
[-C--:B0-----:R-:W-:Y:S01]  /*8a70*/  IADD3 R164, P4, R20, R14.reuse, RZ ;  /* 0x0000000e14a47210 */ /* 0x081fe20007f9e0ff */
[----:B------:R0:W-:Y:S01]  /*8a80*/  STL.64 [R1+0x310], R168 ;  /* 0x000310a801007387 */ /* 0x0001e20000100a00 */
[-C--:B------:R-:W-:Y:S02]  /*8a90*/  IADD3 R20, P2, R134, R14.reuse, RZ ;  /* 0x0000000e86147210 */ /* 0x080fe40007f5e0ff */
[-C--:B------:R-:W-:Y:S01]  /*8aa0*/  LEA.HI.X.SX32 R165, R139, R15.reuse, 0x1, P4 ;  /* 0x0000000f8ba57211 */ /* 0x080fe200020f0eff */
[----:B------:R-:W-:Y:S01]  /*8ab0*/  STL.64 [R1+0x2c0], R172 ;  /* 0x0002c0ac01007387 */ /* 0x000fe20000100a00 */
[----:B-1----:R-:W-:Y:S02]  /*8ac0*/  IADD3 R162, P1, R23, R14, RZ ;  /* 0x0000000e17a27210 */ /* 0x002fe40007f3e0ff */
[-C--:B------:R-:W-:Y:S01]  /*8ad0*/  LEA.HI.X.SX32 R21, R142, R15.reuse, 0x1, P2 ;  /* 0x0000000f8e157211 */ /* 0x080fe200010f0eff */
[----:B------:R-:W-:Y:S01]  /*8ae0*/  STL.64 [R1+0x2b8], R170 ;  /* 0x0002b8aa01007387 */ /* 0x000fe20000100a00 */
[----:B------:R-:W-:-:S02]  /*8af0*/  LEA.HI.X.SX32 R163, R149, R15, 0x1, P1 ;  /* 0x0000000f95a37211 */ /* 0x000fc400008f0eff */
[-C--:B------:R-:W-:Y:S02]  /*8b00*/  IADD3 R134, P4, R147, R14.reuse, RZ ;  /* 0x0000000e93867210 */ /* 0x080fe40007f9e0ff */
[-C--:B0-----:R-:W-:Y:S02]  /*8b10*/  IADD3 R168, P3, R22, R14.reuse, RZ ;  /* 0x0000000e16a87210 */ /* 0x081fe40007f7e0ff */
[----:B------:R-:W-:Y:S02]  /*8b20*/  IADD3 R22, P1, R148, R14, RZ ;  /* 0x0000000e94167210 */ /* 0x000fe40007f3e0ff */
[----:B------:R-:W-:Y:S02]  /*8b30*/  CS2R R148, SRZ ;  /* 0x0000000000947805 */ /* 0x000fe4000001ff00 */
[----:B------:R-:W-:Y:S02]  /*8b40*/  LEA.HI.X.SX32 R169, R140, R15, 0x1, P3 ;  /* 0x0000000f8ca97211 */ /* 0x000fe400018f0eff */
[----:B------:R-:W-:-:S02]  /*8b50*/  CS2R R140, SRZ ;  /* 0x00000000008c7805 */ /* 0x000fc4000001ff00 */
[-C--:B------:R-:W-:Y:S02]  /*8b60*/  IADD3 R18, P3, R135, R14.reuse, RZ ;  /* 0x0000000e87127210 */ /* 0x080fe40007f7e0ff */
[-C--:B------:R-:W-:Y:S01]  /*8b70*/  LEA.HI.X.SX32 R135, R154, R15.reuse, 0x1, P4 ;  /* 0x0000000f9a877211 */ /* 0x080fe200020f0eff */
[----:B------:R-:W-:Y:S01]  /*8b80*/  STL.64 [R1+0x308], R168 ;  /* 0x000308a801007387 */ /* 0x000fe20000100a00 */
[-C--:B------:R-:W-:Y:S02]  /*8b90*/  LEA.HI.X.SX32 R19, R144, R15.reuse, 0x1, P3 ;  /* 0x0000000f90137211 */ /* 0x080fe400018f0eff */
[----:B------:R-:W-:Y:S01]  /*8ba0*/  LEA.HI.X.SX32 R23, R158, R15, 0x1, P1 ;  /* 0x0000000f9e177211 */ /* 0x000fe200008f0eff */
[----:B------:R0:W-:Y:S04]  /*8bb0*/  STL.64 [R1+0x2a8], R2 ;  /* 0x0002a80201007387 */ /* 0x0001e80000100a00 */
[----:B------:R-:W-:Y:S04]  /*8bc0*/  STL.64 [R1+0x2b0], R166 ;  /* 0x0002b0a601007387 */ /* 0x000fe80000100a00 */
[----:B------:R1:W-:Y:S01]  /*8bd0*/  STL.64 [R1+0x348], R18 ;  /* 0x0003481201007387 */ /* 0x0003e20000100a00 */
[----:B0-----:R-:W-:-:S03]  /*8be0*/  IADD3 R2, P5, R139, R14, RZ ;  /* 0x0000000e8b027210 */ /* 0x001fc60007fbe0ff */
[----:B------:R0:W-:Y:S01]  /*8bf0*/  STL.64 [R1+0x330], R10 ;  /* 0x0003300a01007387 */ /* 0x0001e20000100a00 */
[-C--:B------:R-:W-:Y:S02]  /*8c00*/  LEA.HI.X.SX32 R3, R138, R15.reuse, 0x1, P5 ;  /* 0x0000000f8a037211 */ /* 0x080fe400028f0eff */
[----:B------:R-:W-:Y:S02]  /*8c10*/  CS2R R138, SRZ ;  /* 0x00000000008a7805 */ /* 0x000fe4000001ff00 */
[-C--:B-1----:R-:W-:Y:S01]  /*8c20*/  IADD3 R18, P3, R143, R14.reuse, RZ ;  /* 0x0000000e8f127210 */ /* 0x082fe20007f7e0ff */
[----:B------:R1:W-:Y:S03]  /*8c30*/  STL.64 [R1+0x300], R2 ;  /* 0x0003000201007387 */ /* 0x0003e60000100a00 */
[----:B------:R-:W-:Y:S01]  /*8c40*/  LEA.HI.X.SX32 R19, R151, R15, 0x1, P3 ;  /* 0x0000000f97137211 */ /* 0x000fe200018f0eff */
[----:B------:R-:W-:Y:S01]  /*8c50*/  STL.64 [R1+0x2a0], R164 ;  /* 0x0002a0a401007387 */ /* 0x000fe20000100a00 */
[----:B0-----:R-:W-:-:S02]  /*8c60*/  IADD3 R10, P6, R145, R14, RZ ;  /* 0x0000000e910a7210 */ /* 0x001fc40007fde0ff */
[----:B------:R-:W-:Y:S02]  /*8c70*/  CS2R R144, SRZ ;  /* 0x0000000000907805 */ /* 0x000fe4000001ff00 */
[-C--:B------:R-:W-:Y:S02]  /*8c80*/  LEA.HI.X.SX32 R11, R156, R15.reuse, 0x1, P6 ;  /* 0x0000000f9c0b7211 */ /* 0x080fe400030f0eff */
[----:B-1----:R-:W-:Y:S02]  /*8c90*/  IADD3 R2, P5, R142, R14, RZ ;  /* 0x0000000e8e027210 */ /* 0x002fe40007fbe0ff */
[----:B------:R-:W-:Y:S02]  /*8ca0*/  CS2R R142, SRZ ;  /* 0x00000000008e7805 */ /* 0x000fe4000001ff00 */
[----:B------:R-:W-:-:S05]  /*8cb0*/  LEA.HI.X.SX32 R3, R150, R15, 0x1, P5 ;  /* 0x0000000f96037211 */ /* 0x000fca00028f0eff */
[----:B------:R0:W-:Y:S04]  /*8cc0*/  STL.64 [R1+0x2f8], R2 ;  /* 0x0002f80201007387 */ /* 0x0001e80000100a00 */
[----:B------:R-:W-:Y:S04]  /*8cd0*/  STL.64 [R1+0x298], R162 ;  /* 0x000298a201007387 */ /* 0x000fe80000100a00 */
[----:B------:R1:W-:Y:S01]  /*8ce0*/  STL.64 [R1+0x290], R20 ;  /* 0x0002901401007387 */ /* 0x0003e20000100a00 */
[----:B0-----:R-:W-:-:S03]  /*8cf0*/  IADD3 R2, P5, R146, R14, RZ ;  /* 0x0000000e92027210 */ /* 0x001fc60007fbe0ff */
[----:B------:R0:W-:Y:S01]  /*8d00*/  STL.64 [R1+0x288], R8 ;  /* 0x0002880801007387 */ /* 0x0001e20000100a00 */
[----:B------:R-:W-:Y:S02]  /*8d10*/  LEA.HI.X.SX32 R3, R153, R15, 0x1, P5 ;  /* 0x0000000f99037211 */ /* 0x000fe400028f0eff */
[----:B-1----:R-:W-:-:S03]  /*8d20*/  IADD3 R20, P2, R151, R14, RZ ;  /* 0x0000000e97147210 */ /* 0x002fc60007f5e0ff */
[----:B------:R1:W-:Y:S01]  /*8d30*/  STL.64 [R1+0x328], R2 ;  /* 0x0003280201007387 */ /* 0x0003e20000100a00 */
[----:B------:R-:W-:Y:S02]  /*8d40*/  CS2R R150, SRZ ;  /* 0x0000000000967805 */ /* 0x000fe4000001ff00 */
[-C--:B------:R-:W-:Y:S02]  /*8d50*/  LEA.HI.X.SX32 R21, R146, R15.reuse, 0x1, P2 ;  /* 0x0000000f92157211 */ /* 0x080fe400010f0eff */
[----:B------:R-:W-:Y:S02]  /*8d60*/  CS2R R146, SRZ ;  /* 0x0000000000927805 */ /* 0x000fe4000001ff00 */
[-C--:B0-----:R-:W-:Y:S01]  /*8d70*/  IADD3 R8, P0, R154, R14.reuse, RZ ;  /* 0x0000000e9a087210 */ /* 0x081fe20007f1e0ff */
[----:B------:R0:W-:Y:S03]  /*8d80*/  STL.64 [R1+0x2f0], R20 ;  /* 0x0002f01401007387 */ /* 0x0001e60000100a00 */
[----:B------:R-:W-:Y:S01]  /*8d90*/  LEA.HI.X.SX32 R9, R157, R15, 0x1, P0 ;  /* 0x0000000f9d097211 */ /* 0x000fe200000f0eff */
[----:B------:R2:W-:Y:S01]  /*8da0*/  STL.64 [R1+0x360], R136 ;  /* 0x0003608801007387 */ /* 0x0005e20000100a00 */
[----:B-1----:R-:W-:-:S02]  /*8db0*/  IADD3 R2, P5, R155, R14, RZ ;  /* 0x0000000e9b027210 */ /* 0x002fc40007fbe0ff */
[C---:B------:R-:W-:Y:S02]  /*8dc0*/  LOP3.LUT R3, R12.reuse, 0x20, RZ, 0x3c, !PT ;  /* 0x000000200c037812 */ /* 0x040fe400078e3cff */
[----:B------:R-:W-:Y:S02]  /*8dd0*/  LOP3.LUT R3, R12, 0x50, RZ, 0x3c, !PT ;  /* 0x000000500c037812 */ /* 0x000fe400078e3cff */
[CC--:B------:R-:W-:Y:S02]  /*8de0*/  LEA.HI.X.SX32 R3, R17.reuse, R15.reuse, 0x1, P5 ;  /* 0x0000000f11037211 */ /* 0x0c0fe400028f0eff */
[----:B0-----:R-:W-:Y:S02]  /*8df0*/  LEA R20, P2, R17, R14, 0x2 ;  /* 0x0000000e11147211 */ /* 0x001fe400078410ff */
[----:B--2---:R-:W-:Y:S02]  /*8e00*/  MOV R136, UR12 ;  /* 0x0000000c00887c02 */ /* 0x004fe40008000f00 */
[----:B------:R-:W-:Y:S01]  /*8e10*/  MOV R137, UR13 ;  /* 0x0000000d00897c02 */ /* 0x000fe20008000f00 */
[----:B------:R-:W-:Y:S01]  /*8e20*/  UIADD3.64 UR12, UR50, 0xfe, URZ ;  /* 0x000000fe320c7897 */ /* 0x000fe2000fffe03f */
[----:B------:R-:W-:-:S03]  /*8e30*/  LEA.HI.X.SX32 R21, R155, R15, 0x1, P2 ;  /* 0x0000000f9b157211 */ /* 0x000fc600010f0eff */
[----:B------:R0:W-:Y:S04]  /*8e40*/  STL.64 [R1+0x388], R136 ;  /* 0x0003888801007387 */ /* 0x0001e80000100a00 */
[----:B------:R1:W-:Y:S01]  /*8e50*/  STL.64 [R1+0x280], R18 ;  /* 0x0002801201007387 */ /* 0x0003e20000100a00 */
[----:B0-----:R-:W-:Y:S02]  /*8e60*/  MOV R136, UR10 ;  /* 0x0000000a00887c02 */ /* 0x001fe40008000f00 */
[----:B------:R-:W-:Y:S01]  /*8e70*/  MOV R137, UR11 ;  /* 0x0000000b00897c02 */ /* 0x000fe20008000f00 */
[----:B------:R-:W-:Y:S01]  /*8e80*/  UIADD3.64 UR10, UR50, 0x100, URZ ;  /* 0x00000100320a7897 */ /* 0x000fe2000fffe03f */
[----:B-1----:R-:W-:-:S03]  /*8e90*/  LEA R18, P3, R17, R14, 0x3 ;  /* 0x0000000e11127211 */ /* 0x002fc600078618ff */
[----:B------:R0:W-:Y:S01]  /*8ea0*/  STL.64 [R1+0x380], R136 ;  /* 0x0003808801007387 */ /* 0x0001e20000100a00 */
[----:B------:R-:W-:Y:S02]  /*8eb0*/  LEA.HI.X.SX32 R19, R161, R15, 0x1, P3 ;  /* 0x0000000fa1137211 */ /* 0x000fe400018f0eff */
[----:B0-----:R-:W-:Y:S02]  /*8ec0*/  MOV R136, UR12 ;  /* 0x0000000c00887c02 */ /* 0x001fe40008000f00 */
[----:B------:R-:W-:-:S05]  /*8ed0*/  MOV R137, UR13 ;  /* 0x0000000d00897c02 */ /* 0x000fca0008000f00 */
[----:B------:R0:W-:Y:S04]  /*8ee0*/  STL.64 [R1+0x378], R136 ;  /* 0x0003788801007387 */ /* 0x0001e80000100a00 */
[----:B------:R1:W-:Y:S01]  /*8ef0*/  STL.64 [R1+0x278], R10 ;  /* 0x0002780a01007387 */ /* 0x0003e20000100a00 */
[----:B0-----:R-:W-:Y:S02]  /*8f00*/  MOV R136, UR10 ;  /* 0x0000000a00887c02 */ /* 0x001fe40008000f00 */
[----:B------:R-:W-:Y:S01]  /*8f10*/  MOV R137, UR11 ;  /* 0x0000000b00897c02 */ /* 0x000fe20008000f00 */
[----:B------:R-:W-:Y:S01]  /*8f20*/  UIADD3.64 UR10, UR50, 0x104, URZ ;  /* 0x00000104320a7897 */ /* 0x000fe2000fffe03f */
[----:B-1----:R-:W-:-:S03]  /*8f30*/  LEA R10, P6, R17, R14, 0x4 ;  /* 0x0000000e110a7211 */ /* 0x002fc600078c20ff */
[----:B------:R0:W-:Y:S01]  /*8f40*/  STL.64 [R1+0x370], R136 ;  /* 0x0003708801007387 */ /* 0x0001e20000100a00 */
[----:B------:R-:W-:-:S03]  /*8f50*/  LEA.HI.X.SX32 R11, R160, R15, 0x1, P6 ;  /* 0x0000000fa00b7211 */ /* 0x000fc600030f0eff */
[----:B------:R1:W-:Y:S04]  /*8f60*/  STL.64 [R1+0x2e8], R8 ;  /* 0x0002e80801007387 */ /* 0x0003e80000100a00 */
[----:B------:R2:W-:Y:S04]  /*8f70*/  STL.64 [R1+0x270], R134 ;  /* 0x0002708601007387 */ /* 0x0005e80000100a00 */
[----:B------:R-:W-:Y:S01]  /*8f80*/  STL.64 [R1+0x268], R22 ;  /* 0x0002681601007387 */ /* 0x000fe20000100a00 */
[----:B0-----:R-:W-:Y:S02]  /*8f90*/  CS2R R136, SRZ ;  /* 0x0000000000887805 */ /* 0x001fe4000001ff00 */
[----:B-1----:R-:W-:Y:S01]  /*8fa0*/  LEA R8, P0, R17, R14, 0x5 ;  /* 0x0000000e11087211 */ /* 0x002fe200078028ff */
[----:B------:R-:W-:Y:S03]  /*8fb0*/  STL.64 [R1+0x350], R20 ;  /* 0x0003501401007387 */ /* 0x000fe60000100a00 */
[----:B------:R-:W-:Y:S01]  /*8fc0*/  LEA.HI.X.SX32 R9, R159, R15, 0x1, P0 ;  /* 0x0000000f9f097211 */ /* 0x000fe200000f0eff */
[----:B------:R-:W-:Y:S01]  /*8fd0*/  STL.64 [R1+0x340], R18 ;  /* 0x0003401201007387 */ /* 0x000fe20000100a00 */
[----:B--2---:R-:W-:-:S03]  /*8fe0*/  CS2R R134, SRZ ;  /* 0x0000000000867805 */ /* 0x004fc6000001ff00 */
[----:B------:R-:W-:Y:S04]  /*8ff0*/  STL.64 [R1+0x320], R10 ;  /* 0x0003200a01007387 */ /* 0x000fe80000100a00 */
[----:B------:R-:W-:Y:S04]  /*9000*/  STL.64 [R1+0x2e0], R8 ;  /* 0x0002e00801007387 */ /* 0x000fe80000100a00 */
[----:B------:R0:W-:Y:S02]  /*9010*/  STL.64 [R1+0x358], R2 ;  /* 0x0003580201007387 */ /* 0x0001e40000100a00 */
[----:B0-----:R-:W-:-:S02]  /*9020*/  MOV R2, UR8 ;  /* 0x0000000800027c02 */ /* 0x001fc40008000f00 */
[----:B------:R-:W-:-:S05]  /*9030*/  MOV R3, UR9 ;  /* 0x0000000900037c02 */ /* 0x000fca0008000f00 */
[----:B------:R0:W-:Y:S02]  /*9040*/  STL.64 [R1+0x368], R2 ;  /* 0x0003680201007387 */ /* 0x0001e40000100a00 */
.L_x_1:
[----:B------:R-:W2:Y:S04]  /*9050*/  LDL.64 R22, [R1+0x388] ;  /* 0x0003880001167983 */ /* 0x000ea80000100a00 */
[----:B------:R-:W3:Y:S04]  /*9060*/  LDL.64 R158, [R1+0x380] ;  /* 0x00038000019e7983 */ /* 0x000ee80000100a00 */
[----:B------:R-:W4:Y:S04]  /*9070*/  LDL.64 R156, [R1+0x378] ;  /* 0x00037800019c7983 */ /* 0x000f280000100a00 */
[----:B------:R-:W5:Y:S04]  /*9080*/  LDL.64 R8, [R1+0x370] ;  /* 0x0003700001087983 */ /* 0x000f680000100a00 */
[----:B0-----:R-:W3:Y:S04]  /*9090*/  LDL.64 R2, [R1+0x358] ;  /* 0x0003580001027983 */ /* 0x001ee80000100a00 */
[----:B------:R-:W4:Y:S04]  /*90a0*/  LDL.64 R20, [R1+0x350] ;  /* 0x0003500001147983 */ /* 0x000f280000100a00 */
[----:B------:R-:W3:Y:S04]  /*90b0*/  LDL.64 R18, [R1+0x348] ;  /* 0x0003480001127983 */ /* 0x000ee80000100a00 */
[----:B------:R-:W4:Y:S04]  /*90c0*/  LDL.64 R10, [R1+0x340] ;  /* 0x00034000010a7983 */ /* 0x000f280000100a00 */
[----:B------:R-:W4:Y:S04]  /*90d0*/  LDL.64 R154, [R1+0x338] ;  /* 0x00033800019a7983 */ /* 0x000f280000100a00 */
[----:B------:R-:W4:Y:S01]  /*90e0*/  LDL.64 R152, [R1+0x330] ;  /* 0x0003300001987983 */ /* 0x000f220000100a00 */
[----:B------:R-:W-:-:S02]  /*90f0*/  MOV R191, UR35 ;  /* 0x0000002300bf7c02 */ /* 0x000fc40008000f00 */
[----:B------:R-:W-:Y:S01]  /*9100*/  MOV R190, UR34 ;  /* 0x0000002200be7c02 */ /* 0x000fe20008000f00 */
[----:B------:R-:W-:Y:S04]  /*9110*/  STL.64 [R1+0x598], R150 ;  /* 0x0005989601007387 */ /* 0x000fe80000100a00 */
        /* <DEDUP_REMOVED lines=56> */
[----:B------:R0:W-:Y:S04]  /*94a0*/  STL.64 [R1+0x3c8], R36 ;  /* 0x0003c82401007387 */ /* 0x0001e80000100a00 */
[----:B------:R1:W-:Y:S04]  /*94b0*/  STL.64 [R1+0x3c0], R34 ;  /* 0x0003c02201007387 */ /* 0x0003e80000100a00 */
[----:B------:R1:W-:Y:S04]  /*94c0*/  STL.64 [R1+0x3b8], R32 ;  /* 0x0003b82001007387 */ /* 0x0003e80000100a00 */
[----:B------:R1:W-:Y:S04]  /*94d0*/  STL.64 [R1+0x3b0], R30 ;  /* 0x0003b01e01007387 */ /* 0x0003e80000100a00 */
[----:B------:R1:W-:Y:S04]  /*94e0*/  STL.64 [R1+0x3a8], R28 ;  /* 0x0003a81c01007387 */ /* 0x0003e80000100a00 */
[----:B------:R5:W-:Y:S04]  /*94f0*/  STL.64 [R1+0x3a0], R26 ;  /* 0x0003a01a01007387 */ /* 0x000be80000100a00 */
[----:B------:R5:W-:Y:S04]  /*9500*/  STL.64 [R1+0x398], R24 ;  /* 0x0003981801007387 */ /* 0x000be80000100a00 */
[----:B0-----:R-:W4:Y:S01]  /*9510*/  LDL.64 R36, [R1+0x318] ;  /* 0x0003180001247983 */ /* 0x001f220000100a00 */
[----:B--2---:R-:W-:-:S03]  /*9520*/  R2UR UR34, R22 ;  /* 0x00000000162272ca */ /* 0x004fc600000e0000 */
[----:B------:R-:W2:Y:S01]  /*9530*/  LDL.64 R38, [R1+0x320] ;  /* 0x0003200001267983 */ /* 0x000ea20000100a00 */
[----:B------:R-:W-:-:S03]  /*9540*/  R2UR UR35, R23 ;  /* 0x00000000172372ca */ /* 0x000fc600000e0000 */
[----:B------:R-:W2:Y:S04]  /*9550*/  LDL.64 R22, [R1+0x308] ;  /* 0x0003080001167983 */ /* 0x000ea80000100a00 */
[----:B-1----:R-:W2:Y:S04]  /*9560*/  LDL.64 R34, [R1+0x310] ;  /* 0x0003100001227983 */ /* 0x002ea80000100a00 */
[----:B------:R-:W2:Y:S04]  /*9570*/  LDL.64 R32, [R1+0x300] ;  /* 0x0003000001207983 */ /* 0x000ea80000100a00 */
[----:B------:R-:W2:Y:S04]  /*9580*/  LDL.64 R30, [R1+0x2f8] ;  /* 0x0002f800011e7983 */ /* 0x000ea80000100a00 */
[----:B------:R-:W2:Y:S04]  /*9590*/  LDL.64 R28, [R1+0x2f0] ;  /* 0x0002f000011c7983 */ /* 0x000ea80000100a00 */
[----:B-----5:R-:W5:Y:S04]  /*95a0*/  LDL.64 R26, [R1+0x2e0] ;  /* 0x0002e000011a7983 */ /* 0x020f680000100a00 */
[----:B------:R-:W5:Y:S01]  /*95b0*/  LDL.64 R24, [R1+0x2d8] ;  /* 0x0002d80001187983 */ /* 0x000f620000100a00 */
[----:B------:R-:W-:-:S02]  /*95c0*/  R2UR UR54, R8 ;  /* 0x00000000083672ca */ /* 0x000fc400000e0000 */
[----:B------:R-:W-:Y:S01]  /*95d0*/  R2UR UR55, R9 ;  /* 0x00000000093772ca */ /* 0x000fe200000e0000 */
[C---:B------:R-:W-:Y:S01]  /*95e0*/  IMAD.WIDE R8, R6.reuse, 0x2, R14 ;  /* 0x0000000206087825 */ /* 0x040fe200078e020e */
[----:B------:R-:W5:Y:S04]  /*95f0*/  LDL.64 R48, [R1+0x2a0] ;  /* 0x0002a00001307983 */ /* 0x000f680000100a00 */
[----:B------:R-:W5:Y:S04]  /*9600*/  LDL.64 R46, [R1+0x298] ;  /* 0x00029800012e7983 */ /* 0x000f680000100a00 */
[----:B------:R4:W5:Y:S01]  /*9610*/  LDG.E.U16 R172, desc[UR6][R8.64] ;  /* 0x0000000608ac7981 */ /* 0x000962000c1e1500 */
[----:B---3--:R-:W-:-:S03]  /*9620*/  IMAD.WIDE R18, R6, 0x2, R18 ;  /* 0x0000000206127825 */ /* 0x008fc600078e0212 */
[----:B------:R-:W3:Y:S04]  /*9630*/  LDL.64 R52, [R1+0x2d0] ;  /* 0x0002d00001347983 */ /* 0x000ee80000100a00 */
[----:B------:R-:W3:Y:S01]  /*9640*/  LDL.64 R44, [R1+0x290] ;  /* 0x00029000012c7983 */ /* 0x000ee20000100a00 */
[----:B----4-:R-:W-:-:S03]  /*9650*/  IMAD.WIDE R8, R6, 0x2, R154 ;  /* 0x0000000206087825 */ /* 0x010fc600078e029a */
[----:B------:R-:W4:Y:S01]  /*9660*/  LDL.64 R50, [R1+0x2c8] ;  /* 0x0002c80001327983 */ /* 0x000f220000100a00 */
[----:B------:R-:W-:-:S03]  /*9670*/  IMAD.WIDE R2, R6, 0x2, R2 ;  /* 0x0000000206027825 */ /* 0x000fc600078e0202 */
[----:B------:R-:W4:Y:S01]  /*9680*/  LDG.E.U16 R167, desc[UR6][R8.64] ;  /* 0x0000000608a77981 */ /* 0x000f22000c1e1500 */
[----:B------:R-:W-:-:S03]  /*9690*/  IMAD.WIDE R20, R6, 0x2, R20 ;  /* 0x0000000206147825 */ /* 0x000fc600078e0214 */
[----:B------:R-:W4:Y:S01]  /*96a0*/  LDG.E.U16 R169, desc[UR6][R18.64] ;  /* 0x0000000612a97981 */ /* 0x000f22000c1e1500 */
[----:B------:R-:W-:-:S03]  /*96b0*/  IMAD.WIDE R10, R6, 0x2, R10 ;  /* 0x00000002060a7825 */ /* 0x000fc600078e020a */
[----:B------:R-:W4:Y:S04]  /*96c0*/  LDL.64 R42, [R1+0x2c0] ;  /* 0x0002c000012a7983 */ /* 0x000f280000100a00 */
[----:B------:R0:W4:Y:S04]  /*96d0*/  LDG.E.U16 R171, desc[UR6][R2.64] ;  /* 0x0000000602ab7981 */ /* 0x000128000c1e1500 */
[----:B------:R1:W4:Y:S04]  /*96e0*/  LDG.E.U16 R170, desc[UR6][R20.64] ;  /* 0x0000000614aa7981 */ /* 0x000328000c1e1500 */
[----:B------:R1:W4:Y:S01]  /*96f0*/  LDG.E.U16 R168, desc[UR6][R10.64] ;  /* 0x000000060aa87981 */ /* 0x000322000c1e1500 */
[----:B0-----:R-:W-:-:S03]  /*9700*/  IMAD.WIDE R2, R6, 0x2, R152 ;  /* 0x0000000206027825 */ /* 0x001fc600078e0298 */
[----:B------:R-:W4:Y:S04]  /*9710*/  LDL.64 R40, [R1+0x2b8] ;  /* 0x0002b80001287983 */ /* 0x000f280000100a00 */
[----:B------:R0:W4:Y:S01]  /*9720*/  LDG.E.U16 R166, desc[UR6][R2.64] ;  /* 0x0000000602a67981 */ /* 0x000122000c1e1500 */
[----:B------:R-:W-:-:S03]  /*9730*/  IMAD.WIDE R18, R6, 0x2, R36 ;  /* 0x0000000206127825 */ /* 0x000fc600078e0224 */
[----:B------:R-:W4:Y:S01]  /*9740*/  LDL.64 R36, [R1+0x280] ;  /* 0x0002800001247983 */ /* 0x000f220000100a00 */
[----:B--2---:R-:W-:-:S03]  /*9750*/  IMAD.WIDE R8, R6, 0x2, R22 ;  /* 0x0000000206087825 */ /* 0x004fc600078e0216 */
[----:B------:R2:W4:Y:S04]  /*9760*/  LDG.E.U16 R164, desc[UR6][R18.64] ;  /* 0x0000000612a47981 */ /* 0x000528000c1e1500 */
[----:B------:R-:W4:Y:S01]  /*9770*/  LDL.64 R22, [R1+0x288] ;  /* 0x0002880001167983 */ /* 0x000f220000100a00 */
[----:B-1----:R-:W-:-:S03]  /*9780*/  IMAD.WIDE R20, R6, 0x2, R38 ;  /* 0x0000000206147825 */ /* 0x002fc600078e0226 */
[----:B------:R-:W4:Y:S01]  /*9790*/  LDL.64 R38, [R1+0x2b0] ;  /* 0x0002b00001267983 */ /* 0x000f220000100a00 */
[----:B------:R-:W-:-:S03]  /*97a0*/  IMAD.WIDE R10, R6, 0x2, R34 ;  /* 0x00000002060a7825 */ /* 0x000fc600078e0222 */
[----:B------:R-:W4:Y:S01]  /*97b0*/  LDL.64 R34, [R1+0x278] ;  /* 0x0002780001227983 */ /* 0x000f220000100a00 */
[----:B0-----:R-:W-:-:S03]  /*97c0*/  IMAD.WIDE R2, R6, 0x2, R32 ;  /* 0x0000000206027825 */ /* 0x001fc600078e0220 */
[----:B------:R0:W4:Y:S01]  /*97d0*/  LDG.E.U16 R165, desc[UR6][R20.64] ;  /* 0x0000000614a57981 */ /* 0x000122000c1e1500 */
[----:B--2---:R-:W-:-:S03]  /*97e0*/  IMAD.WIDE R18, R6, 0x2, R28 ;  /* 0x0000000206127825 */ /* 0x004fc600078e021c */
[----:B------:R5:W2:Y:S04]  /*97f0*/  LDG.E.U16 R163, desc[UR6][R10.64] ;  /* 0x000000060aa37981 */ /* 0x000aa8000c1e1500 */
[----:B------:R1:W2:Y:S01]  /*9800*/  LDG.E.U16 R162, desc[UR6][R8.64] ;  /* 0x0000000608a27981 */ /* 0x0002a2000c1e1500 */
[----:B0-----:R-:W-:-:S03]  /*9810*/  IMAD.WIDE R20, R6, 0x2, R30 ;  /* 0x0000000206147825 */ /* 0x001fc600078e021e */
[----:B------:R-:W2:Y:S01]  /*9820*/  LDL.64 R32, [R1+0x270] ;  /* 0x0002700001207983 */ /* 0x000ea20000100a00 */
[----:B-----5:R-:W-:-:S03]  /*9830*/  IMAD.WIDE R10, R6, 0x2, R26 ;  /* 0x00000002060a7825 */ /* 0x020fc600078e021a */
[----:B------:R-:W5:Y:S01]  /*9840*/  LDL.64 R30, [R1+0x328] ;  /* 0x00032800011e7983 */ /* 0x000f620000100a00 */
[----:B-1----:R-:W-:-:S03]  /*9850*/  IMAD.WIDE R8, R6, 0x2, R24 ;  /* 0x0000000206087825 */ /* 0x002fc600078e0218 */
[----:B------:R-:W5:Y:S04]  /*9860*/  LDL.64 R28, [R1+0x2e8] ;  /* 0x0002e800011c7983 */ /* 0x000f680000100a00 */
[----:B------:R-:W5:Y:S04]  /*9870*/  LDL.64 R26, [R1+0x2a8] ;  /* 0x0002a800011a7983 */ /* 0x000f680000100a00 */
[----:B------:R-:W5:Y:S01]  /*9880*/  LDL.64 R24, [R1+0x268] ;  /* 0x0002680001187983 */ /* 0x000f620000100a00 */
[----:B------:R-:W-:Y:S02]  /*9890*/  MOV R189, UR39 ;  /* 0x0000002700bd7c02 */ /* 0x000fe40008000f00 */
[----:B------:R-:W-:Y:S01]  /*98a0*/  R2UR UR39, R159 ;  /* 0x000000009f2772ca */ /* 0x000fe200000e0000 */
[----:B------:R-:W5:Y:S01]  /*98b0*/  LDG.E.U16 R161, desc[UR6][R2.64] ;  /* 0x0000000602a17981 */ /* 0x000f62000c1e1500 */
[----:B------:R-:W-:-:S03]  /*98c0*/  MOV R188, UR38 ;  /* 0x0000002600bc7c02 */ /* 0x000fc60008000f00 */
[----:B------:R0:W5:Y:S01]  /*98d0*/  LDG.E.U16 R159, desc[UR6][R18.64] ;  /* 0x00000006129f7981 */ /* 0x000162000c1e1500 */
[----:B------:R-:W-:-:S03]  /*98e0*/  R2UR UR38, R158 ;  /* 0x000000009e2672ca */ /* 0x000fc600000e0000 */
[----:B------:R1:W5:Y:S01]  /*98f0*/  LDG.E.U16 R158, desc[UR6][R10.64] ;  /* 0x000000060a9e7981 */ /* 0x000362000c1e1500 */
[----:B------:R-:W-:Y:S02]  /*9900*/  MOV R187, UR43 ;  /* 0x0000002b00bb7c02 */ /* 0x000fe40008000f00 */
[----:B------:R-:W-:Y:S01]  /*9910*/  MOV R186, UR42 ;  /* 0x0000002a00ba7c02 */ /* 0x000fe20008000f00 */
[----:B------:R-:W5:Y:S01]  /*9920*/  LDG.E.U16 R160, desc[UR6][R20.64] ;  /* 0x0000000614a07981 */ /* 0x000f62000c1e1500 */
[C---:B0-----:R-:W-:Y:S01]  /*9930*/  IMAD.WIDE R18, R6.reuse, 0x2, R48 ;  /* 0x0000000206127825 */ /* 0x041fe200078e0230 */
[----:B------:R-:W-:Y:S02]  /*9940*/  R2UR UR43, R157 ;  /* 0x000000009d2b72ca */ /* 0x000fe400000e0000 */
[----:B------:R0:W5:Y:S01]  /*9950*/  LDG.E.U16 R157, desc[UR6][R8.64] ;  /* 0x00000006089d7981 */ /* 0x000162000c1e1500 */
[----:B-1----:R-:W-:-:S03]  /*9960*/  IMAD.WIDE R10, R6, 0x2, R46 ;  /* 0x00000002060a7825 */ /* 0x002fc600078e022e */
[----:B------:R1:W5:Y:S01]  /*9970*/  LDG.E.U16 R154, desc[UR6][R18.64] ;  /* 0x00000006129a7981 */ /* 0x000362000c1e1500 */
[----:B---3--:R-:W-:Y:S01]  /*9980*/  IMAD.WIDE R2, R6, 0x2, R52 ;  /* 0x0000000206027825 */ /* 0x008fe200078e0234 */
[----:B------:R-:W-:Y:S02]  /*9990*/  R2UR UR42, R156 ;  /* 0x000000009c2a72ca */ /* 0x000fe400000e0000 */
[----:B------:R-:W3:Y:S01]  /*99a0*/  LDG.E.U16 R153, desc[UR6][R10.64] ;  /* 0x000000060a997981 */ /* 0x000ee2000c1e1500 */
[----:B0-----:R-:W-:-:S03]  /*99b0*/  IMAD.WIDE R8, R6, 0x2, R44 ;  /* 0x0000000206087825 */ /* 0x001fc600078e022c */
[----:B------:R-:W3:Y:S01]  /*99c0*/  LDG.E.U16 R156, desc[UR6][R2.64] ;  /* 0x00000006029c7981 */ /* 0x000ee2000c1e1500 */
[----:B----4-:R-:W-:-:S03]  /*99d0*/  IMAD.WIDE R20, R6, 0x2, R50 ;  /* 0x0000000206147825 */ /* 0x010fc600078e0232 */
[----:B------:R-:W4:Y:S04]  /*99e0*/  LDG.E.U16 R152, desc[UR6][R8.64] ;  /* 0x0000000608987981 */ /* 0x000f28000c1e1500 */
[----:B------:R0:W4:Y:S01]  /*99f0*/  LDG.E.U16 R155, desc[UR6][R20.64] ;  /* 0x00000006149b7981 */ /* 0x000122000c1e1500 */
[C---:B-1----:R-:W-:Y:S01]  /*9a00*/  IMAD.WIDE R18, R6.reuse, 0x2, R40 ;  /* 0x0000000206127825 */ /* 0x042fe200078e0228 */
[----:B------:R-:W-:Y:S01]  /*9a10*/  USHF.L.U32 UR8, UR61, 0x9, URZ ;  /* 0x000000093d087899 */ /* 0x000fe2000800063f */
[----:B------:R-:W-:Y:S01]  /*9a20*/  UMOV UR45, 0x40000040 ;  /* 0x40000040002d7882 */ /* 0x000fe20000000000 */
[----:B------:R-:W-:Y:S02]  /*9a30*/  UMOV UR9, UR55 ;  /* 0x0000003700097c82 */ /* 0x000fe40008000000 */
[----:B------:R-:W4:Y:S01]  /*9a40*/  LDG.E.U16 R16, desc[UR6][R18.64] ;  /* 0x0000000612107981 */ /* 0x000f22000c1e1500 */
[C---:B0-----:R-:W-:Y:S01]  /*9a50*/  IMAD.WIDE R20, R6.reuse, 0x2, R42 ;  /* 0x0000000206147825 */ /* 0x041fe200078e022a */
[----:B------:R-:W-:Y:S01]  /*9a60*/  UMOV UR12, UR42 ;  /* 0x0000002a000c7c82 */ /* 0x000fe20008000000 */
[----:B------:R-:W-:Y:S01]  /*9a70*/  UMOV UR13, UR43 ;  /* 0x0000002b000d7c82 */ /* 0x000fe20008000000 */
[----:B------:R-:W-:Y:S01]  /*9a80*/  UMOV UR16, UR38 ;  /* 0x0000002600107c82 */ /* 0x000fe20008000000 */
[----:B------:R-:W-:Y:S01]  /*9a90*/  UMOV UR17, UR39 ;  /* 0x0000002700117c82 */ /* 0x000fe20008000000 */
[----:B------:R-:W-:Y:S01]  /*9aa0*/  UMOV UR20, UR34 ;  /* 0x0000002200147c82 */ /* 0x000fe20008000000 */
[----:B------:R-:W-:Y:S01]  /*9ab0*/  UMOV UR21, UR35 ;  /* 0x0000002300157c82 */ /* 0x000fe20008000000 */
[----:B------:R-:W4:Y:S01]  /*9ac0*/  LDL.64 R44, [R1+0x260] ;  /* 0x00026000012c7983 */ /* 0x000f220000100a00 */
[----:B------:R-:W-:-:S04]  /*9ad0*/  IMAD.WIDE R8, R6, 0x2, R36 ;  /* 0x0000000206087825 */ /* 0x000fc800078e0224 */
[C---:B------:R-:W-:Y:S01]  /*9ae0*/  IMAD.WIDE R2, R6.reuse, 0x2, R22 ;  /* 0x0000000206027825 */ /* 0x040fe200078e0216 */
[----:B------:R-:W4:Y:S04]  /*9af0*/  LDG.E.U16 R4, desc[UR6][R8.64] ;  /* 0x0000000608047981 */ /* 0x000f28000c1e1500 */
[----:B------:R0:W4:Y:S01]  /*9b00*/  LDG.E.U16 R23, desc[UR6][R2.64] ;  /* 0x0000000602177981 */ /* 0x000122000c1e1500 */
[----:B------:R-:W-:-:S03]  /*9b10*/  IMAD.WIDE R10, R6, 0x2, R38 ;  /* 0x00000002060a7825 */ /* 0x000fc600078e0226 */
[----:B------:R5:W4:Y:S04]  /*9b20*/  LDG.E.U16 R22, desc[UR6][R20.64] ;  /* 0x0000000614167981 */ /* 0x000b28000c1e1500 */
[----:B------:R1:W4:Y:S01]  /*9b30*/  LDG.E.U16 R13, desc[UR6][R10.64] ;  /* 0x000000060a0d7981 */ /* 0x000322000c1e1500 */
[C---:B0-----:R-:W-:Y:S01]  /*9b40*/  IMAD.WIDE R2, R6.reuse, 0x2, R34 ;  /* 0x0000000206027825 */ /* 0x041fe200078e0222 */
[----:B------:R-:W-:Y:S02]  /*9b50*/  ULOP3.LUT UR8, UR8, 0x800, URZ, 0xc0, !UPT ;  /* 0x0000080008087892 */ /* 0x000fe4000f8ec03f */
[----:B------:R-:W4:Y:S04]  /*9b60*/  LDL.64 R42, [R1+0x258] ;  /* 0x00025800012a7983 */ /* 0x000f280000100a00 */
[----:B------:R0:W4:Y:S01]  /*9b70*/  LDG.E.U16 R0, desc[UR6][R2.64] ;  /* 0x0000000602007981 */ /* 0x000122000c1e1500 */
[----:B--2---:R-:W-:-:S03]  /*9b80*/  IMAD.WIDE R8, R6, 0x2, R32 ;  /* 0x0000000206087825 */ /* 0x004fc600078e0220 */
[----:B------:R-:W2:Y:S01]  /*9b90*/  LDL.64 R38, [R1+0x248] ;  /* 0x0002480001267983 */ /* 0x000ea20000100a00 */
[----:B-----5:R-:W-:-:S03]  /*9ba0*/  IMAD.WIDE R20, R6, 0x2, R30 ;  /* 0x0000000206147825 */ /* 0x020fc600078e021e */
[----:B------:R-:W5:Y:S01]  /*9bb0*/  LDL.64 R40, [R1+0x250] ;  /* 0x0002500001287983 */ /* 0x000f620000100a00 */
[----:B------:R-:W-:-:S03]  /*9bc0*/  IMAD.WIDE R18, R6, 0x2, R28 ;  /* 0x0000000206127825 */ /* 0x000fc600078e021c */
[----:B------:R-:W2:Y:S01]  /*9bd0*/  LDG.E.U16 R8, desc[UR6][R8.64] ;  /* 0x0000000608087981 */ /* 0x000ea2000c1e1500 */
[----:B-1----:R-:W-:-:S03]  /*9be0*/  IMAD.WIDE R10, R6, 0x2, R26 ;  /* 0x00000002060a7825 */ /* 0x002fc600078e021a */
[----:B------:R-:W5:Y:S01]  /*9bf0*/  LDG.E.U16 R20, desc[UR6][R20.64] ;  /* 0x0000000614147981 */ /* 0x000f62000c1e1500 */
[----:B0-----:R-:W-:-:S03]  /*9c00*/  IMAD.WIDE R2, R6, 0x2, R24 ;  /* 0x0000000206027825 */ /* 0x001fc600078e0218 */
[----:B------:R-:W5:Y:S04]  /*9c10*/  LDG.E.U16 R18, desc[UR6][R18.64] ;  /* 0x0000000612127981 */ /* 0x000f68000c1e1500 */
[----:B------:R-:W5:Y:S04]  /*9c20*/  LDG.E.U16 R10, desc[UR6][R10.64] ;  /* 0x000000060a0a7981 */ /* 0x000f68000c1e1500 */
[----:B------:R-:W5:Y:S01]  /*9c30*/  LDG.E.U16 R2, desc[UR6][R2.64] ;  /* 0x0000000602027981 */ /* 0x000f62000c1e1500 */
[----:B------:R-:W-:Y:S01]  /*9c40*/  BAR.SYNC.DEFER_BLOCKING 0x0 ;  /* 0x0000000000007b1d */ /* 0x000fe20000010000 */
[----:B------:R-:W-:-:S02]  /*9c50*/  LOP3.LUT R25, R12, 0x10, RZ, 0x3c, !PT ;  /* 0x000000100c197812 */ /* 0x000fc400078e3cff */
[C---:B------:R-:W-:Y:S01]  /*9c60*/  LOP3.LUT R24, R12.reuse, 0x20, RZ, 0x3c, !PT ;  /* 0x000000200c187812 */ /* 0x040fe200078e3cff */
[----:B------:R-:W-:Y:S02]  /*9c70*/  ULEA.HI UR8, UR4, UR8, URZ, 0x1c ;  /* 0x0000000804087291 */ /* 0x000fe4000f8fe03f */
[----:B------:R-:W5:Y:S04]  /*9c80*/  LDL.64 R32, [R1+0x230] ;  /* 0x0002300001207983 */ /* 0x000f680000100a00 */
[----:B------:R-:W5:Y:S04]  /*9c90*/  LDL.64 R26, [R1+0x218] ;  /* 0x00021800011a7983 */ /* 0x000f680000100a00 */
[----:B------:R-:W5:Y:S04]  /*9ca0*/  LDL.64 R34, [R1+0x238] ;  /* 0x0002380001227983 */ /* 0x000f680000100a00 */
[----:B------:R-:W5:Y:S04]  /*9cb0*/  LDL.64 R28, [R1+0x220] ;  /* 0x00022000011c7983 */ /* 0x000f680000100a00 */
[----:B------:R-:W-:Y:S04]  /*9cc0*/  STS.U16 [R12+UR4+0x20000], R172 ;  /* 0x020000ac0c007988 */ /* 0x000fe80008000404 */
[----:B------:R-:W-:Y:S04]  /*9cd0*/  STS.U16 [R12+UR4+0x20400], R165 ;  /* 0x020400a50c007988 */ /* 0x000fe80008000404 */
[----:B------:R-:W-:Y:S04]  /*9ce0*/  STS.U16 [R12+UR4+0x20800], R158 ;  /* 0x0208009e0c007988 */ /* 0x000fe80008000404 */
[----:B------:R-:W-:Y:S04]  /*9cf0*/  STS.U16 [R12+UR4+0x20c00], R154 ;  /* 0x020c009a0c007988 */ /* 0x000fe80008000404 */
[----:B------:R-:W-:Y:S04]  /*9d00*/  STS.U16 [R25+UR4+0x20080], R171 ;  /* 0x020080ab19007988 */ /* 0x000fe80008000404 */
[----:B------:R-:W-:Y:S04]  /*9d10*/  STS.U16 [R25+UR4+0x20480], R164 ;  /* 0x020480a419007988 */ /* 0x000fe80008000404 */
[----:B------:R-:W-:Y:S04]  /*9d20*/  STS.U16 [R25+UR4+0x20880], R157 ;  /* 0x0208809d19007988 */ /* 0x000fe80008000404 */
[----:B---3--:R0:W-:Y:S04]  /*9d30*/  STS.U16 [R25+UR4+0x20c80], R153 ;  /* 0x020c809919007988 */ /* 0x0081e80008000404 */
[----:B------:R-:W-:Y:S04]  /*9d40*/  STS.U16 [R24+UR4+0x20100], R170 ;  /* 0x020100aa18007988 */ /* 0x000fe80008000404 */
[----:B------:R-:W-:Y:S01]  /*9d50*/  STS.U16 [R24+UR4+0x20500], R163 ;  /* 0x020500a318007988 */ /* 0x000fe20008000404 */
[----:B0-----:R-:W-:-:S03]  /*9d60*/  LOP3.LUT R25, R12, 0x30, RZ, 0x3c, !PT ;  /* 0x000000300c197812 */ /* 0x001fc600078e3cff */
[----:B------:R-:W-:Y:S04]  /*9d70*/  STS.U16 [R24+UR4+0x20900], R156 ;  /* 0x0209009c18007988 */ /* 0x000fe80008000404 */
[----:B----4-:R0:W-:Y:S04]  /*9d80*/  STS.U16 [R24+UR4+0x20d00], R152 ;  /* 0x020d009818007988 */ /* 0x0101e80008000404 */
[----:B------:R-:W-:Y:S04]  /*9d90*/  STS.U16 [R25+UR4+0x20180], R169 ;  /* 0x020180a919007988 */ /* 0x000fe80008000404 */
[----:B------:R-:W-:Y:S01]  /*9da0*/  STS.U16 [R25+UR4+0x20580], R162 ;  /* 0x020580a219007988 */ /* 0x000fe20008000404 */
[----:B0-----:R-:W-:-:S03]  /*9db0*/  LOP3.LUT R24, R12, 0x40, RZ, 0x3c, !PT ;  /* 0x000000400c187812 */ /* 0x001fc600078e3cff */
[----:B------:R-:W-:Y:S01]  /*9dc0*/  STS.U16 [R25+UR4+0x20980], R155 ;  /* 0x0209809b19007988 */ /* 0x000fe20008000404 */
[----:B------:R-:W-:-:S03]  /*9dd0*/  ULOP3.LUT UR44, UR8, 0x3fff, URZ, 0xc0, !UPT ;  /* 0x00003fff082c7892 */ /* 0x000fc6000f8ec03f */
[----:B------:R-:W3:Y:S01]  /*9de0*/  LDL.64 R36, [R1+0x240] ;  /* 0x0002400001247983 */ /* 0x000ee20000100a00 */
[----:B------:R-:W-:Y:S01]  /*9df0*/  UIADD3 UR48, UP0, UR44, 0x80, URZ ;  /* 0x000000802c307890 */ /* 0x000fe2000ff1e03f */
[----:B------:R-:W-:Y:S02]  /*9e00*/  UMOV UR8, URZ ;  /* 0x0000003f00087c82 */ /* 0x000fe40008000000 */
[----:B------:R-:W4:Y:S01]  /*9e10*/  LDL.64 R30, [R1+0x228] ;  /* 0x00022800011e7983 */ /* 0x000f220000100a00 */
[----:B------:R-:W-:-:S03]  /*9e20*/  UIADD3.X UR49, UR8, 0x40000040, URZ, UP0, !UPT ;  /* 0x4000004008317890 */ /* 0x000fc600087fe43f */
[----:B------:R0:W-:Y:S04]  /*9e30*/  STS.U16 [R25+UR4+0x20d80], R23 ;  /* 0x020d801719007988 */ /* 0x0001e80008000404 */
[----:B------:R-:W-:Y:S04]  /*9e40*/  STS.U16 [R24+UR4+0x20200], R168 ;  /* 0x020200a818007988 */ /* 0x000fe80008000404 */
[----:B------:R-:W-:Y:S01]  /*9e50*/  STS.U16 [R24+UR4+0x20600], R161 ;  /* 0x020600a118007988 */ /* 0x000fe20008000404 */
[----:B0-----:R-:W-:-:S03]  /*9e60*/  LOP3.LUT R25, R12, 0x50, RZ, 0x3c, !PT ;  /* 0x000000500c197812 */ /* 0x001fc600078e3cff */
[----:B------:R-:W-:Y:S04]  /*9e70*/  STS.U16 [R24+UR4+0x20a00], R22 ;  /* 0x020a001618007988 */ /* 0x000fe80008000404 */
[----:B------:R0:W-:Y:S04]  /*9e80*/  STS.U16 [R24+UR4+0x20e00], R4 ;  /* 0x020e000418007988 */ /* 0x0001e80008000404 */
[----:B------:R-:W-:Y:S04]  /*9e90*/  STS.U16 [R25+UR4+0x20280], R167 ;  /* 0x020280a719007988 */ /* 0x000fe80008000404 */
[----:B------:R-:W-:Y:S01]  /*9ea0*/  STS.U16 [R25+UR4+0x20680], R160 ;  /* 0x020680a019007988 */ /* 0x000fe20008000404 */
[----:B0-----:R-:W-:-:S03]  /*9eb0*/  LOP3.LUT R24, R12, 0x60, RZ, 0x3c, !PT ;  /* 0x000000600c187812 */ /* 0x001fc600078e3cff */
[----:B------:R-:W-:Y:S04]  /*9ec0*/  STS.U16 [R25+UR4+0x20a80], R16 ;  /* 0x020a801019007988 */ /* 0x000fe80008000404 */
[----:B------:R-:W-:Y:S04]  /*9ed0*/  STS.U16 [R25+UR4+0x20e80], R0 ;  /* 0x020e800019007988 */ /* 0x000fe80008000404 */
[----:B------:R-:W-:Y:S04]  /*9ee0*/  STS.U16 [R24+UR4+0x20300], R166 ;  /* 0x020300a618007988 */ /* 0x000fe80008000404 */
[----:B------:R-:W-:Y:S04]  /*9ef0*/  STS.U16 [R24+UR4+0x20700], R159 ;  /* 0x0207009f18007988 */ /* 0x000fe80008000404 */
[----:B------:R-:W-:Y:S04]  /*9f00*/  STS.U16 [R24+UR4+0x20b00], R13 ;  /* 0x020b000d18007988 */ /* 0x000fe80008000404 */
[----:B--2---:R-:W-:Y:S04]  /*9f10*/  STS.U16 [R24+UR4+0x20f00], R8 ;  /* 0x020f000818007988 */ /* 0x004fe80008000404 */
[----:B-----5:R0:W-:Y:S04]  /*9f20*/  STS.U16 [R252+UR4+0x20380], R20 ;  /* 0x02038014fc007988 */ /* 0x0201e80008000404 */
[----:B------:R1:W-:Y:S04]  /*9f30*/  STS.U16 [R252+UR4+0x20780], R18 ;  /* 0x02078012fc007988 */ /* 0x0003e80008000404 */
[----:B------:R2:W-:Y:S04]  /*9f40*/  STS.U16 [R252+UR4+0x20b80], R10 ;  /* 0x020b800afc007988 */ /* 0x0005e80008000404 */
[----:B------:R5:W-:Y:S01]  /*9f50*/  STS.U16 [R252+UR4+0x20f80], R2 ;  /* 0x020f8002fc007988 */ /* 0x000be20008000404 */
[----:B------:R0:W-:Y:S06]  /*9f60*/  MEMBAR.ALL.CTA ;  /* 0x0000000000007992 */ /* 0x0001ec0000008000 */
[----:B0-----:R-:W0:Y:S01]  /*9f70*/  FENCE.VIEW.ASYNC.S ;  /* 0x00000000000073c6 */ /* 0x001e220000000000 */
[----:B------:R-:W-:-:S02]  /*9f80*/  UIADD3.64 UR32, UR48, 0x80, URZ ;  /* 0x0000008030207897 */ /* 0x000fc4000fffe03f */
[----:B------:R-:W-:Y:S01]  /*9f90*/  UIADD3.64 UR36, UR48, 0x100, URZ ;  /* 0x0000010030247897 */ /* 0x000fe2000fffe03f */
[----:B------:R-:W2:Y:S01]  /*9fa0*/  LDL.64 R22, [R1+0x368] ;  /* 0x0003680001167983 */ /* 0x000ea20000100a00 */
[----:B------:R-:W-:Y:S02]  /*9fb0*/  UIADD3.64 UR40, UR48, 0x180, URZ ;  /* 0x0000018030287897 */ /* 0x000fe4000fffe03f */
[----:B------:R-:W-:Y:S01]  /*9fc0*/  UIADD3.64 UR52, UR48, 0x200, URZ ;  /* 0x0000020030347897 */ /* 0x000fe2000fffe03f */
[----:B------:R-:W3:Y:S01]  /*9fd0*/  LDL.64 R20, [R1+0x200] ;  /* 0x0002000001147983 */ /* 0x000ee20000100a00 */
[----:B------:R-:W-:Y:S01]  /*9fe0*/  UIADD3.64 UR56, UR48, 0x280, URZ ;  /* 0x0000028030387897 */ /* 0x000fe2000fffe03f */
[----:B------:R-:W-:Y:S01]  /*9ff0*/  UMOV UR8, UR54 ;  /* 0x0000003600087c82 */ /* 0x000fe20008000000 */
[----:B------:R-:W-:Y:S01]  /*a000*/  UIADD3.64 UR24, UR48, 0x500, URZ ;  /* 0x0000050030187897 */ /* 0x000fe2000fffe03f */
[----:B------:R-:W4:Y:S01]  /*a010*/  LDL.64 R24, [R1+0x210] ;  /* 0x0002100001187983 */ /* 0x000f220000100a00 */
[----:B0-----:R-:W-:Y:S06]  /*a020*/  BAR.SYNC.DEFER_BLOCKING 0x0 ;  /* 0x0000000000007b1d */ /* 0x001fec0000010000 */
[----:B------:R-:W-:-:S06]  /*a030*/  WARPGROUP.ARRIVE ;  /* 0x00000000000079c5 */ /* 0x000fcc0000000000 */
[----:B------:R-:W-:Y:S03]  /*a040*/  HGMMA.64x32x16.F32 R168, gdesc[UR44].tnspA, RZ, !UPT, gsb0 ;  /* 0x206000002ca879f0 */ /* 0x000fe6000c0008ff */
[----:B------:R-:W-:Y:S02]  /*a050*/  WARPGROUP.DEPBAR.LE gsb0, 0x0 ;  /* 0x00008000000079c5 */ /* 0x000fe40000010000 */
[----:B------:R-:W-:-:S06]  /*a060*/  WARPGROUP.ARRIVE ;  /* 0x00000000000079c5 */ /* 0x000fcc0000000000 */
[----:B------:R-:W-:Y:S03]  /*a070*/  HGMMA.64x32x16.F32 R168, gdesc[UR48].tnspA, R168, gsb0 ;  /* 0x2060000030a879f0 */ /* 0x000fe600080008a8 */
        /* <DEDUP_REMOVED lines=14> */
[----:B------:R-:W-:Y:S01]  /*a160*/  HGMMA.64x32x16.F32 R168, gdesc[UR56].tnspA, R168, gsb0 ;  /* 0x2060000038a879f0 */ /* 0x000fe200080008a8 */
[----:B------:R-:W-:Y:S01]  /*a170*/  UMOV UR56, UR8 ;  /* 0x0000000800387c82 */ /* 0x000fe20008000000 */
[----:B------:R-:W-:Y:S01]  /*a180*/  UMOV UR57, UR9 ;  /* 0x0000000900397c82 */ /* 0x000fe20008000000 */
[----:B------:R-:W-:Y:S01]  /*a190*/  UIADD3.64 UR8, UR48, 0x300, URZ ;  /* 0x0000030030087897 */ /* 0x000fe2000fffe03f */
        /* <DEDUP_REMOVED lines=20> */
[----:B------:R-:W-:Y:S03]  /*a2e0*/  HGMMA.64x32x16.F32 R168, gdesc[UR20].tnspA, R168, gsb0 ;  /* 0x2060000014a879f0 */ /* 0x000fe600080008a8 */
[----:B------:R-:W-:Y:S02]  /*a2f0*/  WARPGROUP.DEPBAR.LE gsb0, 0x0 ;  /* 0x00008000000079c5 */ /* 0x000fe40000010000 */
[----:B------:R-:W-:-:S06]  /*a300*/  WARPGROUP.ARRIVE ;  /* 0x00000000000079c5 */ /* 0x000fcc0000000000 */
[----:B------:R-:W-:Y:S01]  /*a310*/  HGMMA.64x32x16.F32 R168, gdesc[UR24].tnspA, R168, gsb0 ;  /* 0x2060000018a879f0 */ /* 0x000fe200080008a8 */
[----:B------:R-:W-:Y:S02]  /*a320*/  UIADD3.64 UR28, UR48, 0x580, URZ ;  /* 0x00000580301c7897 */ /* 0x000fe4000fffe03f */
[----:B------:R-:W-:Y:S02]  /*a330*/  WARPGROUP.DEPBAR.LE gsb0, 0x0 ;  /* 0x00008000000079c5 */ /* 0x000fe40000010000 */
[----:B------:R-:W-:-:S06]  /*a340*/  WARPGROUP.ARRIVE ;  /* 0x00000000000079c5 */ /* 0x000fcc0000000000 */
[----:B------:R-:W-:Y:S01]  /*a350*/  HGMMA.64x32x16.F32 R168, gdesc[UR28].tnspA, R168, gsb0 ;  /* 0x206000001ca879f0 */ /* 0x000fe200080008a8 */
[----:B------:R-:W-:Y:S02]  /*a360*/  R2UR UR35, R191 ;  /* 0x00000000bf2372ca */ /* 0x000fe400000e0000 */
[----:B------:R-:W-:Y:S01]  /*a370*/  R2UR UR34, R190 ;  /* 0x00000000be2272ca */ /* 0x000fe200000e0000 */
[----:B------:R-:W-:Y:S01]  /*a380*/  UIADD3.64 UR32, UR48, 0x600, URZ ;  /* 0x0000060030207897 */ /* 0x000fe2000fffe03f */
[----:B------:R-:W-:Y:S02]  /*a390*/  WARPGROUP.DEPBAR.LE gsb0, 0x0 ;  /* 0x00008000000079c5 */ /* 0x000fe40000010000 */
[----:B------:R-:W-:-:S09]  /*a3a0*/  WARPGROUP.ARRIVE ;  /* 0x00000000000079c5 */ /* 0x000fd20000000000 */
        /* <DEDUP_REMOVED lines=13> */
[----:B------:R-:W-:Y:S02]  /*a480*/  UIADD3.64 UR44, UR48, 0xf80, URZ ;  /* 0x00000f80302c7897 */ /* 0x000fe4000fffe03f */
[----:B------:R-:W-:Y:S02]  /*a490*/  WARPGROUP.DEPBAR.LE gsb0, 0x0 ;  /* 0x00008000000079c5 */ /* 0x000fe40000010000 */
[----:B------:R-:W-:-:S06]  /*a4a0*/  WARPGROUP.ARRIVE ;  /* 0x00000000000079c5 */ /* 0x000fcc0000000000 */
[----:B------:R-:W-:Y:S01]  /*a4b0*/  HGMMA.64x32x16.F32 R152, gdesc[UR44].tnspA, RZ, !UPT, gsb0 ;  /* 0x206000002c9879f0 */ /* 0x000fe2000c0008ff */
[----:B------:R-:W-:Y:S01]  /*a4c0*/  UIADD3.64 UR52, UR48, 0x1000, URZ ;  /* 0x0000100030347897 */ /* 0x000fe2000fffe03f */
[----:B------:R-:W-:Y:S01]  /*a4d0*/  UMOV UR54, UR50 ;  /* 0x0000003200367c82 */ /* 0x000fe20008000000 */
[----:B------:R-:W-:Y:S01]  /*a4e0*/  UMOV UR55, UR51 ;  /* 0x0000003300377c82 */ /* 0x000fe20008000000 */
[----:B------:R-:W-:Y:S02]  /*a4f0*/  WARPGROUP.DEPBAR.LE gsb0, 0x0 ;  /* 0x00008000000079c5 */ /* 0x000fe40000010000 */
[----:B------:R-:W-:-:S06]  /*a500*/  WARPGROUP.ARRIVE ;  /* 0x00000000000079c5 */ /* 0x000fcc0000000000 */
[----:B------:R-:W-:Y:S01]  /*a510*/  HGMMA.64x32x16.F32 R152, gdesc[UR52].tnspA, R152, gsb0 ;  /* 0x20600000349879f0 */ /* 0x000fe20008000898 */
        /* <DEDUP_REMOVED lines=30> */
[----:B------:R-:W-:Y:S02]  /*a700*/  UIADD3.64 UR8, UR48, 0x1300, URZ ;  /* 0x0000130030087897 */ /* 0x000fe4000fffe03f */
[----:B------:R-:W-:Y:S02]  /*a710*/  WARPGROUP.DEPBAR.LE gsb0, 0x0 ;  /* 0x00008000000079c5 */ /* 0x000fe40000010000 */
[----:B------:R-:W-:-:S06]  /*a720*/  WARPGROUP.ARRIVE ;  /* 0x00000000000079c5 */ /* 0x000fcc0000000000 */
[----:B------:R-:W-:Y:S01]  /*a730*/  HGMMA.64x32x16.F32 R152, gdesc[UR8].tnspA, R152, gsb0 ;  /* 0x20600000089879f0 */ /* 0x000fe20008000898 */
[----:B------:R-:W-:Y:S01]  /*a740*/  UIADD3.64 UR12, UR48, 0x1380, URZ ;  /* 0x00001380300c7897 */ /* 0x000fe2000fffe03f */
[----:B--2---:R-:W-:Y:S02]  /*a750*/  R2UR UR54, R22 ;  /* 0x00000000163672ca */ /* 0x004fe400000e0000 */
[----:B------:R-:W-:Y:S02]  /*a760*/  R2UR UR55, R23 ;  /* 0x00000000173772ca */ /* 0x000fe400000e0000 */
[----:B------:R-:W2:Y:S01]  /*a770*/  LDL.64 R22, [R1+0x208] ;  /* 0x0002080001167983 */ /* 0x000ea20000100a00 */
[----:B------:R-:W-:Y:S02]  /*a780*/  WARPGROUP.DEPBAR.LE gsb0, 0x0 ;  /* 0x00008000000079c5 */ /* 0x000fe40000010000 */
[----:B------:R-:W-:-:S06]  /*a790*/  WARPGROUP.ARRIVE ;  /* 0x00000000000079c5 */ /* 0x000fcc0000000000 */
[----:B------:R-:W-:Y:S01]  /*a7a0*/  HGMMA.64x32x16.F32 R152, gdesc[UR12].tnspA, R152, gsb0 ;  /* 0x206000000c9879f0 */ /* 0x000fe20008000898 */
[----:B------:R-:W-:Y:S02]  /*a7b0*/  UIADD3.64 UR16, UR48, 0x1400, URZ ;  /* 0x0000140030107897 */ /* 0x000fe4000fffe03f */
        /* <DEDUP_REMOVED lines=8> */
[----:B-1----:R-:W-:-:S04]  /*a840*/  IMAD.WIDE R18, R5, 0x2, R44 ;  /* 0x0000000205127825 */ /* 0x002fc800078e022c */
[----:B------:R-:W-:Y:S01]  /*a850*/  IMAD.WIDE R10, R5, 0x2, R42 ;  /* 0x00000002050a7825 */ /* 0x000fe200078e022a */
[----:B------:R-:W4:Y:S04]  /*a860*/  LDG.E.U16 R209, desc[UR6][R18.64] ;  /* 0x0000000612d17981 */ /* 0x000f28000c1e1500 */
[----:B------:R-:W4:Y:S01]  /*a870*/  LDG.E.U16 R208, desc[UR6][R10.64] ;  /* 0x000000060ad07981 */ /* 0x000f22000c1e1500 */
[----:B------:R-:W-:Y:S02]  /*a880*/  WARPGROUP.DEPBAR.LE gsb0, 0x0 ;  /* 0x00008000000079c5 */ /* 0x000fe40000010000 */
[----:B------:R-:W-:-:S06]  /*a890*/  WARPGROUP.ARRIVE ;  /* 0x00000000000079c5 */ /* 0x000fcc0000000000 */
[----:B------:R-:W-:Y:S01]  /*a8a0*/  HGMMA.64x32x16.F32 R152, gdesc[UR24].tnspA, R152, gsb0 ;  /* 0x20600000189879f0 */ /* 0x000fe20008000898 */
[----:B------:R-:W-:Y:S01]  /*a8b0*/  UIADD3.64 UR28, UR48, 0x1580, URZ ;  /* 0x00001580301c7897 */ /* 0x000fe2000fffe03f */
[----:B-----5:R-:W-:-:S05]  /*a8c0*/  IMAD.WIDE R2, R5, 0x2, R38 ;  /* 0x0000000205027825 */ /* 0x020fca00078e0226 */
[----:B------:R0:W5:Y:S02]  /*a8d0*/  LDG.E.U16 R206, desc[UR6][R2.64] ;  /* 0x0000000602ce7981 */ /* 0x000164000c1e1500 */
[----:B0-----:R-:W-:-:S05]  /*a8e0*/  IMAD.WIDE R2, R5, 0x2, R32 ;  /* 0x0000000205027825 */ /* 0x001fca00078e0220 */
[----:B------:R0:W5:Y:S01]  /*a8f0*/  LDG.E.U16 R203, desc[UR6][R2.64] ;  /* 0x0000000602cb7981 */ /* 0x000162000c1e1500 */
[----:B------:R-:W-:-:S05]  /*a900*/  IMAD.WIDE R8, R5, 0x2, R40 ;  /* 0x0000000205087825 */ /* 0x000fca00078e0228 */
[----:B------:R-:W5:Y:S01]  /*a910*/  LDG.E.U16 R207, desc[UR6][R8.64] ;  /* 0x0000000608cf7981 */ /* 0x000f62000c1e1500 */
[----:B0-----:R-:W-:-:S05]  /*a920*/  IMAD.WIDE R2, R5, 0x2, R26 ;  /* 0x0000000205027825 */ /* 0x001fca00078e021a */
[----:B------:R3:W5:Y:S01]  /*a930*/  LDG.E.U16 R200, desc[UR6][R2.64] ;  /* 0x0000000602c87981 */ /* 0x000762000c1e1500 */
[----:B------:R-:W-:Y:S02]  /*a940*/  WARPGROUP.DEPBAR.LE gsb0, 0x0 ;  /* 0x00008000000079c5 */ /* 0x000fe40000010000 */
[----:B------:R-:W-:-:S06]  /*a950*/  WARPGROUP.ARRIVE ;  /* 0x00000000000079c5 */ /* 0x000fcc0000000000 */
[----:B------:R-:W-:Y:S01]  /*a960*/  HGMMA.64x32x16.F32 R152, gdesc[UR28].tnspA, R152, gsb0 ;  /* 0x206000001c9879f0 */ /* 0x000fe20008000898 */
[----:B---3--:R-:W-:-:S04]  /*a970*/  IMAD.WIDE R2, R5, 0x2, R20 ;  /* 0x0000000205027825 */ /* 0x008fc800078e0214 */
[C---:B------:R-:W-:Y:S01]  /*a980*/  IMAD.WIDE R8, R5.reuse, 0x2, R34 ;  /* 0x0000000205087825 */ /* 0x040fe200078e0222 */
[----:B------:R0:W3:Y:S04]  /*a990*/  LDG.E.U16 R196, desc[UR6][R2.64] ;  /* 0x0000000602c47981 */ /* 0x0000e8000c1e1500 */
[----:B------:R1:W3:Y:S01]  /*a9a0*/  LDG.E.U16 R204, desc[UR6][R8.64] ;  /* 0x0000000608cc7981 */ /* 0x0002e2000c1e1500 */
[----:B0-----:R-:W-:-:S04]  /*a9b0*/  IMAD.WIDE R2, R5, 0x2, R246 ;  /* 0x0000000205027825 */ /* 0x001fc800078e02f6 */
[C---:B-1----:R-:W-:Y:S01]  /*a9c0*/  IMAD.WIDE R8, R5.reuse, 0x2, R28 ;  /* 0x0000000205087825 */ /* 0x042fe200078e021c */
[----:B------:R0:W3:Y:S04]  /*a9d0*/  LDG.E.U16 R190, desc[UR6][R2.64] ;  /* 0x0000000602be7981 */ /* 0x0000e8000c1e1500 */
[----:B------:R2:W3:Y:S01]  /*a9e0*/  LDG.E.U16 R201, desc[UR6][R8.64] ;  /* 0x0000000608c97981 */ /* 0x0004e2000c1e1500 */
[----:B0-----:R-:W-:-:S04]  /*a9f0*/  IMAD.WIDE R2, R5, 0x2, R242 ;  /* 0x0000000205027825 */ /* 0x001fc800078e02f2 */
[C---:B--2---:R-:W-:Y:S02]  /*aa00*/  IMAD.WIDE R8, R5.reuse, 0x2, R22 ;  /* 0x0000000205087825 */ /* 0x044fe400078e0216 */
[----:B------:R0:W2:Y:S02]  /*aa10*/  LDG.E.U16 R23, desc[UR6][R2.64] ;  /* 0x0000000602177981 */ /* 0x0000a4000c1e1500 */
[C---:B------:R-:W-:Y:S02]  /*aa20*/  IMAD.WIDE R10, R5.reuse, 0x2, R36 ;  /* 0x00000002050a7825 */ /* 0x040fe400078e0224 */
[----:B------:R1:W2:Y:S04]  /*aa30*/  LDG.E.U16 R198, desc[UR6][R8.64] ;  /* 0x0000000608c67981 */ /* 0x0002a8000c1e1500 */
[----:B------:R4:W3:Y:S01]  /*aa40*/  LDG.E.U16 R205, desc[UR6][R10.64] ;  /* 0x000000060acd7981 */ /* 0x0008e2000c1e1500 */
[----:B0-----:R-:W-:-:S04]  /*aa50*/  IMAD.WIDE R2, R5, 0x2, R240 ;  /* 0x0000000205027825 */ /* 0x001fc800078e02f0 */
[C---:B-1----:R-:W-:Y:S01]  /*aa60*/  IMAD.WIDE R8, R5.reuse, 0x2, R248 ;  /* 0x0000000205087825 */ /* 0x042fe200078e02f8 */
[----:B------:R0:W2:Y:S03]  /*aa70*/  LDG.E.U16 R187, desc[UR6][R2.64] ;  /* 0x0000000602bb7981 */ /* 0x0000a6000c1e1500 */
[C---:B----4-:R-:W-:Y:S01]  /*aa80*/  IMAD.WIDE R10, R5.reuse, 0x2, R30 ;  /* 0x00000002050a7825 */ /* 0x050fe200078e021e */
[----:B------:R1:W4:Y:S04]  /*aa90*/  LDG.E.U16 R193, desc[UR6][R8.64] ;  /* 0x0000000608c17981 */ /* 0x000328000c1e1500 */
[----:B------:R1:W2:Y:S01]  /*aaa0*/  LDG.E.U16 R202, desc[UR6][R10.64] ;  /* 0x000000060aca7981 */ /* 0x0002a2000c1e1500 */
[----:B0-----:R-:W-:-:S04]  /*aab0*/  IMAD.WIDE R2, R5, 0x2, R238 ;  /* 0x0000000205027825 */ /* 0x001fc800078e02ee */
[C---:B-1----:R-:W-:Y:S01]  /*aac0*/  IMAD.WIDE R8, R5.reuse, 0x2, R244 ;  /* 0x0000000205087825 */ /* 0x042fe200078e02f4 */
[----:B------:R0:W4:Y:S03]  /*aad0*/  LDG.E.U16 R22, desc[UR6][R2.64] ;  /* 0x0000000602167981 */ /* 0x000126000c1e1500 */
[C---:B------:R-:W-:Y:S01]  /*aae0*/  IMAD.WIDE R10, R5.reuse, 0x2, R24 ;  /* 0x00000002050a7825 */ /* 0x040fe200078e0218 */
[----:B------:R1:W4:Y:S04]  /*aaf0*/  LDG.E.U16 R189, desc[UR6][R8.64] ;  /* 0x0000000608bd7981 */ /* 0x000328000c1e1500 */
[----:B------:R1:W4:Y:S01]  /*ab00*/  LDG.E.U16 R199, desc[UR6][R10.64] ;  /* 0x000000060ac77981 */ /* 0x000322000c1e1500 */
[----:B0-----:R-:W-:-:S03]  /*ab10*/  IMAD.WIDE R2, R5, 0x2, R236 ;  /* 0x0000000205027825 */ /* 0x001fc600078e02ec */
[----:B------:R-:W4:Y:S01]  /*ab20*/  LDL.LU.64 R24, [R1] ;  /* 0x0000000001187983 */ /* 0x000f220000300a00 */
[----:B-1----:R-:W-:-:S03]  /*ab30*/  IMAD.WIDE R8, R5, 0x2, R234 ;  /* 0x0000000205087825 */ /* 0x002fc600078e02ea */
[----:B------:R0:W4:Y:S01]  /*ab40*/  LDG.E.U16 R21, desc[UR6][R2.64] ;  /* 0x0000000602157981 */ /* 0x000122000c1e1500 */
[----:B------:R-:W-:-:S03]  /*ab50*/  IMAD.WIDE R10, R5, 0x2, R250 ;  /* 0x00000002050a7825 */ /* 0x000fc600078e02fa */
[----:B------:R1:W4:Y:S04]  /*ab60*/  LDG.E.U16 R192, desc[UR6][R8.64] ;  /* 0x0000000608c07981 */ /* 0x000328000c1e1500 */
[----:B------:R-:W4:Y:S01]  /*ab70*/  LDL.LU.64 R26, [R1+0x8] ;  /* 0x00000800011a7983 */ /* 0x000f220000300a00 */
[----:B0-----:R-:W-:-:S03]  /*ab80*/  IMAD.WIDE R2, R5, 0x2, R232 ;  /* 0x0000000205027825 */ /* 0x001fc600078e02e8 */
[----:B------:R-:W4:Y:S01]  /*ab90*/  LDL.LU.64 R28, [R1+0x10] ;  /* 0x00001000011c7983 */ /* 0x000f220000300a00 */
[----:B-1----:R-:W-:-:S03]  /*aba0*/  IMAD.WIDE R8, R5, 0x2, R228 ;  /* 0x0000000205087825 */ /* 0x002fc600078e02e4 */
[----:B------:R0:W4:Y:S04]  /*abb0*/  LDG.E.U16 R194, desc[UR6][R10.64] ;  /* 0x000000060ac27981 */ /* 0x000128000c1e1500 */
[----:B------:R1:W4:Y:S04]  /*abc0*/  LDG.E.U16 R191, desc[UR6][R2.64] ;  /* 0x0000000602bf7981 */ /* 0x000328000c1e1500 */
[----:B------:R-:W4:Y:S01]  /*abd0*/  LDL.LU.64 R30, [R1+0x18] ;  /* 0x00001800011e7983 */ /* 0x000f220000300a00 */
[----:B0-----:R-:W-:-:S03]  /*abe0*/  IMAD.WIDE R10, R5, 0x2, R230 ;  /* 0x00000002050a7825 */ /* 0x001fc600078e02e6 */
[----:B------:R-:W4:Y:S01]  /*abf0*/  LDL.LU.64 R32, [R1+0x20] ;  /* 0x0000200001207983 */ /* 0x000f220000300a00 */
[----:B-1----:R-:W-:-:S03]  /*ac00*/  IMAD.WIDE R2, R5, 0x2, R226 ;  /* 0x0000000205027825 */ /* 0x002fc600078e02e2 */
[----:B------:R-:W4:Y:S01]  /*ac10*/  LDL.LU.64 R34, [R1+0x28] ;  /* 0x0000280001227983 */ /* 0x000f220000300a00 */
[----:B------:R-:W-:-:S03]  /*ac20*/  UIADD3.64 UR32, UR48, 0x1600, URZ ;  /* 0x0000160030207897 */ /* 0x000fc6000fffe03f */
[----:B------:R-:W4:Y:S01]  /*ac30*/  LDL.LU.64 R36, [R1+0x30] ;  /* 0x0000300001247983 */ /* 0x000f220000300a00 */
[----:B------:R-:W-:-:S03]  /*ac40*/  WARPGROUP.DEPBAR.LE gsb0, 0x0 ;  /* 0x00008000000079c5 */ /* 0x000fc60000010000 */
[----:B------:R0:W4:Y:S01]  /*ac50*/  LDG.E.U16 R186, desc[UR6][R8.64] ;  /* 0x0000000608ba7981 */ /* 0x000122000c1e1500 */
[----:B------:R-:W-:-:S03]  /*ac60*/  WARPGROUP.ARRIVE ;  /* 0x00000000000079c5 */ /* 0x000fc60000000000 */
[----:B------:R-:W4:Y:S03]  /*ac70*/  LDL.LU.64 R38, [R1+0x38] ;  /* 0x0000380001267983 */ /* 0x000f260000300a00 */
[----:B------:R-:W-:Y:S01]  /*ac80*/  HGMMA.64x32x16.F32 R152, gdesc[UR32].tnspA, R152, gsb0 ;  /* 0x20600000209879f0 */ /* 0x000fe20008000898 */
[----:B------:R-:W4:Y:S01]  /*ac90*/  LDL.LU.64 R40, [R1+0x40] ;  /* 0x0000400001287983 */ /* 0x000f220000300a00 */
[----:B0-----:R-:W-:-:S03]  /*aca0*/  IMAD.WIDE R8, R5, 0x2, R222 ;  /* 0x0000000205087825 */ /* 0x001fc600078e02de */
[----:B------:R0:W4:Y:S04]  /*acb0*/  LDG.E.U16 R188, desc[UR6][R10.64] ;  /* 0x000000060abc7981 */ /* 0x000128000c1e1500 */
[----:B------:R1:W4:Y:S04]  /*acc0*/  LDG.E.U16 R20, desc[UR6][R2.64] ;  /* 0x0000000602147981 */ /* 0x000328000c1e1500 */
[----:B------:R-:W4:Y:S01]  /*acd0*/  LDL.LU.64 R42, [R1+0x48] ;  /* 0x00004800012a7983 */ /* 0x000f220000300a00 */
[----:B0-----:R-:W-:-:S03]  /*ace0*/  IMAD.WIDE R10, R5, 0x2, R224 ;  /* 0x00000002050a7825 */ /* 0x001fc600078e02e0 */
[----:B------:R-:W4:Y:S01]  /*acf0*/  LDL.LU.64 R44, [R1+0x50] ;  /* 0x00005000012c7983 */ /* 0x000f220000300a00 */
[----:B-1----:R-:W-:-:S03]  /*ad00*/  IMAD.WIDE R2, R5, 0x2, R220 ;  /* 0x0000000205027825 */ /* 0x002fc600078e02dc */
[----:B------:R-:W4:Y:S04]  /*ad10*/  LDL.LU.64 R46, [R1+0x58] ;  /* 0x00005800012e7983 */ /* 0x000f280000300a00 */
[----:B------:R-:W4:Y:S04]  /*ad20*/  LDL.LU.64 R48, [R1+0x60] ;  /* 0x0000600001307983 */ /* 0x000f280000300a00 */
[----:B------:R0:W4:Y:S04]  /*ad30*/  LDG.E.U16 R18, desc[UR6][R8.64] ;  /* 0x0000000608127981 */ /* 0x000128000c1e1500 */
[----:B------:R-:W4:Y:S04]  /*ad40*/  LDL.LU.64 R50, [R1+0x68] ;  /* 0x0000680001327983 */ /* 0x000f280000300a00 */
        /* <DEDUP_REMOVED lines=10> */
[----:B------:R-:W4:Y:S04]  /*adf0*/  LDL.LU.64 R62, [R1+0x98] ;  /* 0x00009800013e7983 */ /* 0x000f280000300a00 */
[----:B------:R-:W4:Y:S04]  /*ae00*/  LDG.E.U16 R9, desc[UR6][R8.64] ;  /* 0x0000000608097981 */ /* 0x000f28000c1e1500 */
[----:B------:R-:W4:Y:S04]  /*ae10*/  LDL.LU.64 R64, [R1+0xa0] ;  /* 0x0000a00001407983 */ /* 0x000f280000300a00 */
[----:B------:R-:W4:Y:S04]  /*ae20*/  LDG.E.U16 R13, desc[UR6][R10.64] ;  /* 0x000000060a0d7981 */ /* 0x000f28000c1e1500 */
[----:B------:R0:W4:Y:S04]  /*ae30*/  LDG.E.U16 R8, desc[UR6][R2.64] ;  /* 0x0000000602087981 */ /* 0x000128000c1e1500 */
[----:B------:R-:W4:Y:S04]  /*ae40*/  LDL.LU.64 R66, [R1+0xa8] ;  /* 0x0000a80001427983 */ /* 0x000f280000300a00 */
        /* <DEDUP_REMOVED lines=41> */
[----:B------:R-:W4:Y:S01]  /*b0e0*/  LDL.LU.64 R150, [R1+0x1f8] ;  /* 0x0001f80001967983 */ /* 0x000f220000300a00 */
[----:B------:R-:W-:Y:S01]  /*b0f0*/  UIADD3.64 UR36, UR48, 0x1680, URZ ;  /* 0x0000168030247897 */ /* 0x000fe2000fffe03f */
[----:B------:R-:W-:-:S02]  /*b100*/  WARPGROUP.DEPBAR.LE gsb0, 0x0 ;  /* 0x00008000000079c5 */ /* 0x000fc40000010000 */
[----:B------:R-:W-:-:S06]  /*b110*/  WARPGROUP.ARRIVE ;  /* 0x00000000000079c5 */ /* 0x000fcc0000000000 */
[----:B------:R-:W-:Y:S01]  /*b120*/  HGMMA.64x32x16.F32 R152, gdesc[UR36].tnspA, R152, gsb0 ;  /* 0x20600000249879f0 */ /* 0x000fe20008000898 */
[----:B------:R-:W-:Y:S01]  /*b130*/  UIADD3.64 UR40, UR48, 0x1700, URZ ;  /* 0x0000170030287897 */ /* 0x000fe2000fffe03f */
[----:B0-----:R-:W-:Y:S01]  /*b140*/  FMUL R2, R168, UR5 ;  /* 0x00000005a8027c20 */ /* 0x001fe20008400000 */
[----:B------:R-:W-:Y:S01]  /*b150*/  FMUL R0, R169, UR5 ;  /* 0x00000005a9007c20 */ /* 0x000fe20008400000 */
[----:B------:R-:W-:Y:S02]  /*b160*/  WARPGROUP.DEPBAR.LE gsb0, 0x0 ;  /* 0x00008000000079c5 */ /* 0x000fe40000010000 */
[----:B------:R-:W-:-:S06]  /*b170*/  WARPGROUP.ARRIVE ;  /* 0x00000000000079c5 */ /* 0x000fcc0000000000 */
[----:B------:R-:W-:Y:S01]  /*b180*/  HGMMA.64x32x16.F32 R152, gdesc[UR40].tnspA, R152, gsb0 ;  /* 0x20600000289879f0 */ /* 0x000fe20008000898 */
[----:B------:R-:W-:Y:S01]  /*b190*/  FMNMX R0, R2, R0, !PT ;  /* 0x0000000002007209 */ /* 0x000fe20007800000 */
[----:B------:R-:W-:-:S05]  /*b1a0*/  FMUL R2, R172, UR5 ;  /* 0x00000005ac027c20 */ /* 0x000fca0008400000 */
[----:B------:R-:W-:Y:S01]  /*b1b0*/  FMNMX R0, R2, R0, !PT ;  /* 0x0000000002007209 */ /* 0x000fe20007800000 */
[----:B------:R-:W-:-:S05]  /*b1c0*/  FMUL R2, R173, UR5 ;  /* 0x00000005ad027c20 */ /* 0x000fca0008400000 */
[----:B------:R-:W-:Y:S01]  /*b1d0*/  FMNMX R0, R2, R0, !PT ;  /* 0x0000000002007209 */ /* 0x000fe20007800000 */
[----:B------:R-:W-:-:S05]  /*b1e0*/  FMUL R2, R176, UR5 ;  /* 0x00000005b0027c20 */ /* 0x000fca0008400000 */
[----:B------:R-:W-:Y:S01]  /*b1f0*/  FMNMX R0, R2, R0, !PT ;  /* 0x0000000002007209 */ /* 0x000fe20007800000 */
[----:B------:R-:W-:Y:S01]  /*b200*/  FMUL R2, R177, UR5 ;  /* 0x00000005b1027c20 */ /* 0x000fe20008400000 */
[----:B------:R-:W-:Y:S01]  /*b210*/  FMUL R4, R170, UR5 ;  /* 0x00000005aa047c20 */ /* 0x000fe20008400000 */
[----:B------:R-:W-:-:S03]  /*b220*/  FMUL R3, R171, UR5 ;  /* 0x00000005ab037c20 */ /* 0x000fc60008400000 */
[----:B------:R-:W-:Y:S01]  /*b230*/  FMNMX R0, R2, R0, !PT ;  /* 0x0000000002007209 */ /* 0x000fe20007800000 */
[----:B------:R-:W-:Y:S01]  /*b240*/  FMUL R2, R180, UR5 ;  /* 0x00000005b4027c20 */ /* 0x000fe20008400000 */
[----:B------:R-:W-:Y:S01]  /*b250*/  FMNMX R4, R4, R3, !PT ;  /* 0x0000000304047209 */ /* 0x000fe20007800000 */
[----:B------:R-:W-:-:S03]  /*b260*/  FMUL R3, R174, UR5 ;  /* 0x00000005ae037c20 */ /* 0x000fc60008400000 */
[----:B------:R-:W-:Y:S01]  /*b270*/  FMNMX R0, R2, R0, !PT ;  /* 0x0000000002007209 */ /* 0x000fe20007800000 */
[----:B------:R-:W-:Y:S01]  /*b280*/  FMUL R2, R181, UR5 ;  /* 0x00000005b5027c20 */ /* 0x000fe20008400000 */
[----:B------:R-:W-:Y:S02]  /*b290*/  WARPGROUP.DEPBAR.LE gsb0, 0x0 ;  /* 0x00008000000079c5 */ /* 0x000fe40000010000 */
[----:B------:R-:W-:Y:S02]  /*b2a0*/  BAR.SYNC.DEFER_BLOCKING 0x0 ;  /* 0x0000000000007b1d */ /* 0x000fe40000010000 */
[----:B------:R-:W-:Y:S01]  /*b2b0*/  FMNMX R0, R2, R0, !PT ;  /* 0x0000000002007209 */ /* 0x000fe20007800000 */
[----:B------:R-:W-:Y:S01]  /*b2c0*/  FMUL R2, R175, UR5 ;  /* 0x00000005af027c20 */ /* 0x000fe20008400000 */
[----:B------:R-:W-:-:S04]  /*b2d0*/  FMNMX R3, R3, R4, !PT ;  /* 0x0000000403037209 */ /* 0x000fc80007800000 */
[----:B------:R-:W-:Y:S01]  /*b2e0*/  FMNMX R2, R2, R3, !PT ;  /* 0x0000000302027209 */ /* 0x000fe20007800000 */
[----:B------:R-:W0:Y:S01]  /*b2f0*/  SHFL.BFLY PT, R4, R0, 0x2, 0x1f ;  /* 0x0c401f0000047f89 */ /* 0x000e2200000e0000 */
[----:B------:R-:W-:-:S03]  /*b300*/  FMUL R3, R178, UR5 ;  /* 0x00000005b2037c20 */ /* 0x000fc60008400000 */
[----:B------:R-:W-:Y:S04]  /*b310*/  STS.U16 [R7+UR4+0x20000], R209 ;  /* 0x020000d107007988 */ /* 0x000fe80008000404 */
[----:B------:R1:W-:Y:S04]  /*b320*/  STS.U16 [R7+UR4+0x20200], R208 ;  /* 0x020200d007007988 */ /* 0x0003e80008000404 */
[----:B-1----:R-:W4:Y:S01]  /*b330*/  LDL.64 R208, [R1+0x360] ;  /* 0x0003600001d07983 */ /* 0x002f220000100a00 */
[----:B------:R-:W-:Y:S01]  /*b340*/  FMNMX R2, R3, R2, !PT ;  /* 0x0000000203027209 */ /* 0x000fe20007800000 */
[----:B------:R-:W-:-:S05]  /*b350*/  FMUL R3, R179, UR5 ;  /* 0x00000005b3037c20 */ /* 0x000fca0008400000 */
[----:B------:R-:W-:Y:S01]  /*b360*/  FMNMX R2, R3, R2, !PT ;  /* 0x0000000203027209 */ /* 0x000fe20007800000 */
[----:B------:R-:W-:-:S05]  /*b370*/  FMUL R3, R182, UR5 ;  /* 0x00000005b6037c20 */ /* 0x000fca0008400000 */
[----:B------:R-:W-:Y:S01]  /*b380*/  FMNMX R2, R3, R2, !PT ;  /* 0x0000000203027209 */ /* 0x000fe20007800000 */
[----:B------:R-:W-:Y:S01]  /*b390*/  FMUL R3, R183, UR5 ;  /* 0x00000005b7037c20 */ /* 0x000fe20008400000 */
[----:B0-----:R-:W-:-:S04]  /*b3a0*/  FMNMX R0, R0, R4, !PT ;  /* 0x0000000400007209 */ /* 0x001fc80007800000 */
[----:B------:R-:W-:Y:S01]  /*b3b0*/  FMNMX R2, R3, R2, !PT ;  /* 0x0000000203027209 */ /* 0x000fe20007800000 */
[----:B------:R-:W0:Y:S04]  /*b3c0*/  SHFL.BFLY PT, R11, R0, 0x1, 0x1f ;  /* 0x0c201f00000b7f89 */ /* 0x000e2800000e0000 */
[----:B------:R-:W1:Y:S01]  /*b3d0*/  SHFL.BFLY PT, R3, R2, 0x2, 0x1f ;  /* 0x0c401f0002037f89 */ /* 0x000e6200000e0000 */
[----:B0-----:R-:W-:Y:S02]  /*b3e0*/  FMNMX R11, R0, R11, !PT ;  /* 0x0000000b000b7209 */ /* 0x001fe40007800000 */
[----:B-1----:R-:W-:-:S05]  /*b3f0*/  FMNMX R0, R2, R3, !PT ;  /* 0x0000000302007209 */ /* 0x002fca0007800000 */
[----:B------:R-:W0:Y:S04]  /*b400*/  SHFL.BFLY PT, R10, R0, 0x1, 0x1f ;  /* 0x0c201f00000a7f89 */ /* 0x000e2800000e0000 */
[----:B-----5:R-:W-:Y:S04]  /*b410*/  STS.U16 [R7+UR4+0x20400], R207 ;  /* 0x020400cf07007988 */ /* 0x020fe80008000404 */
[----:B------:R-:W-:Y:S04]  /*b420*/  STS.U16 [R7+UR4+0x20600], R206 ;  /* 0x020600ce07007988 */ /* 0x000fe80008000404 */
[----:B---3--:R-:W-:Y:S04]  /*b430*/  STS.U16 [R7+UR4+0x20800], R205 ;  /* 0x020800cd07007988 */ /* 0x008fe80008000404 */
[----:B------:R-:W-:Y:S04]  /*b440*/  STS.U16 [R7+UR4+0x20a00], R204 ;  /* 0x020a00cc07007988 */ /* 0x000fe80008000404 */
[----:B------:R-:W-:Y:S04]  /*b450*/  STS.U16 [R7+UR4+0x20c00], R203 ;  /* 0x020c00cb07007988 */ /* 0x000fe80008000404 */
[----:B--2---:R-:W-:Y:S04]  /*b460*/  STS.U16 [R7+UR4+0x20e00], R202 ;  /* 0x020e00ca07007988 */ /* 0x004fe80008000404 */
[----:B------:R-:W-:Y:S04]  /*b470*/  STS.U16 [R7+UR4+0x21000], R201 ;  /* 0x021000c907007988 */ /* 0x000fe80008000404 */
[----:B------:R-:W-:Y:S04]  /*b480*/  STS.U16 [R7+UR4+0x21200], R200 ;  /* 0x021200c807007988 */ /* 0x000fe80008000404 */
[----:B----4-:R-:W-:Y:S04]  /*b490*/  STS.U16 [R7+UR4+0x21400], R199 ;  /* 0x021400c707007988 */ /* 0x010fe80008000404 */
        /* <DEDUP_REMOVED lines=18> */
[----:B------:R-:W-:Y:S04]  /*b5c0*/  STS.U16 [R7+UR4+0x23a00], R13 ;  /* 0x023a000d07007988 */ /* 0x000fe80008000404 */
[----:B------:R-:W-:Y:S04]  /*b5d0*/  STS.U16 [R7+UR4+0x23c00], R9 ;  /* 0x023c000907007988 */ /* 0x000fe80008000404 */
[----:B------:R2:W-:Y:S01]  /*b5e0*/  STS.U16 [R7+UR4+0x23e00], R8 ;  /* 0x023e000807007988 */ /* 0x0005e20008000404 */
[----:B0-----:R-:W-:-:S02]  /*b5f0*/  FMNMX R10, R0, R10, !PT ;  /* 0x0000000a000a7209 */ /* 0x001fc40007800000 */
[----:B------:R-:W-:Y:S01]  /*b600*/  FMNMX R11, R11, R184, !PT ;  /* 0x000000b80b0b7209 */ /* 0x000fe20007800000 */
[----:B------:R0:W-:Y:S06]  /*b610*/  MEMBAR.ALL.CTA ;  /* 0x0000000000007992 */ /* 0x0001ec0000008000 */
[----:B0-----:R-:W0:Y:S01]  /*b620*/  FENCE.VIEW.ASYNC.S ;  /* 0x00000000000073c6 */ /* 0x001e220000000000 */
[----:B------:R-:W-:Y:S01]  /*b630*/  FMNMX R10, R10, R185, !PT ;  /* 0x000000b90a0a7209 */ /* 0x000fe20007800000 */
[----:B------:R-:W-:Y:S01]  /*b640*/  FMUL R2, R153, UR5 ;  /* 0x0000000599027c20 */ /* 0x000fe20008400000 */
[----:B------:R-:W-:Y:S01]  /*b650*/  UMOV UR12, UR54 ;  /* 0x00000036000c7c82 */ /* 0x000fe20008000000 */
[----:B------:R-:W-:Y:S01]  /*b660*/  FADD R4, -R11, R184 ;  /* 0x000000b80b047221 */ /* 0x000fe20000000100 */
[----:B------:R-:W-:Y:S01]  /*b670*/  UMOV UR13, UR55 ;  /* 0x00000037000d7c82 */ /* 0x000fe20008000000 */
[----:B------:R-:W-:Y:S01]  /*b680*/  FADD R3, -R10, R185 ;  /* 0x000000b90a037221 */ /* 0x000fe20000000100 */
[--C-:B------:R-:W-:Y:S01]  /*b690*/  FFMA R173, R173, UR5, -R11.reuse ;  /* 0x00000005adad7c23 */ /* 0x100fe2000800080b */
[--C-:B------:R-:W-:Y:S01]  /*b6a0*/  FFMA R174, R174, UR5, -R10.reuse ;  /* 0x00000005aeae7c23 */ /* 0x100fe2000800080a */
[--C-:B------:R-:W-:Y:S01]  /*b6b0*/  FFMA R175, R175, UR5, -R10.reuse ;  /* 0x00000005afaf7c23 */ /* 0x100fe2000800080a */
[--C-:B------:R-:W-:Y:S01]  /*b6c0*/  FFMA R168, R168, UR5, -R11.reuse ;  /* 0x00000005a8a87c23 */ /* 0x100fe2000800080b */
[--C-:B------:R-:W-:Y:S01]  /*b6d0*/  FFMA R169, R169, UR5, -R11.reuse ;  /* 0x00000005a9a97c23 */ /* 0x100fe2000800080b */
[----:B------:R-:W-:Y:S01]  /*b6e0*/  FFMA R172, R172, UR5, -R11 ;  /* 0x00000005acac7c23 */ /* 0x000fe2000800080b */
[----:B------:R-:W-:Y:S01]  /*b6f0*/  FMUL R4, R4, 1.4426950216293334961 ;  /* 0x3fb8aa3b04047820 */ /* 0x000fe20000400000 */
[--C-:B------:R-:W-:Y:S01]  /*b700*/  FFMA R170, R170, UR5, -R10.reuse ;  /* 0x00000005aaaa7c23 */ /* 0x100fe2000800080a */
[----:B------:R-:W-:Y:S01]  /*b710*/  FFMA R171, R171, UR5, -R10 ;  /* 0x00000005abab7c23 */ /* 0x000fe2000800080a */
[----:B------:R-:W-:Y:S01]  /*b720*/  FMUL R3, R3, 1.4426950216293334961 ;  /* 0x3fb8aa3b03037820 */ /* 0x000fe20000400000 */
        /* <DEDUP_REMOVED lines=8> */
[----:B------:R-:W3:Y:S01]  /*b7b0*/  MUFU.EX2 R4, R4 ;  /* 0x0000000400047308 */ /* 0x000ee20000000800 */
[----:B-1----:R-:W1:Y:S07]  /*b7c0*/  LDC R186, c[0x0][0x280] ;  /* 0x0000a000ffba7b82 */ /* 0x002e6e0000000800 */
[----:B------:R-:W4:Y:S08]  /*b7d0*/  MUFU.EX2 R3, R3 ;  /* 0x0000000300037308 */ /* 0x000f300000000800 */
[----:B------:R-:W-:Y:S08]  /*b7e0*/  MUFU.EX2 R187, R173 ;  /* 0x000000ad00bb7308 */ /* 0x000ff00000000800 */
[----:B------:R-:W-:Y:S08]  /*b7f0*/  MUFU.EX2 R193, R168 ;  /* 0x000000a800c17308 */ /* 0x000ff00000000800 */
[----:B------:R-:W5:Y:S08]  /*b800*/  MUFU.EX2 R190, R169 ;  /* 0x000000a900be7308 */ /* 0x000f700000000800 */
[----:B------:R-:W-:Y:S08]  /*b810*/  MUFU.EX2 R189, R172 ;  /* 0x000000ac00bd7308 */ /* 0x000ff00000000800 */
[----:B------:R-:W-:Y:S08]  /*b820*/  MUFU.EX2 R184, R170 ;  /* 0x000000aa00b87308 */ /* 0x000ff00000000800 */
[----:B------:R-:W2:Y:S08]  /*b830*/  MUFU.EX2 R173, R171 ;  /* 0x000000ab00ad7308 */ /* 0x000eb00000000800 */
[----:B------:R-:W-:Y:S08]  /*b840*/  MUFU.EX2 R174, R174 ;  /* 0x000000ae00ae7308 */ /* 0x000ff00000000800 */
[----:B------:R-:W0:Y:S01]  /*b850*/  MUFU.EX2 R175, R175 ;  /* 0x000000af00af7308 */ /* 0x000e220000000800 */
[-C--:B---3--:R-:W-:Y:S01]  /*b860*/  FMUL R24, R24, R4.reuse ;  /* 0x0000000418187220 */ /* 0x088fe20000400000 */
[-C--:B------:R-:W-:Y:S01]  /*b870*/  FMUL R25, R25, R4.reuse ;  /* 0x0000000419197220 */ /* 0x080fe20000400000 */
        /* <DEDUP_REMOVED lines=61> */
[----:B------:R-:W-:Y:S01]  /*bc50*/  FMUL R149, R149, R4 ;  /* 0x0000000495957220 */ /* 0x000fe20000400000 */
[-C--:B----4-:R-:W-:Y:S01]  /*bc60*/  FMUL R26, R26, R3.reuse ;  /* 0x000000031a1a7220 */ /* 0x090fe20000400000 */
        /* <DEDUP_REMOVED lines=63> */
[----:B-----5:R-:W-:-:S02]  /*c060*/  F2FP.F16.F32.PACK_AB R168, R190, R193 ;  /* 0x000000c1bea8723e */ /* 0x020fc400000000ff */
[----:B--2---:R-:W-:Y:S02]  /*c070*/  F2FP.F16.F32.PACK_AB R169, R173, R184 ;  /* 0x000000b8ada9723e */ /* 0x004fe400000000ff */
[----:B------:R-:W-:Y:S02]  /*c080*/  F2FP.F16.F32.PACK_AB R170, R187, R189 ;  /* 0x000000bdbbaa723e */ /* 0x000fe400000000ff */
[----:B0-----:R-:W-:Y:S01]  /*c090*/  F2FP.F16.F32.PACK_AB R171, R175, R174 ;  /* 0x000000aeafab723e */ /* 0x001fe200000000ff */
[----:B------:R-:W-:Y:S06]  /*c0a0*/  BAR.SYNC.DEFER_BLOCKING 0x0 ;  /* 0x0000000000007b1d */ /* 0x000fec0000010000 */
[----:B------:R-:W-:-:S06]  /*c0b0*/  WARPGROUP.ARRIVE ;  /* 0x00000000000079c5 */ /* 0x000fcc0000000000 */
[----:B------:R-:W-:Y:S01]  /*c0c0*/  HGMMA.64x256x16.F32 R24, R168, gdesc[UR52], R24, gsb0 ;  /* 0x03e00034a8187df0 */ /* 0x000fe20008000818 */
[----:B------:R-:W-:Y:S01]  /*c0d0*/  FMUL R0, R152, UR5 ;  /* 0x0000000598007c20 */ /* 0x000fe20008400000 */
[----:B------:R-:W-:-:S04]  /*c0e0*/  FMUL R8, R156, UR5 ;  /* 0x000000059c087c20 */ /* 0x000fc80008400000 */
[----:B------:R-:W-:Y:S01]  /*c0f0*/  FMNMX R2, R0, R2, !PT ;  /* 0x0000000200027209 */ /* 0x000fe20007800000 */
[----:B------:R-:W-:-:S03]  /*c100*/  FMUL R0, R157, UR5 ;  /* 0x000000059d007c20 */ /* 0x000fc60008400000 */
[----:B------:R-:W-:Y:S01]  /*c110*/  FMNMX R2, R8, R2, !PT ;  /* 0x0000000208027209 */ /* 0x000fe20007800000 */
[----:B------:R-:W-:-:S03]  /*c120*/  FMUL R8, R160, UR5 ;  /* 0x00000005a0087c20 */ /* 0x000fc60008400000 */
[----:B------:R-:W-:Y:S01]  /*c130*/  FMNMX R2, R0, R2, !PT ;  /* 0x0000000200027209 */ /* 0x000fe20007800000 */
[----:B------:R-:W-:-:S03]  /*c140*/  FMUL R0, R161, UR5 ;  /* 0x00000005a1007c20 */ /* 0x000fc60008400000 */
[----:B------:R-:W-:Y:S01]  /*c150*/  FMNMX R2, R8, R2, !PT ;  /* 0x0000000208027209 */ /* 0x000fe20007800000 */
[----:B------:R-:W-:-:S03]  /*c160*/  FMUL R8, R164, UR5 ;  /* 0x00000005a4087c20 */ /* 0x000fc60008400000 */
[----:B------:R-:W-:Y:S01]  /*c170*/  FMNMX R2, R0, R2, !PT ;  /* 0x0000000200027209 */ /* 0x000fe20007800000 */
[----:B------:R-:W-:Y:S01]  /*c180*/  FMUL R0, R165, UR5 ;  /* 0x00000005a5007c20 */ /* 0x000fe20008400000 */
[----:B------:R-:W-:Y:S01]  /*c190*/  FMUL R13, R154, UR5 ;  /* 0x000000059a0d7c20 */ /* 0x000fe20008400000 */
[----:B------:R-:W-:Y:S01]  /*c1a0*/  FMUL R9, R155, UR5 ;  /* 0x000000059b097c20 */ /* 0x000fe20008400000 */
[----:B------:R-:W-:Y:S01]  /*c1b0*/  FMNMX R2, R8, R2, !PT ;  /* 0x0000000208027209 */ /* 0x000fe20007800000 */
[----:B------:R-:W-:-:S03]  /*c1c0*/  FMUL R8, R158, UR5 ;  /* 0x000000059e087c20 */ /* 0x000fc60008400000 */
[----:B------:R-:W-:Y:S02]  /*c1d0*/  FMNMX R2, R0, R2, !PT ;  /* 0x0000000200027209 */ /* 0x000fe40007800000 */
        /* <DEDUP_REMOVED lines=10> */
[----:B------:R-:W-:-:S04]  /*c280*/  FMNMX R0, R9, R0, !PT ;  /* 0x0000000009007209 */ /* 0x000fc80007800000 */
[----:B------:R-:W-:Y:S01]  /*c290*/  FMNMX R0, R8, R0, !PT ;  /* 0x0000000008007209 */ /* 0x000fe20007800000 */
[----:B------:R-:W0:Y:S04]  /*c2a0*/  SHFL.BFLY PT, R16, R2, 0x2, 0x1f ;  /* 0x0c401f0002107f89 */ /* 0x000e2800000e0000 */
[----:B------:R-:W2:Y:S01]  /*c2b0*/  SHFL.BFLY PT, R8, R0, 0x2, 0x1f ;  /* 0x0c401f0000087f89 */ /* 0x000ea200000e0000 */
[----:B0-----:R-:W-:Y:S02]  /*c2c0*/  FMNMX R2, R2, R16, !PT ;  /* 0x0000001002027209 */ /* 0x001fe40007800000 */
[----:B--2---:R-:W-:-:S03]  /*c2d0*/  FMNMX R0, R0, R8, !PT ;  /* 0x0000000800007209 */ /* 0x004fc60007800000 */
[----:B------:R-:W0:Y:S04]  /*c2e0*/  SHFL.BFLY PT, R9, R2, 0x1, 0x1f ;  /* 0x0c201f0002097f89 */ /* 0x000e2800000e0000 */
[----:B------:R-:W2:Y:S01]  /*c2f0*/  SHFL.BFLY PT, R8, R0, 0x1, 0x1f ;  /* 0x0c201f0000087f89 */ /* 0x000ea200000e0000 */
[--C-:B------:R-:W-:Y:S01]  /*c300*/  FFMA R176, R176, UR5, -R11.reuse ;  /* 0x00000005b0b07c23 */ /* 0x100fe2000800080b */
[--C-:B------:R-:W-:Y:S01]  /*c310*/  FFMA R177, R177, UR5, -R11.reuse ;  /* 0x00000005b1b17c23 */ /* 0x100fe2000800080b */
[--C-:B------:R-:W-:Y:S01]  /*c320*/  FFMA R180, R180, UR5, -R11.reuse ;  /* 0x00000005b4b47c23 */ /* 0x100fe2000800080b */
[----:B------:R-:W-:Y:S01]  /*c330*/  FFMA R181, R181, UR5, -R11 ;  /* 0x00000005b5b57c23 */ /* 0x000fe2000800080b */
[--C-:B------:R-:W-:Y:S01]  /*c340*/  FFMA R178, R178, UR5, -R10.reuse ;  /* 0x00000005b2b27c23 */ /* 0x100fe2000800080a */
[--C-:B------:R-:W-:Y:S01]  /*c350*/  FFMA R179, R179, UR5, -R10.reuse ;  /* 0x00000005b3b37c23 */ /* 0x100fe2000800080a */
        /* <DEDUP_REMOVED lines=10> */
[----:B------:R-:W-:Y:S01]  /*c400*/  MUFU.EX2 R176, R176 ;  /* 0x000000b000b07308 */ /* 0x000fe20000000800 */
[----:B0-----:R-:W-:-:S02]  /*c410*/  FMNMX R9, R2, R9, !PT ;  /* 0x0000000902097209 */ /* 0x001fc40007800000 */
[----:B--2---:R-:W-:-:S05]  /*c420*/  FMNMX R8, R0, R8, !PT ;  /* 0x0000000800087209 */ /* 0x004fca0007800000 */
[----:B------:R-:W-:Y:S01]  /*c430*/  MUFU.EX2 R177, R177 ;  /* 0x000000b100b17308 */ /* 0x000fe20000000800 */
[----:B------:R-:W-:Y:S02]  /*c440*/  FMNMX R9, R9, R195, !PT ;  /* 0x000000c309097209 */ /* 0x000fe40007800000 */
[----:B------:R-:W-:-:S05]  /*c450*/  FMNMX R8, R8, R197, !PT ;  /* 0x000000c508087209 */ /* 0x000fca0007800000 */
[----:B------:R-:W-:Y:S08]  /*c460*/  MUFU.EX2 R180, R180 ;  /* 0x000000b400b47308 */ /* 0x000ff00000000800 */
[----:B------:R-:W-:Y:S08]  /*c470*/  MUFU.EX2 R181, R181 ;  /* 0x000000b500b57308 */ /* 0x000ff00000000800 */
[----:B------:R-:W-:Y:S08]  /*c480*/  MUFU.EX2 R178, R178 ;  /* 0x000000b200b27308 */ /* 0x000ff00000000800 */
[----:B------:R-:W0:Y:S08]  /*c490*/  MUFU.EX2 R179, R179 ;  /* 0x000000b300b37308 */ /* 0x000e300000000800 */
[----:B------:R-:W-:Y:S08]  /*c4a0*/  MUFU.EX2 R182, R182 ;  /* 0x000000b600b67308 */ /* 0x000ff00000000800 */
[----:B------:R-:W2:Y:S01]  /*c4b0*/  MUFU.EX2 R183, R183 ;  /* 0x000000b700b77308 */ /* 0x000ea20000000800 */
[--C-:B------:R-:W-:Y:S01]  /*c4c0*/  FFMA R152, R152, UR5, -R9.reuse ;  /* 0x0000000598987c23 */ /* 0x100fe20008000809 */
[--C-:B------:R-:W-:Y:S01]  /*c4d0*/  FFMA R154, R154, UR5, -R8.reuse ;  /* 0x000000059a9a7c23 */ /* 0x100fe20008000808 */
[----:B------:R-:W-:Y:S01]  /*c4e0*/  FFMA R153, R153, UR5, -R9 ;  /* 0x0000000599997c23 */ /* 0x000fe20008000809 */
[----:B------:R-:W-:Y:S01]  /*c4f0*/  FFMA R155, R155, UR5, -R8 ;  /* 0x000000059b9b7c23 */ /* 0x000fe20008000808 */
[----:B------:R-:W-:Y:S01]  /*c500*/  FMUL R152, R152, 1.4426950216293334961 ;  /* 0x3fb8aa3b98987820 */ /* 0x000fe20000400000 */
[----:B------:R-:W-:Y:S01]  /*c510*/  FMUL R154, R154, 1.4426950216293334961 ;  /* 0x3fb8aa3b9a9a7820 */ /* 0x000fe20000400000 */
[----:B------:R-:W-:-:S02]  /*c520*/  R2UR UR54, R208 ;  /* 0x00000000d03672ca */ /* 0x000fc400000e0000 */
[----:B------:R-:W-:Y:S01]  /*c530*/  R2UR UR55, R209 ;  /* 0x00000000d13772ca */ /* 0x000fe200000e0000 */
[----:B------:R3:W-:Y:S01]  /*c540*/  MUFU.EX2 R172, R152 ;  /* 0x0000009800ac7308 */ /* 0x0007e20000000800 */
[----:B------:R-:W-:Y:S01]  /*c550*/  FMUL R16, R153, 1.4426950216293334961 ;  /* 0x3fb8aa3b99107820 */ /* 0x000fe20000400000 */
[----:B------:R-:W-:Y:S01]  /*c560*/  FMUL R20, R155, 1.4426950216293334961 ;  /* 0x3fb8aa3b9b147820 */ /* 0x000fe20000400000 */
[----:B0-----:R-:W-:Y:S02]  /*c570*/  F2FP.F16.F32.PACK_AB R153, R179, R178 ;  /* 0x000000b2b399723e */ /* 0x001fe400000000ff */
[----:B--2---:R-:W-:Y:S02]  /*c580*/  F2FP.F16.F32.PACK_AB R155, R183, R182 ;  /* 0x000000b6b79b723e */ /* 0x004fe400000000ff */
[----:B---3--:R-:W-:Y:S01]  /*c590*/  F2FP.F16.F32.PACK_AB R152, R177, R176 ;  /* 0x000000b0b198723e */ /* 0x008fe200000000ff */
[----:B------:R-:W-:Y:S02]  /*c5a0*/  WARPGROUP.DEPBAR.LE gsb0, 0x0 ;  /* 0x00008000000079c5 */ /* 0x000fe40000010000 */
[----:B------:R0:W-:Y:S02]  /*c5b0*/  MUFU.EX2 R168, R154 ;  /* 0x0000009a00a87308 */ /* 0x0001e40000000800 */
[----:B0-----:R-:W-:-:S04]  /*c5c0*/  F2FP.F16.F32.PACK_AB R154, R181, R180 ;  /* 0x000000b4b59a723e */ /* 0x001fc800000000ff */
[----:B------:R-:W-:-:S06]  /*c5d0*/  WARPGROUP.ARRIVE ;  /* 0x00000000000079c5 */ /* 0x000fcc0000000000 */
[----:B------:R-:W-:Y:S03]  /*c5e0*/  HGMMA.64x256x16.F32 R24, R152, gdesc[UR52], R24, gsb0 ;  /* 0x03e0003498187df0 */ /* 0x000fe60008000818 */
[----:B------:R-:W-:Y:S02]  /*c5f0*/  WARPGROUP.DEPBAR.LE gsb0, 0x0 ;  /* 0x00008000000079c5 */ /* 0x000fe40000010000 */
[----:B------:R-:W-:Y:S04]  /*c600*/  STL.64 [R1], R24 ;  /* 0x0000001801007387 */ /* 0x000fe80000100a00 */
        /* <DEDUP_REMOVED lines=63> */
[----:B0-----:R-:W2:Y:S04]  /*ca00*/  LDL.LU.64 R150, [R1+0x598] ;  /* 0x0005980001967983 */ /* 0x001ea80000300a00 */
[----:B------:R-:W3:Y:S04]  /*ca10*/  LDL.LU.64 R148, [R1+0x590] ;  /* 0x0005900001947983 */ /* 0x000ee80000300a00 */
[----:B------:R-:W4:Y:S04]  /*ca20*/  LDL.LU.64 R146, [R1+0x588] ;  /* 0x0005880001927983 */ /* 0x000f280000300a00 */
[----:B------:R-:W5:Y:S04]  /*ca30*/  LDL.LU.64 R144, [R1+0x580] ;  /* 0x0005800001907983 */ /* 0x000f680000300a00 */
[----:B------:R-:W2:Y:S04]  /*ca40*/  LDL.LU.64 R142, [R1+0x578] ;  /* 0x00057800018e7983 */ /* 0x000ea80000300a00 */
[----:B------:R-:W3:Y:S04]  /*ca50*/  LDL.LU.64 R140, [R1+0x570] ;  /* 0x00057000018c7983 */ /* 0x000ee80000300a00 */
[----:B------:R-:W4:Y:S04]  /*ca60*/  LDL.LU.64 R138, [R1+0x568] ;  /* 0x00056800018a7983 */ /* 0x000f280000300a00 */
[----:B------:R-:W2:Y:S04]  /*ca70*/  LDL.LU.64 R136, [R1+0x560] ;  /* 0x0005600001887983 */ /* 0x000ea80000300a00 */
        /* <DEDUP_REMOVED lines=56> */
[----:B------:R-:W-:Y:S01]  /*ce00*/  FADD R2, -R9, R195 ;  /* 0x000000c309027221 */ /* 0x000fe20000000100 */
[----:B------:R-:W-:Y:S01]  /*ce10*/  FADD R0, -R8, R197 ;  /* 0x000000c508007221 */ /* 0x000fe20000000100 */
[--C-:B------:R-:W-:Y:S01]  /*ce20*/  FFMA R158, R158, UR5, -R8.reuse ;  /* 0x000000059e9e7c23 */ /* 0x100fe20008000808 */
[--C-:B------:R-:W-:Y:S01]  /*ce30*/  FFMA R156, R156, UR5, -R9.reuse ;  /* 0x000000059c9c7c23 */ /* 0x100fe20008000809 */
[----:B------:R-:W-:Y:S01]  /*ce40*/  FFMA R157, R157, UR5, -R9 ;  /* 0x000000059d9d7c23 */ /* 0x000fe20008000809 */
[----:B------:R-:W-:Y:S01]  /*ce50*/  FMUL R2, R2, 1.4426950216293334961 ;  /* 0x3fb8aa3b02027820 */ /* 0x000fe20000400000 */
[----:B------:R-:W-:Y:S01]  /*ce60*/  FFMA R159, R159, UR5, -R8 ;  /* 0x000000059f9f7c23 */ /* 0x000fe20008000808 */
[----:B------:R-:W-:Y:S01]  /*ce70*/  FMUL R0, R0, 1.4426950216293334961 ;  /* 0x3fb8aa3b00007820 */ /* 0x000fe20000400000 */
[----:B------:R-:W-:Y:S01]  /*ce80*/  FMUL R19, R158, 1.4426950216293334961 ;  /* 0x3fb8aa3b9e137820 */ /* 0x000fe20000400000 */
[----:B------:R-:W-:Y:S01]  /*ce90*/  FMUL R156, R156, 1.4426950216293334961 ;  /* 0x3fb8aa3b9c9c7820 */ /* 0x000fe20000400000 */
[----:B------:R-:W-:Y:S01]  /*cea0*/  FMUL R157, R157, 1.4426950216293334961 ;  /* 0x3fb8aa3b9d9d7820 */ /* 0x000fe20000400000 */
[----:B------:R-:W-:Y:S01]  /*ceb0*/  FMUL R159, R159, 1.4426950216293334961 ;  /* 0x3fb8aa3b9f9f7820 */ /* 0x000fe20000400000 */
[----:B------:R-:W3:Y:S01]  /*cec0*/  MUFU.EX2 R2, R2 ;  /* 0x0000000200027308 */ /* 0x000ee20000000800 */
[----:B------:R-:W-:Y:S01]  /*ced0*/  UMOV UR8, UR54 ;  /* 0x0000003600087c82 */ /* 0x000fe20008000000 */
[----:B------:R-:W-:Y:S01]  /*cee0*/  UMOV UR9, UR55 ;  /* 0x0000003700097c82 */ /* 0x000fe20008000000 */
[----:B------:R-:W4:Y:S05]  /*cef0*/  LDL R185, [R1+0x390] ;  /* 0x0003900001b97983 */ /* 0x000f2a0000100800 */
[----:B------:R-:W4:Y:S08]  /*cf00*/  MUFU.EX2 R0, R0 ;  /* 0x0000000000007308 */ /* 0x000f300000000800 */
[----:B------:R-:W0:Y:S08]  /*cf10*/  MUFU.EX2 R16, R16 ;  /* 0x0000001000107308 */ /* 0x000e300000000800 */
[----:B------:R-:W-:Y:S08]  /*cf20*/  MUFU.EX2 R170, R156 ;  /* 0x0000009c00aa7308 */ /* 0x000ff00000000800 */
[----:B------:R-:W1:Y:S08]  /*cf30*/  MUFU.EX2 R171, R157 ;  /* 0x0000009d00ab7308 */ /* 0x000e700000000800 */
[----:B------:R-:W1:Y:S08]  /*cf40*/  MUFU.EX2 R20, R20 ;  /* 0x0000001400147308 */ /* 0x000e700000000800 */
[----:B------:R-:W-:Y:S08]  /*cf50*/  MUFU.EX2 R19, R19 ;  /* 0x0000001300137308 */ /* 0x000ff00000000800 */
[----:B------:R-:W1:Y:S01]  /*cf60*/  MUFU.EX2 R169, R159 ;  /* 0x0000009f00a97308 */ /* 0x000e620000000800 */
[-C--:B---3--:R-:W-:Y:S01]  /*cf70*/  FMUL R140, R140, R2.reuse ;  /* 0x000000028c8c7220 */ /* 0x088fe20000400000 */
[-C--:B------:R-:W-:Y:S01]  /*cf80*/  FMUL R141, R141, R2.reuse ;  /* 0x000000028d8d7220 */ /* 0x080fe20000400000 */
[-C--:B-----5:R-:W-:Y:S01]  /*cf90*/  FMUL R144, R144, R2.reuse ;  /* 0x0000000290907220 */ /* 0x0a0fe20000400000 */
[-C--:B------:R-:W-:Y:S01]  /*cfa0*/  FMUL R145, R145, R2.reuse ;  /* 0x0000000291917220 */ /* 0x080fe20000400000 */
[-C--:B------:R-:W-:Y:S01]  /*cfb0*/  FMUL R148, R148, R2.reuse ;  /* 0x0000000294947220 */ /* 0x080fe20000400000 */
[-C--:B------:R-:W-:Y:S01]  /*cfc0*/  FMUL R149, R149, R2.reuse ;  /* 0x0000000295957220 */ /* 0x080fe20000400000 */
[-C--:B--2---:R-:W-:Y:S01]  /*cfd0*/  FMUL R136, R136, R2.reuse ;  /* 0x0000000288887220 */ /* 0x084fe20000400000 */
[----:B------:R-:W-:Y:S01]  /*cfe0*/  FMUL R137, R137, R2 ;  /* 0x0000000289897220 */ /* 0x000fe20000400000 */
[-C--:B----4-:R-:W-:Y:S01]  /*cff0*/  FMUL R138, R138, R0.reuse ;  /* 0x000000008a8a7220 */ /* 0x090fe20000400000 */
[-C--:B------:R-:W-:Y:S01]  /*d000*/  FMUL R139, R139, R0.reuse ;  /* 0x000000008b8b7220 */ /* 0x080fe20000400000 */
[-C--:B------:R-:W-:Y:S01]  /*d010*/  FMUL R134, R134, R0.reuse ;  /* 0x0000000086867220 */ /* 0x080fe20000400000 */
[-C--:B------:R-:W-:Y:S01]  /*d020*/  FMUL R135, R135, R0.reuse ;  /* 0x0000000087877220 */ /* 0x080fe20000400000 */
[-C--:B------:R-:W-:Y:S01]  /*d030*/  FMUL R142, R142, R0.reuse ;  /* 0x000000008e8e7220 */ /* 0x080fe20000400000 */
[----:B------:R-:W-:Y:S01]  /*d040*/  FMUL R143, R143, R0 ;  /* 0x000000008f8f7220 */ /* 0x000fe20000400000 */
[-C--:B------:R-:W-:Y:S01]  /*d050*/  FMUL R132, R132, R2.reuse ;  /* 0x0000000284847220 */ /* 0x080fe20000400000 */
[----:B------:R-:W-:Y:S01]  /*d060*/  FMUL R133, R133, R2 ;  /* 0x0000000285857220 */ /* 0x000fe20000400000 */
[-C--:B------:R-:W-:Y:S01]  /*d070*/  FMUL R146, R146, R0.reuse ;  /* 0x0000000092927220 */ /* 0x080fe20000400000 */
[-C--:B------:R-:W-:Y:S01]  /*d080*/  FMUL R147, R147, R0.reuse ;  /* 0x0000000093937220 */ /* 0x080fe20000400000 */
[-C--:B------:R-:W-:Y:S01]  /*d090*/  FMUL R130, R130, R0.reuse ;  /* 0x0000000082827220 */ /* 0x080fe20000400000 */
[-C--:B------:R-:W-:Y:S01]  /*d0a0*/  FMUL R131, R131, R0.reuse ;  /* 0x0000000083837220 */ /* 0x080fe20000400000 */
[-C--:B------:R-:W-:Y:S01]  /*d0b0*/  FMUL R150, R150, R0.reuse ;  /* 0x0000000096967220 */ /* 0x080fe20000400000 */
[----:B------:R-:W-:Y:S01]  /*d0c0*/  FMUL R151, R151, R0 ;  /* 0x0000000097977220 */ /* 0x000fe20000400000 */
[-C--:B------:R-:W-:Y:S01]  /*d0d0*/  FMUL R128, R128, R2.reuse ;  /* 0x0000000280807220 */ /* 0x080fe20000400000 */
[----:B------:R-:W-:Y:S01]  /*d0e0*/  FMUL R129, R129, R2 ;  /* 0x0000000281817220 */ /* 0x000fe20000400000 */
[----:B0-----:R-:W-:Y:S01]  /*d0f0*/  F2FP.F16.F32.PACK_AB R152, R16, R172 ;  /* 0x000000ac1098723e */ /* 0x001fe200000000ff */
[-C--:B------:R-:W-:Y:S01]  /*d100*/  FMUL R126, R126, R0.reuse ;  /* 0x000000007e7e7220 */ /* 0x080fe20000400000 */
[----:B------:R-:W-:Y:S01]  /*d110*/  FMUL R127, R127, R0 ;  /* 0x000000007f7f7220 */ /* 0x000fe20000400000 */
[----:B-1----:R-:W-:Y:S01]  /*d120*/  F2FP.F16.F32.PACK_AB R154, R171, R170 ;  /* 0x000000aaab9a723e */ /* 0x002fe200000000ff */
[-C--:B------:R-:W-:Y:S01]  /*d130*/  FMUL R124, R124, R2.reuse ;  /* 0x000000027c7c7220 */ /* 0x080fe20000400000 */
[----:B------:R-:W-:Y:S01]  /*d140*/  FMUL R125, R125, R2 ;  /* 0x000000027d7d7220 */ /* 0x000fe20000400000 */
[----:B------:R-:W-:Y:S01]  /*d150*/  F2FP.F16.F32.PACK_AB R153, R20, R168 ;  /* 0x000000a81499723e */ /* 0x000fe200000000ff */
[-C--:B------:R-:W-:Y:S01]  /*d160*/  FMUL R122, R122, R0.reuse ;  /* 0x000000007a7a7220 */ /* 0x080fe20000400000 */
[----:B------:R-:W-:Y:S01]  /*d170*/  FMUL R123, R123, R0 ;  /* 0x000000007b7b7220 */ /* 0x000fe20000400000 */
[----:B------:R-:W-:Y:S01]  /*d180*/  F2FP.F16.F32.PACK_AB R155, R169, R19 ;  /* 0x00000013a99b723e */ /* 0x000fe200000000ff */
[-C--:B------:R-:W-:Y:S01]  /*d190*/  FMUL R120, R120, R2.reuse ;  /* 0x0000000278787220 */ /* 0x080fe20000400000 */
[----:B------:R-:W-:Y:S01]  /*d1a0*/  FMUL R121, R121, R2 ;  /* 0x0000000279797220 */ /* 0x000fe20000400000 */
        /* <DEDUP_REMOVED lines=96> */
[----:B------:R-:W-:Y:S01]  /*d7b0*/  UMOV UR54, UR12 ;  /* 0x0000000c00367c82 */ /* 0x000fe20008000000 */
[----:B------:R-:W-:-:S04]  /*d7c0*/  UMOV UR55, UR13 ;  /* 0x0000000d00377c82 */ /* 0x000fc80008000000 */
[----:B------:R-:W-:-:S06]  /*d7d0*/  WARPGROUP.ARRIVE ;  /* 0x00000000000079c5 */ /* 0x000fcc0000000000 */
[----:B------:R-:W-:Y:S01]  /*d7e0*/  HGMMA.64x256x16.F32 R24, R152, gdesc[UR52], R24, gsb0 ;  /* 0x03e0003498187df0 */ /* 0x000fe20008000818 */
        /* <DEDUP_REMOVED lines=16> */
[----:B------:R-:W0:Y:S08]  /*d8f0*/  MUFU.EX2 R157, R157 ;  /* 0x0000009d009d7308 */ /* 0x000e300000000800 */
[----:B------:R-:W-:Y:S08]  /*d900*/  MUFU.EX2 R158, R158 ;  /* 0x0000009e009e7308 */ /* 0x000ff00000000800 */
[----:B------:R-:W-:Y:S08]  /*d910*/  MUFU.EX2 R159, R159 ;  /* 0x0000009f009f7308 */ /* 0x000ff00000000800 */
[----:B------:R-:W-:Y:S08]  /*d920*/  MUFU.EX2 R160, R160 ;  /* 0x000000a000a07308 */ /* 0x000ff00000000800 */
[----:B------:R-:W1:Y:S08]  /*d930*/  MUFU.EX2 R21, R21 ;  /* 0x0000001500157308 */ /* 0x000e700000000800 */
[----:B------:R-:W2:Y:S08]  /*d940*/  MUFU.EX2 R22, R22 ;  /* 0x0000001600167308 */ /* 0x000eb00000000800 */
[----:B------:R-:W-:Y:S08]  /*d950*/  MUFU.EX2 R23, R23 ;  /* 0x0000001700177308 */ /* 0x000ff00000000800 */
[----:B------:R-:W3:Y:S01]  /*d960*/  MUFU.EX2 R156, R156 ;  /* 0x0000009c009c7308 */ /* 0x000ee20000000800 */
[----:B------:R-:W-:Y:S01]  /*d970*/  UMOV UR54, UR8 ;  /* 0x0000000800367c82 */ /* 0x000fe20008000000 */
[----:B------:R-:W-:Y:S01]  /*d980*/  UMOV UR55, UR9 ;  /* 0x0000000900377c82 */ /* 0x000fe20008000000 */
[----:B------:R-:W-:Y:S01]  /*d990*/  FADD R13, R193, R190 ;  /* 0x000000bec10d7221 */ /* 0x000fe20000000000 */
        /* <DEDUP_REMOVED lines=9> */
[----:B------:R-:W-:-:S02]  /*da30*/  FADD R16, R171, R16 ;  /* 0x00000010ab107221 */ /* 0x000fc40000000000 */
[----:B------:R-:W-:Y:S01]  /*da40*/  FADD R19, R176, R13 ;  /* 0x0000000db0137221 */ /* 0x000fe20000000000 */
[----:B------:R-:W-:Y:S01]  /*da50*/  FADD R13, R169, R20 ;  /* 0x00000014a90d7221 */ /* 0x000fe20000000000 */
[----:B------:R-:W-:Y:S01]  /*da60*/  FADD R18, R178, R18 ;  /* 0x00000012b2127221 */ /* 0x000fe20000000000 */
[----:B0-----:R-:W-:Y:S02]  /*da70*/  FADD R16, R157, R16 ;  /* 0x000000109d107221 */ /* 0x001fe40000000000 */
[----:B-1----:R-:W-:Y:S01]  /*da80*/  FADD R13, R21, R13 ;  /* 0x0000000d150d7221 */ /* 0x002fe20000000000 */
[----:B------:R-:W-:Y:S01]  /*da90*/  FADD R19, R177, R19 ;  /* 0x00000013b1137221 */ /* 0x000fe20000000000 */
[----:B------:R-:W-:Y:S01]  /*daa0*/  FADD R18, R179, R18 ;  /* 0x00000012b3127221 */ /* 0x000fe20000000000 */
[----:B------:R-:W-:Y:S01]  /*dab0*/  FADD R16, R158, R16 ;  /* 0x000000109e107221 */ /* 0x000fe20000000000 */
[----:B--2---:R-:W-:Y:S01]  /*dac0*/  FADD R13, R22, R13 ;  /* 0x0000000d160d7221 */ /* 0x004fe20000000000 */
[----:B------:R-:W-:Y:S01]  /*dad0*/  FADD R20, R180, R19 ;  /* 0x00000013b4147221 */ /* 0x000fe20000000000 */
[----:B------:R-:W-:Y:S01]  /*dae0*/  FADD R18, R182, R18 ;  /* 0x00000012b6127221 */ /* 0x000fe20000000000 */
[----:B------:R-:W-:-:S02]  /*daf0*/  FADD R19, R159, R16 ;  /* 0x000000109f137221 */ /* 0x000fc40000000000 */
[----:B------:R-:W-:Y:S02]  /*db00*/  FADD R16, R181, R20 ;  /* 0x00000014b5107221 */ /* 0x000fe40000000000 */
[----:B------:R-:W-:-:S03]  /*db10*/  FADD R19, R160, R19 ;  /* 0x00000013a0137221 */ /* 0x000fc60000000000 */
[----:B------:R-:W0:Y:S01]  /*db20*/  SHFL.BFLY PT, R20, R16, 0x2, 0x1f ;  /* 0x0c401f0010147f89 */ /* 0x000e2200000e0000 */
[----:B------:R-:W-:Y:S01]  /*db30*/  UIADD3 UR60, UR60, 0x20, URZ ;  /* 0x000000203c3c7890 */ /* 0x000fe2000fffe03f */
[----:B------:R-:W-:Y:S02]  /*db40*/  WARPGROUP.DEPBAR.LE gsb0, 0x0 ;  /* 0x00008000000079c5 */ /* 0x000fe40000010000 */
[----:B------:R-:W-:Y:S02]  /*db50*/  F2FP.F16.F32.PACK_AB R152, R158, R157 ;  /* 0x0000009d9e98723e */ /* 0x000fe400000000ff */
[----:B------:R-:W-:Y:S02]  /*db60*/  F2FP.F16.F32.PACK_AB R153, R22, R21 ;  /* 0x000000151699723e */ /* 0x000fe400000000ff */
[----:B------:R-:W-:Y:S02]  /*db70*/  F2FP.F16.F32.PACK_AB R154, R160, R159 ;  /* 0x0000009fa09a723e */ /* 0x000fe400000000ff */
[----:B---3--:R-:W-:-:S04]  /*db80*/  F2FP.F16.F32.PACK_AB R155, R156, R23 ;  /* 0x000000179c9b723e */ /* 0x008fc800000000ff */
[----:B------:R-:W-:-:S06]  /*db90*/  WARPGROUP.ARRIVE ;  /* 0x00000000000079c5 */ /* 0x000fcc0000000000 */
[----:B------:R-:W-:Y:S01]  /*dba0*/  HGMMA.64x256x16.F32 R24, R152, gdesc[UR52], R24, gsb0 ;  /* 0x03e0003498187df0 */ /* 0x000fe20008000818 */
[----:B------:R-:W-:Y:S01]  /*dbb0*/  FADD R21, R23, R13 ;  /* 0x0000000d17157221 */ /* 0x000fe20000000000 */
[----:B------:R-:W-:-:S03]  /*dbc0*/  FADD R13, R183, R18 ;  /* 0x00000012b70d7221 */ /* 0x000fc60000000000 */
[----:B------:R-:W-:Y:S01]  /*dbd0*/  FADD R21, R156, R21 ;  /* 0x000000159c157221 */ /* 0x000fe20000000000 */
[----:B------:R-:W1:Y:S04]  /*dbe0*/  SHFL.BFLY PT, R22, R19, 0x2, 0x1f ;  /* 0x0c401f0013167f89 */ /* 0x000e6800000e0000 */
[----:B------:R-:W2:Y:S04]  /*dbf0*/  SHFL.BFLY PT, R18, R13, 0x2, 0x1f ;  /* 0x0c401f000d127f89 */ /* 0x000ea800000e0000 */
[----:B------:R-:W3:Y:S01]  /*dc00*/  SHFL.BFLY PT, R23, R21, 0x2, 0x1f ;  /* 0x0c401f0015177f89 */ /* 0x000ee200000e0000 */
[----:B0-----:R-:W-:Y:S01]  /*dc10*/  FADD R20, R16, R20 ;  /* 0x0000001410147221 */ /* 0x001fe20000000000 */
[----:B-1----:R-:W-:Y:S01]  /*dc20*/  FADD R16, R19, R22 ;  /* 0x0000001613107221 */ /* 0x002fe20000000000 */
[----:B--2---:R-:W-:Y:S01]  /*dc30*/  FADD R18, R13, R18 ;  /* 0x000000120d127221 */ /* 0x004fe20000000000 */
[----:B---3--:R-:W-:-:S04]  /*dc40*/  FADD R13, R21, R23 ;  /* 0x00000017150d7221 */ /* 0x008fc80000000000 */
[----:B------:R-:W0:Y:S04]  /*dc50*/  SHFL.BFLY PT, R19, R18, 0x1, 0x1f ;  /* 0x0c201f0012137f89 */ /* 0x000e2800000e0000 */
[----:B------:R-:W1:Y:S04]  /*dc60*/  SHFL.BFLY PT, R21, R20, 0x1, 0x1f ;  /* 0x0c201f0014157f89 */ /* 0x000e6800000e0000 */
[----:B------:R-:W2:Y:S04]  /*dc70*/  SHFL.BFLY PT, R22, R16, 0x1, 0x1f ;  /* 0x0c201f0010167f89 */ /* 0x000ea800000e0000 */
[----:B------:R-:W3:Y:S01]  /*dc80*/  SHFL.BFLY PT, R23, R13, 0x1, 0x1f ;  /* 0x0c201f000d177f89 */ /* 0x000ee200000e0000 */
[----:B------:R-:W-:-:S02]  /*dc90*/  ISETP.LE.AND P0, PT, R186, UR60, PT ;  /* 0x0000003cba007c0c */ /* 0x000fc4000bf03270 */
[----:B------:R-:W-:Y:S02]  /*dca0*/  LEA R5, R185, R5, 0x5 ;  /* 0x00000005b9057211 */ /* 0x000fe400078e28ff */
[----:B------:R-:W-:Y:S02]  /*dcb0*/  LEA R6, R17, R6, 0x5 ;  /* 0x0000000611067211 */ /* 0x000fe400078e28ff */
[----:B------:R-:W-:Y:S01]  /*dcc0*/  MOV R185, R10 ;  /* 0x0000000a00b97202 */ /* 0x000fe20000000f00 */
[----:B0-----:R-:W-:Y:S01]  /*dcd0*/  FADD R18, R18, R19 ;  /* 0x0000001312127221 */ /* 0x001fe20000000000 */
[----:B-1----:R-:W-:Y:S01]  /*dce0*/  FADD R21, R20, R21 ;  /* 0x0000001514157221 */ /* 0x002fe20000000000 */
[----:B--2---:R-:W-:Y:S01]  /*dcf0*/  FADD R16, R16, R22 ;  /* 0x0000001610107221 */ /* 0x004fe20000000000 */
[----:B---3--:R-:W-:Y:S02]  /*dd00*/  FADD R13, R13, R23 ;  /* 0x000000170d0d7221 */ /* 0x008fe40000000000 */
[----:B------:R-:W-:Y:S01]  /*dd10*/  FFMA R211, R4, R211, R21 ;  /* 0x000000d304d37223 */ /* 0x000fe20000000015 */
[----:B------:R-:W-:Y:S01]  /*dd20*/  FFMA R212, R3, R212, R18 ;  /* 0x000000d403d47223 */ /* 0x000fe20000000012 */
[----:B------:R-:W-:Y:S01]  /*dd30*/  FFMA R213, R2, R213, R16 ;  /* 0x000000d502d57223 */ /* 0x000fe20000000010 */
[----:B------:R-:W-:Y:S01]  /*dd40*/  FFMA R210, R0, R210, R13 ;  /* 0x000000d200d27223 */ /* 0x000fe2000000000d */
[----:B------:R-:W-:-:S02]  /*dd50*/  MOV R3, R10 ;  /* 0x0000000a00037202 */ /* 0x000fc40000000f00 */
[-C--:B------:R-:W-:Y:S02]  /*dd60*/  MOV R4, R11.reuse ;  /* 0x0000000b00047202 */ /* 0x080fe40000000f00 */
[----:B------:R-:W-:Y:S02]  /*dd70*/  MOV R184, R11 ;  /* 0x0000000b00b87202 */ /* 0x000fe40000000f00 */
[-C--:B------:R-:W-:Y:S02]  /*dd80*/  MOV R0, R8.reuse ;  /* 0x0000000800007202 */ /* 0x080fe40000000f00 */
[-C--:B------:R-:W-:Y:S02]  /*dd90*/  MOV R2, R9.reuse ;  /* 0x0000000900027202 */ /* 0x080fe40000000f00 */
[----:B------:R-:W-:Y:S02]  /*dda0*/  MOV R197, R8 ;  /* 0x0000000800c57202 */ /* 0x000fe40000000f00 */
[----:B------:R-:W-:Y:S01]  /*ddb0*/  MOV R195, R9 ;  /* 0x0000000900c37202 */ /* 0x000fe20000000f00 */
[----:B------:R-:W-:-:S02]  /*ddc0*/  WARPGROUP.DEPBAR.LE gsb0, 0x0 ;  /* 0x00008000000079c5 */ /* 0x000fc40000010000 */
[----:B------:R-:W-:Y:S05]  /*ddd0*/  @!P0 BRA `(.L_x_1) ;  /* 0xffffffb0009c8947 */ /* 0x000fea000383ffff */
.L_x_0:
[C---:B------:R-:W-:Y:S01]  /*dde0*/  FMUL R6, R211.reuse, 8388608 ;  /* 0x4b000000d3067820 */ /* 0x040fe20000400000 */
[----:B------:R-:W-:Y:S01]  /*ddf0*/  FSETP.GEU.AND P0, PT, R211, 1.175494350822287508e-38, PT ;  /* 0x00800000d300780b */ /* 0x000fe20003f0e000 */
[----:B------:R-:W-:Y:S01]  /*de00*/  FMUL R7, R26, 0.25 ;  /* 0x3e8000001a077820 */ /* 0x000fe20000400000 */
[----:B------:R-:W-:Y:S01]  /*de10*/  FSETP.GT.AND P3, PT, |R210|, 8.50705917302346158658e+37, PT ;  /* 0x7e800000d200780b */ /* 0x000fe20003f64200 */
[----:B------:R-:W2:Y:S01]  /*de20*/  LDL.LU R171, [R1+0x1d8] ;  /* 0x0001d80001ab7983 */ /* 0x000ea20000300800 */
[----:B------:R-:W-:Y:S02]  /*de30*/  FSEL R6, R6, R211, !P0 ;  /* 0x000000d306067208 */ /* 0x000fe40004000000 */
[----:B------:R-:W-:Y:S01]  /*de40*/  MOV R10, 0x3dc6b27f ;  /* 0x3dc6b27f000a7802 */ /* 0x000fe20000000f00 */
[----:B------:R-:W3:Y:S01]  /*de50*/  LDL.LU R13, [R1+0x8] ;  /* 0x00000800010d7983 */ /* 0x000ee20000300800 */
[----:B------:R-:W-:Y:S02]  /*de60*/  IADD3 R5, R6, -0x3f3504f3, RZ ;  /* 0xc0cafb0d06057810 */ /* 0x000fe40007ffe0ff */
[----:B------:R-:W-:Y:S01]  /*de70*/  FSETP.GEU.AND P1, PT, R212, 1.175494350822287508e-38, PT ;  /* 0x00800000d400780b */ /* 0x000fe20003f2e000 */
[----:B------:R-:W4:Y:S01]  /*de80*/  LDL.LU R170, [R1+0x1fc] ;  /* 0x0001fc0001aa7983 */ /* 0x000f220000300800 */
[----:B------:R-:W-:-:S02]  /*de90*/  LOP3.LUT R5, R5, 0xff800000, RZ, 0xc0, !PT ;  /* 0xff80000005057812 */ /* 0x000fc400078ec0ff */
[----:B------:R-:W-:Y:S01]  /*dea0*/  FSETP.GEU.AND P4, PT, R210, 1.175494350822287508e-38, PT ;  /* 0x00800000d200780b */ /* 0x000fe20003f8e000 */
[----:B------:R-:W5:Y:S01]  /*deb0*/  LDL.LU R20, [R1+0x1f8] ;  /* 0x0001f80001147983 */ /* 0x000f620000300800 */
[----:B------:R-:W-:Y:S01]  /*dec0*/  FSEL R26, R7, R26, P3 ;  /* 0x0000001a071a7208 */ /* 0x000fe20001800000 */
[----:B------:R-:W-:Y:S01]  /*ded0*/  FMUL R12, R29, 0.25 ;  /* 0x3e8000001d0c7820 */ /* 0x000fe20000400000 */
[-C--:B------:R-:W-:Y:S01]  /*dee0*/  IADD3 R7, R6, -R5.reuse, RZ ;  /* 0x8000000506077210 */ /* 0x080fe20007ffe0ff */
[----:B------:R-:W5:Y:S01]  /*def0*/  LDL.LU R21, [R1+0x1ec] ;  /* 0x0001ec0001157983 */ /* 0x000f620000300800 */
[----:B------:R-:W-:Y:S01]  /*df00*/  I2FP.F32.S32 R8, R5 ;  /* 0x0000000500087245 */ /* 0x000fe20000201400 */
[----:B------:R-:W-:Y:S02]  /*df10*/  ULDC.64 UR8, c[0x0][0x270] ;  /* 0x00009c0000087ab9 */ /* 0x000fe40000000a00 */
[----:B------:R-:W-:Y:S01]  /*df20*/  FADD R5, R7, -1 ;  /* 0xbf80000007057421 */ /* 0x000fe20000000000 */
[----:B------:R-:W-:Y:S01]  /*df30*/  FSEL R7, RZ, -23, P0 ;  /* 0xc1b80000ff077808 */ /* 0x000fe20000000000 */
[----:B------:R-:W5:Y:S04]  /*df40*/  LDL.LU R22, [R1+0x1e8] ;  /* 0x0001e80001167983 */ /* 0x000f680000300800 */
[----:B------:R-:W-:Y:S01]  /*df50*/  FFMA.FTZ R8, R8, 1.1920928955078125e-07, R7 ;  /* 0x3400000008087823 */ /* 0x000fe20000010007 */
[C---:B------:R-:W-:Y:S01]  /*df60*/  FFMA.FTZ R7, R5.reuse, R10, -0.16845393180847167969 ;  /* 0xbe2c7f3005077423 */ /* 0x040fe2000001000a */
[----:B------:R-:W-:Y:S01]  /*df70*/  ISETP.GE.U32.AND P0, PT, R6, 0x7f800000, PT ;  /* 0x7f8000000600780c */ /* 0x000fe20003f06070 */
[----:B------:R-:W5:Y:S02]  /*df80*/  LDL.LU R23, [R1+0x1dc] ;  /* 0x0001dc0001177983 */ /* 0x000f640000300800 */
[C---:B------:R-:W-:Y:S01]  /*df90*/  FFMA.FTZ R7, R5.reuse, R7, 0.1716887056827545166 ;  /* 0x3e2fcf2a05077423 */ /* 0x040fe20000010007 */
[----:B------:R-:W-:Y:S03]  /*dfa0*/  BAR.SYNC.DEFER_BLOCKING 0x0 ;  /* 0x0000000000007b1d */ /* 0x000fe60000010000 */
[----:B------:R-:W-:-:S04]  /*dfb0*/  FFMA.FTZ R7, R5, R7, -0.17900948226451873779 ;  /* 0xbe374e4305077423 */ /* 0x000fc80000010007 */
[C---:B------:R-:W-:Y:S01]  /*dfc0*/  FFMA.FTZ R7, R5.reuse, R7, 0.20512372255325317383 ;  /* 0x3e520bf405077423 */ /* 0x040fe20000010007 */
[----:B------:R-:W-:Y:S01]  /*dfd0*/  FSETP.NEU.AND P2, PT, R6, RZ, PT ;  /* 0x000000ff0600720b */ /* 0x000fe20003f4d000 */
[----:B------:R-:W3:Y:S02]  /*dfe0*/  LDL.LU R169, [R1+0x1c8] ;  /* 0x0001c80001a97983 */ /* 0x000ee40000300800 */
[C---:B------:R-:W-:Y:S02]  /*dff0*/  FFMA.FTZ R7, R5.reuse, R7, -0.24046532809734344482 ;  /* 0xbe763c8b05077423 */ /* 0x040fe40000010007 */
[----:B------:R-:W5:Y:S02]  /*e000*/  LDL.LU R168, [R1+0x1bc] ;  /* 0x0001bc0001a87983 */ /* 0x000f640000300800 */
[C---:B------:R-:W-:Y:S02]  /*e010*/  FFMA.FTZ R7, R5.reuse, R7, 0.28857114911079406738 ;  /* 0x3e93bf9905077423 */ /* 0x040fe40000010007 */
[----:B------:R-:W3:Y:S02]  /*e020*/  LDL.LU R167, [R1+0x1b8] ;  /* 0x0001b80001a77983 */ /* 0x000ee40000300800 */
[----:B------:R-:W-:-:S02]  /*e030*/  FFMA.FTZ R7, R5, R7, -0.36067417263984680176 ;  /* 0xbeb8aa4905077423 */ /* 0x000fc40000010007 */
[----:B------:R-:W5:Y:S02]  /*e040*/  LDL.LU R166, [R1+0x1ac] ;  /* 0x0001ac0001a67983 */ /* 0x000f640000300800 */
[C---:B------:R-:W-:Y:S02]  /*e050*/  FFMA.FTZ R7, R5.reuse, R7, 0.48089820146560668945 ;  /* 0x3ef6384a05077423 */ /* 0x040fe40000010007 */
[----:B------:R-:W3:Y:S02]  /*e060*/  LDL.LU R165, [R1+0x1a8] ;  /* 0x0001a80001a57983 */ /* 0x000ee40000300800 */
[C---:B------:R-:W-:Y:S02]  /*e070*/  FFMA.FTZ R7, R5.reuse, R7, -0.72134751081466674805 ;  /* 0xbf38aa3b05077423 */ /* 0x040fe40000010007 */
[----:B------:R-:W3:Y:S02]  /*e080*/  LDL.LU R164, [R1+0x19c] ;  /* 0x00019c0001a47983 */ /* 0x000ee40000300800 */
[----:B------:R-:W-:-:S02]  /*e090*/  FMUL R7, R5, R7 ;  /* 0x0000000705077220 */ /* 0x000fc40000400000 */
[----:B------:R-:W3:Y:S02]  /*e0a0*/  LDL.LU R163, [R1+0x198] ;  /* 0x0001980001a37983 */ /* 0x000ee40000300800 */
[C---:B------:R-:W-:Y:S02]  /*e0b0*/  FMUL R7, R5.reuse, R7 ;  /* 0x0000000705077220 */ /* 0x040fe40000400000 */
[----:B------:R-:W5:Y:S02]  /*e0c0*/  LDL.LU R162, [R1+0x18c] ;  /* 0x00018c0001a27983 */ /* 0x000f640000300800 */
[----:B------:R-:W-:Y:S01]  /*e0d0*/  FFMA.FTZ R5, R5, 1.4426950216293334961, R7 ;  /* 0x3fb8aa3b05057823 */ /* 0x000fe20000010007 */
[----:B------:R-:W-:Y:S01]  /*e0e0*/  FMUL R7, R212, 8388608 ;  /* 0x4b000000d4077820 */ /* 0x000fe20000400000 */
[----:B------:R-:W3:Y:S02]  /*e0f0*/  LDL.LU R161, [R1+0x188] ;  /* 0x0001880001a17983 */ /* 0x000ee40000300800 */
[----:B------:R-:W-:Y:S01]  /*e100*/  FADD R223, R8, R5 ;  /* 0x0000000508df7221 */ /* 0x000fe20000000000 */
[----:B------:R-:W-:Y:S01]  /*e110*/  @P0 MOV R5, 0x7f800000 ;  /* 0x7f80000000050802 */ /* 0x000fe20000000f00 */
[----:B------:R-:W3:Y:S01]  /*e120*/  LDL.LU R160, [R1+0x17c] ;  /* 0x00017c0001a07983 */ /* 0x000ee20000300800 */
[----:B------:R-:W-:-:S03]  /*e130*/  FSEL R7, R7, R212, !P1 ;  /* 0x000000d407077208 */ /* 0x000fc60004800000 */
[----:B------:R-:W-:Y:S01]  /*e140*/  @P0 FFMA.FTZ R223, R6, R5, +INF ;  /* 0x7f80000006df0423 */ /* 0x000fe20000010005 */
[----:B------:R-:W-:Y:S01]  /*e150*/  IADD3 R5, R7, -0x3f3504f3, RZ ;  /* 0xc0cafb0d07057810 */ /* 0x000fe20007ffe0ff */
[----:B------:R-:W3:Y:S03]  /*e160*/  LDL.LU R159, [R1+0x178] ;  /* 0x00017800019f7983 */ /* 0x000ee60000300800 */
[----:B------:R-:W-:Y:S01]  /*e170*/  LOP3.LUT R5, R5, 0xff800000, RZ, 0xc0, !PT ;  /* 0xff80000005057812 */ /* 0x000fe200078ec0ff */
[----:B------:R-:W3:Y:S01]  /*e180*/  LDL.LU R158, [R1+0x16c] ;  /* 0x00016c00019e7983 */ /* 0x000ee20000300800 */
[----:B------:R-:W-:Y:S02]  /*e190*/  FSEL R6, RZ, -23, P1 ;  /* 0xc1b80000ff067808 */ /* 0x000fe40000800000 */
[-C--:B------:R-:W-:Y:S01]  /*e1a0*/  IADD3 R8, R7, -R5.reuse, RZ ;  /* 0x8000000507087210 */ /* 0x080fe20007ffe0ff */
[----:B------:R-:W3:Y:S01]  /*e1b0*/  LDL.LU R157, [R1+0x168] ;  /* 0x00016800019d7983 */ /* 0x000ee20000300800 */
[----:B------:R-:W-:-:S02]  /*e1c0*/  I2FP.F32.S32 R5, R5 ;  /* 0x0000000500057245 */ /* 0x000fc40000201400 */
[----:B------:R-:W-:Y:S01]  /*e1d0*/  ISETP.GE.U32.AND P0, PT, R7, 0x7f800000, PT ;  /* 0x7f8000000700780c */ /* 0x000fe20003f06070 */
[----:B------:R-:W3:Y:S02]  /*e1e0*/  LDL.LU R156, [R1+0x15c] ;  /* 0x00015c00019c7983 */ /* 0x000ee40000300800 */
[----:B------:R-:W-:Y:S01]  /*e1f0*/  FFMA.FTZ R9, R5, 1.1920928955078125e-07, R6 ;  /* 0x3400000005097823 */ /* 0x000fe20000010006 */
[----:B------:R-:W-:Y:S01]  /*e200*/  FADD R5, R8, -1 ;  /* 0xbf80000008057421 */ /* 0x000fe20000000000 */
[----:B------:R-:W-:Y:S01]  /*e210*/  FSETP.NEU.AND P1, PT, R7, RZ, PT ;  /* 0x000000ff0700720b */ /* 0x000fe20003f2d000 */
[----:B------:R-:W3:Y:S02]  /*e220*/  LDL.LU R155, [R1+0x158] ;  /* 0x00015800019b7983 */ /* 0x000ee40000300800 */
[C---:B------:R-:W-:Y:S02]  /*e230*/  FFMA.FTZ R6, R5.reuse, R10, -0.16845393180847167969 ;  /* 0xbe2c7f3005067423 */ /* 0x040fe4000001000a */
[----:B------:R-:W3:Y:S02]  /*e240*/  LDL.LU R154, [R1+0x14c] ;  /* 0x00014c00019a7983 */ /* 0x000ee40000300800 */
[----:B------:R-:W-:-:S02]  /*e250*/  FFMA.FTZ R6, R5, R6, 0.1716887056827545166 ;  /* 0x3e2fcf2a05067423 */ /* 0x000fc40000010006 */
[----:B------:R-:W3:Y:S02]  /*e260*/  LDL.LU R153, [R1+0x148] ;  /* 0x0001480001997983 */ /* 0x000ee40000300800 */
[C---:B------:R-:W-:Y:S02]  /*e270*/  FFMA.FTZ R6, R5.reuse, R6, -0.17900948226451873779 ;  /* 0xbe374e4305067423 */ /* 0x040fe40000010006 */
[----:B------:R-:W3:Y:S02]  /*e280*/  LDL.LU R152, [R1+0x13c] ;  /* 0x00013c0001987983 */ /* 0x000ee40000300800 */
[C---:B------:R-:W-:Y:S02]  /*e290*/  FFMA.FTZ R6, R5.reuse, R6, 0.20512372255325317383 ;  /* 0x3e520bf405067423 */ /* 0x040fe40000010006 */
[----:B------:R-:W3:Y:S02]  /*e2a0*/  LDL.LU R19, [R1+0x138] ;  /* 0x0001380001137983 */ /* 0x000ee40000300800 */
[----:B------:R-:W-:-:S02]  /*e2b0*/  FFMA.FTZ R6, R5, R6, -0.24046532809734344482 ;  /* 0xbe763c8b05067423 */ /* 0x000fc40000010006 */
[----:B------:R-:W3:Y:S02]  /*e2c0*/  LDL.LU R18, [R1+0x12c] ;  /* 0x00012c0001127983 */ /* 0x000ee40000300800 */
[C---:B------:R-:W-:Y:S02]  /*e2d0*/  FFMA.FTZ R6, R5.reuse, R6, 0.28857114911079406738 ;  /* 0x3e93bf9905067423 */ /* 0x040fe40000010006 */
[----:B------:R-:W3:Y:S02]  /*e2e0*/  LDL.LU R16, [R1+0x128] ;  /* 0x0001280001107983 */ /* 0x000ee40000300800 */
[C---:B------:R-:W-:Y:S02]  /*e2f0*/  FFMA.FTZ R6, R5.reuse, R6, -0.36067417263984680176 ;  /* 0xbeb8aa4905067423 */ /* 0x040fe40000010006 */
[----:B------:R-:W3:Y:S02]  /*e300*/  LDL.LU R11, [R1+0x11c] ;  /* 0x00011c00010b7983 */ /* 0x000ee40000300800 */
[----:B------:R-:W-:-:S02]  /*e310*/  FFMA.FTZ R6, R5, R6, 0.48089820146560668945 ;  /* 0x3ef6384a05067423 */ /* 0x000fc40000010006 */
[----:B------:R-:W3:Y:S02]  /*e320*/  LDL.LU R172, [R1+0x1cc] ;  /* 0x0001cc0001ac7983 */ /* 0x000ee40000300800 */
[C---:B------:R-:W-:Y:S02]  /*e330*/  FFMA.FTZ R6, R5.reuse, R6, -0.72134751081466674805 ;  /* 0xbf38aa3b05067423 */ /* 0x040fe40000010006 */
[----:B------:R-:W-:Y:S02]  /*e340*/  STL [R1+0x3a4], R4 ;  /* 0x0003a40401007387 */ /* 0x000fe40000100800 */
[C---:B------:R-:W-:Y:S02]  /*e350*/  FMUL R6, R5.reuse, R6 ;  /* 0x0000000605067220 */ /* 0x040fe40000400000 */
[----:B------:R-:W-:Y:S02]  /*e360*/  STL [R1+0x3a0], R3 ;  /* 0x0003a00301007387 */ /* 0x000fe40000100800 */
[----:B------:R-:W-:-:S02]  /*e370*/  FMUL R6, R5, R6 ;  /* 0x0000000605067220 */ /* 0x000fc40000400000 */
[----:B------:R-:W-:Y:S02]  /*e380*/  STL [R1+0x39c], R2 ;  /* 0x00039c0201007387 */ /* 0x000fe40000100800 */
[----:B------:R-:W-:Y:S01]  /*e390*/  FFMA.FTZ R5, R5, 1.4426950216293334961, R6 ;  /* 0x3fb8aa3b05057823 */ /* 0x000fe20000010006 */
[----:B------:R-:W-:Y:S01]  /*e3a0*/  FMUL R6, R213, 8388608 ;  /* 0x4b000000d5067820 */ /* 0x000fe20000400000 */
[----:B------:R0:W-:Y:S02]  /*e3b0*/  STL [R1+0x398], R0 ;  /* 0x0003980001007387 */ /* 0x0001e40000100800 */
[----:B------:R-:W-:Y:S01]  /*e3c0*/  FADD R219, R9, R5 ;  /* 0x0000000509db7221 */ /* 0x000fe20000000000 */
[----:B------:R-:W-:Y:S01]  /*e3d0*/  @P0 MOV R5, 0x7f800000 ;  /* 0x7f80000000050802 */ /* 0x000fe20000000f00 */
[----:B------:R-:W-:Y:S04]  /*e3e0*/  STL [R1+0x3a8], R223 ;  /* 0x0003a8df01007387 */ /* 0x000fe80000100800 */
[----:B------:R-:W-:Y:S01]  /*e3f0*/  @P0 FFMA.FTZ R219, R7, R5, +INF ;  /* 0x7f80000007db0423 */ /* 0x000fe20000010005 */
[----:B------:R-:W-:-:S04]  /*e400*/  FSETP.GEU.AND P0, PT, R213, 1.175494350822287508e-38, PT ;  /* 0x00800000d500780b */ /* 0x000fc80003f0e000 */
[----:B------:R-:W-:Y:S01]  /*e410*/  FSEL R6, R6, R213, !P0 ;  /* 0x000000d506067208 */ /* 0x000fe20004000000 */
[----:B------:R-:W-:Y:S01]  /*e420*/  STL [R1+0x3ac], R219 ;  /* 0x0003acdb01007387 */ /* 0x000fe20000100800 */
[----:B------:R-:W-:Y:S02]  /*e430*/  FSEL R7, RZ, -23, P0 ;  /* 0xc1b80000ff077808 */ /* 0x000fe40000000000 */
[C---:B------:R-:W-:Y:S02]  /*e440*/  IADD3 R5, R6.reuse, -0x3f3504f3, RZ ;  /* 0xc0cafb0d06057810 */ /* 0x040fe40007ffe0ff */
[----:B------:R-:W-:Y:S02]  /*e450*/  ISETP.GE.U32.AND P0, PT, R6, 0x7f800000, PT ;  /* 0x7f8000000600780c */ /* 0x000fe40003f06070 */
[----:B------:R-:W-:-:S04]  /*e460*/  LOP3.LUT R5, R5, 0xff800000, RZ, 0xc0, !PT ;  /* 0xff80000005057812 */ /* 0x000fc800078ec0ff */
[-C--:B------:R-:W-:Y:S02]  /*e470*/  IADD3 R8, R6, -R5.reuse, RZ ;  /* 0x8000000506087210 */ /* 0x080fe40007ffe0ff */
[----:B------:R-:W-:-:S05]  /*e480*/  I2FP.F32.S32 R5, R5 ;  /* 0x0000000500057245 */ /* 0x000fca0000201400 */
[----:B------:R-:W-:Y:S01]  /*e490*/  FFMA.FTZ R9, R5, 1.1920928955078125e-07, R7 ;  /* 0x3400000005097823 */ /* 0x000fe20000010007 */
[----:B------:R-:W-:-:S04]  /*e4a0*/  FADD R5, R8, -1 ;  /* 0xbf80000008057421 */ /* 0x000fc80000000000 */
[----:B------:R-:W-:-:S04]  /*e4b0*/  FFMA.FTZ R7, R5, R10, -0.16845393180847167969 ;  /* 0xbe2c7f3005077423 */ /* 0x000fc8000001000a */
[----:B------:R-:W-:-:S04]  /*e4c0*/  FFMA.FTZ R7, R5, R7, 0.1716887056827545166 ;  /* 0x3e2fcf2a05077423 */ /* 0x000fc80000010007 */
[----:B------:R-:W-:-:S04]  /*e4d0*/  FFMA.FTZ R7, R5, R7, -0.17900948226451873779 ;  /* 0xbe374e4305077423 */ /* 0x000fc80000010007 */
[----:B------:R-:W-:-:S04]  /*e4e0*/  FFMA.FTZ R7, R5, R7, 0.20512372255325317383 ;  /* 0x3e520bf405077423 */ /* 0x000fc80000010007 */
[----:B------:R-:W-:-:S04]  /*e4f0*/  FFMA.FTZ R7, R5, R7, -0.24046532809734344482 ;  /* 0xbe763c8b05077423 */ /* 0x000fc80000010007 */
[----:B------:R-:W-:-:S04]  /*e500*/  FFMA.FTZ R7, R5, R7, 0.28857114911079406738 ;  /* 0x3e93bf9905077423 */ /* 0x000fc80000010007 */
[----:B------:R-:W-:-:S04]  /*e510*/  FFMA.FTZ R7, R5, R7, -0.36067417263984680176 ;  /* 0xbeb8aa4905077423 */ /* 0x000fc80000010007 */
[----:B------:R-:W-:-:S04]  /*e520*/  FFMA.FTZ R7, R5, R7, 0.48089820146560668945 ;  /* 0x3ef6384a05077423 */ /* 0x000fc80000010007 */
[----:B------:R-:W-:-:S04]  /*e530*/  FFMA.FTZ R7, R5, R7, -0.72134751081466674805 ;  /* 0xbf38aa3b05077423 */ /* 0x000fc80000010007 */
[----:B------:R-:W-:-:S04]  /*e540*/  FMUL R7, R5, R7 ;  /* 0x0000000705077220 */ /* 0x000fc80000400000 */
[----:B------:R-:W-:-:S04]  /*e550*/  FMUL R7, R5, R7 ;  /* 0x0000000705077220 */ /* 0x000fc80000400000 */
[----:B------:R-:W-:Y:S01]  /*e560*/  FFMA.FTZ R5, R5, 1.4426950216293334961, R7 ;  /* 0x3fb8aa3b05057823 */ /* 0x000fe20000010007 */
[----:B------:R-:W-:-:S03]  /*e570*/  FSEL R7, RZ, -23, P4 ;  /* 0xc1b80000ff077808 */ /* 0x000fc60002000000 */
[----:B------:R-:W-:Y:S01]  /*e580*/  FADD R215, R9, R5 ;  /* 0x0000000509d77221 */ /* 0x000fe20000000000 */
[----:B------:R-:W-:-:S05]  /*e590*/  @P0 MOV R5, 0x7f800000 ;  /* 0x7f80000000050802 */ /* 0x000fca0000000f00 */
[----:B------:R-:W-:Y:S01]  /*e5a0*/  @P0 FFMA.FTZ R215, R6, R5, +INF ;  /* 0x7f80000006d70423 */ /* 0x000fe20000010005 */
[----:B------:R-:W-:Y:S01]  /*e5b0*/  FMUL R5, R210, 8388608 ;  /* 0x4b000000d2057820 */ /* 0x000fe20000400000 */
[----:B------:R-:W-:-:S03]  /*e5c0*/  FSETP.NEU.AND P0, PT, R6, RZ, PT ;  /* 0x000000ff0600720b */ /* 0x000fc60003f0d000 */
[----:B------:R-:W-:Y:S01]  /*e5d0*/  STL [R1+0x3b0], R215 ;  /* 0x0003b0d701007387 */ /* 0x000fe20000100800 */
[----:B------:R-:W-:Y:S02]  /*e5e0*/  FSEL R5, R5, R210, !P4 ;  /* 0x000000d205057208 */ /* 0x000fe40006000000 */
[C---:B------:R-:W-:Y:S01]  /*e5f0*/  FSETP.GEU.AND P4, PT, |R210|.reuse, 1.175494350822287508e-38, PT ;  /* 0x00800000d200780b */ /* 0x040fe20003f8e200 */
[----:B------:R-:W-:Y:S01]  /*e600*/  @P3 FMUL R210, R210, 0.25 ;  /* 0x3e800000d2d23820 */ /* 0x000fe20000400000 */
[----:B------:R-:W-:-:S04]  /*e610*/  IADD3 R6, R5, -0x3f3504f3, RZ ;  /* 0xc0cafb0d05067810 */ /* 0x000fc80007ffe0ff */
[----:B------:R-:W-:-:S04]  /*e620*/  LOP3.LUT R6, R6, 0xff800000, RZ, 0xc0, !PT ;  /* 0xff80000006067812 */ /* 0x000fc800078ec0ff */
[-C--:B------:R-:W-:Y:S02]  /*e630*/  IADD3 R8, R5, -R6.reuse, RZ ;  /* 0x8000000605087210 */ /* 0x080fe40007ffe0ff */
[----:B------:R-:W-:Y:S01]  /*e640*/  I2FP.F32.S32 R6, R6 ;  /* 0x0000000600067245 */ /* 0x000fe20000201400 */
[----:B------:R-:W-:Y:S01]  /*e650*/  @!P4 FMUL R210, R210, 16777216 ;  /* 0x4b800000d2d2c820 */ /* 0x000fe20000400000 */
[----:B------:R-:W-:Y:S01]  /*e660*/  FSETP.GT.AND P5, PT, |R212|, 8.50705917302346158658e+37, PT ;  /* 0x7e800000d400780b */ /* 0x000fe20003fa4200 */
[----:B------:R-:W-:Y:S02]  /*e670*/  @!P4 FMUL R26, R26, 16777216 ;  /* 0x4b8000001a1ac820 */ /* 0x000fe40000400000 */
[----:B------:R-:W-:Y:S01]  /*e680*/  FFMA.FTZ R9, R6, 1.1920928955078125e-07, R7 ;  /* 0x3400000006097823 */ /* 0x000fe20000010007 */
[----:B------:R-:W-:Y:S01]  /*e690*/  FADD R6, R8, -1 ;  /* 0xbf80000008067421 */ /* 0x000fe20000000000 */
[----:B------:R-:W0:Y:S03]  /*e6a0*/  MUFU.RCP R210, R210 ;  /* 0x000000d200d27308 */ /* 0x000e260000001000 */
[----:B------:R-:W-:-:S04]  /*e6b0*/  FFMA.FTZ R7, R6, R10, -0.16845393180847167969 ;  /* 0xbe2c7f3006077423 */ /* 0x000fc8000001000a */
[----:B------:R-:W-:-:S04]  /*e6c0*/  FFMA.FTZ R7, R6, R7, 0.1716887056827545166 ;  /* 0x3e2fcf2a06077423 */ /* 0x000fc80000010007 */
[----:B------:R-:W-:-:S04]  /*e6d0*/  FFMA.FTZ R7, R6, R7, -0.17900948226451873779 ;  /* 0xbe374e4306077423 */ /* 0x000fc80000010007 */
[----:B------:R-:W-:-:S04]  /*e6e0*/  FFMA.FTZ R7, R6, R7, 0.20512372255325317383 ;  /* 0x3e520bf406077423 */ /* 0x000fc80000010007 */
[----:B------:R-:W-:-:S04]  /*e6f0*/  FFMA.FTZ R7, R6, R7, -0.24046532809734344482 ;  /* 0xbe763c8b06077423 */ /* 0x000fc80000010007 */
[----:B------:R-:W-:-:S04]  /*e700*/  FFMA.FTZ R7, R6, R7, 0.28857114911079406738 ;  /* 0x3e93bf9906077423 */ /* 0x000fc80000010007 */
[----:B------:R-:W-:-:S04]  /*e710*/  FFMA.FTZ R7, R6, R7, -0.36067417263984680176 ;  /* 0xbeb8aa4906077423 */ /* 0x000fc80000010007 */
[----:B------:R-:W-:Y:S01]  /*e720*/  FFMA.FTZ R7, R6, R7, 0.48089820146560668945 ;  /* 0x3ef6384a06077423 */ /* 0x000fe20000010007 */
[----:B--2---:R-:W-:-:S03]  /*e730*/  MOV R186, R171 ;  /* 0x000000ab00ba7202 */ /* 0x004fc60000000f00 */
[----:B------:R-:W-:-:S04]  /*e740*/  FFMA.FTZ R7, R6, R7, -0.72134751081466674805 ;  /* 0xbf38aa3b06077423 */ /* 0x000fc80000010007 */
[----:B------:R-:W-:-:S04]  /*e750*/  FMUL R7, R6, R7 ;  /* 0x0000000706077220 */ /* 0x000fc80000400000 */
[----:B------:R-:W-:-:S04]  /*e760*/  FMUL R7, R6, R7 ;  /* 0x0000000706077220 */ /* 0x000fc80000400000 */
[----:B------:R-:W-:Y:S01]  /*e770*/  FFMA.FTZ R6, R6, 1.4426950216293334961, R7 ;  /* 0x3fb8aa3b06067823 */ /* 0x000fe20000010007 */
[----:B----4-:R-:W-:-:S03]  /*e780*/  MOV R7, R170 ;  /* 0x000000aa00077202 */ /* 0x010fc60000000f00 */
[----:B------:R-:W-:Y:S01]  /*e790*/  FADD R206, R9, R6 ;  /* 0x0000000609ce7221 */ /* 0x000fe20000000000 */
[----:B------:R-:W-:-:S05]  /*e7a0*/  FMUL R6, R151, 0.25 ;  /* 0x3e80000097067820 */ /* 0x000fca0000400000 */
[----:B------:R-:W-:Y:S01]  /*e7b0*/  FSEL R151, R6, R151, P3 ;  /* 0x0000009706977208 */ /* 0x000fe20001800000 */
[----:B------:R-:W-:-:S04]  /*e7c0*/  FMUL R6, R150, 0.25 ;  /* 0x3e80000096067820 */ /* 0x000fc80000400000 */
[----:B------:R-:W-:Y:S01]  /*e7d0*/  @!P4 FMUL R151, R151, 16777216 ;  /* 0x4b8000009797c820 */ /* 0x000fe20000400000 */
[----:B------:R-:W-:Y:S01]  /*e7e0*/  FSEL R150, R6, R150, P3 ;  /* 0x0000009606967208 */ /* 0x000fe20001800000 */
[----:B------:R-:W-:Y:S02]  /*e7f0*/  FMUL R6, R147, 0.25 ;  /* 0x3e80000093067820 */ /* 0x000fe40000400000 */
[----:B0-----:R-:W-:Y:S02]  /*e800*/  FMUL R0, R210, R151 ;  /* 0x00000097d2007220 */ /* 0x001fe40000400000 */
[----:B------:R-:W-:Y:S01]  /*e810*/  @!P4 FMUL R150, R150, 16777216 ;  /* 0x4b8000009696c820 */ /* 0x000fe20000400000 */
[----:B------:R-:W-:Y:S01]  /*e820*/  FSEL R147, R6, R147, P3 ;  /* 0x0000009306937208 */ /* 0x000fe20001800000 */
[----:B------:R-:W-:Y:S01]  /*e830*/  FMUL R6, R146, 0.25 ;  /* 0x3e80000092067820 */ /* 0x000fe20000400000 */
[----:B------:R0:W-:Y:S03]  /*e840*/  STL [R1+0x224], R0 ;  /* 0x0002240001007387 */ /* 0x0001e60000100800 */
[----:B------:R-:W-:Y:S01]  /*e850*/  @!P4 FMUL R147, R147, 16777216 ;  /* 0x4b8000009393c820 */ /* 0x000fe20000400000 */
[----:B------:R-:W-:Y:S01]  /*e860*/  FSEL R146, R6, R146, P3 ;  /* 0x0000009206927208 */ /* 0x000fe20001800000 */
[----:B------:R-:W-:-:S02]  /*e870*/  FMUL R6, R143, 0.25 ;  /* 0x3e8000008f067820 */ /* 0x000fc40000400000 */
[C---:B------:R-:W-:Y:S01]  /*e880*/  FMUL R3, R210.reuse, R147 ;  /* 0x00000093d2037220 */ /* 0x040fe20000400000 */
[----:B-----5:R-:W-:Y:S01]  /*e890*/  MOV R17, R162 ;  /* 0x000000a200117202 */ /* 0x020fe20000000f00 */
[----:B0-----:R-:W-:Y:S01]  /*e8a0*/  FMUL R0, R210, R150 ;  /* 0x00000096d2007220 */ /* 0x001fe20000400000 */
[----:B------:R-:W-:Y:S01]  /*e8b0*/  FSEL R143, R6, R143, P3 ;  /* 0x0000008f068f7208 */ /* 0x000fe20001800000 */
[----:B------:R-:W-:Y:S01]  /*e8c0*/  FMUL R6, R142, 0.25 ;  /* 0x3e8000008e067820 */ /* 0x000fe20000400000 */
[----:B------:R-:W-:Y:S02]  /*e8d0*/  MOV R147, R166 ;  /* 0x000000a600937202 */ /* 0x000fe40000000f00 */
[----:B---3--:R-:W-:Y:S01]  /*e8e0*/  MOV R14, R161 ;  /* 0x000000a1000e7202 */ /* 0x008fe20000000f00 */
[----:B------:R0:W-:Y:S01]  /*e8f0*/  STL [R1+0x3b4], R0 ;  /* 0x0003b40001007387 */ /* 0x0001e20000100800 */
[----:B------:R-:W-:Y:S01]  /*e900*/  FSEL R142, R6, R142, P3 ;  /* 0x0000008e068e7208 */ /* 0x000fe20001800000 */
[----:B------:R-:W-:Y:S01]  /*e910*/  FMUL R6, R139, 0.25 ;  /* 0x3e8000008b067820 */ /* 0x000fe20000400000 */
[----:B------:R-:W-:-:S02]  /*e920*/  MOV R150, R165 ;  /* 0x000000a500967202 */ /* 0x000fc40000000f00 */
[----:B------:R-:W-:Y:S02]  /*e930*/  MOV R15, R160 ;  /* 0x000000a0000f7202 */ /* 0x000fe40000000f00 */
[----:B------:R-:W-:Y:S02]  /*e940*/  MOV R243, R159 ;  /* 0x0000009f00f37202 */ /* 0x000fe40000000f00 */
[----:B------:R-:W-:Y:S02]  /*e950*/  MOV R214, R158 ;  /* 0x0000009e00d67202 */ /* 0x000fe40000000f00 */
[----:B------:R-:W-:Y:S02]  /*e960*/  MOV R184, R157 ;  /* 0x0000009d00b87202 */ /* 0x000fe40000000f00 */
[----:B------:R-:W-:Y:S02]  /*e970*/  MOV R185, R156 ;  /* 0x0000009c00b97202 */ /* 0x000fe40000000f00 */
        /* <DEDUP_REMOVED lines=8> */
[----:B------:R-:W-:Y:S01]  /*ea00*/  MOV R192, R172 ;  /* 0x000000ac00c07202 */ /* 0x000fe20000000f00 */
[----:B------:R-:W-:Y:S01]  /*ea10*/  FMUL R8, R25, 0.25 ;  /* 0x3e80000019087820 */ /* 0x000fe20000400000 */
[----:B------:R-:W-:Y:S01]  /*ea20*/  FSEL R139, R6, R139, P3 ;  /* 0x0000008b068b7208 */ /* 0x000fe20001800000 */
[----:B------:R-:W-:Y:S01]  /*ea30*/  FMUL R6, R138, 0.25 ;  /* 0x3e8000008a067820 */ /* 0x000fe20000400000 */
[----:B------:R-:W-:Y:S01]  /*ea40*/  MOV R151, R164 ;  /* 0x000000a400977202 */ /* 0x000fe20000000f00 */
[----:B------:R-:W-:Y:S01]  /*ea50*/  @!P4 FMUL R146, R146, 16777216 ;  /* 0x4b8000009292c820 */ /* 0x000fe20000400000 */
[----:B------:R-:W-:Y:S01]  /*ea60*/  MOV R10, R163 ;  /* 0x000000a3000a7202 */ /* 0x000fe20000000f00 */
[----:B------:R-:W-:Y:S01]  /*ea70*/  @!P4 FMUL R139, R139, 16777216 ;  /* 0x4b8000008b8bc820 */ /* 0x000fe20000400000 */
[----:B------:R-:W-:Y:S01]  /*ea80*/  FSEL R138, R6, R138, P3 ;  /* 0x0000008a068a7208 */ /* 0x000fe20001800000 */
[----:B------:R-:W-:Y:S01]  /*ea90*/  FMUL R6, R135, 0.25 ;  /* 0x3e80000087067820 */ /* 0x000fe20000400000 */
[----:B------:R-:W-:Y:S01]  /*eaa0*/  @!P4 FMUL R143, R143, 16777216 ;  /* 0x4b8000008f8fc820 */ /* 0x000fe20000400000 */
[----:B------:R-:W-:Y:S01]  /*eab0*/  FMUL R215, R210, R139 ;  /* 0x0000008bd2d77220 */ /* 0x000fe20000400000 */
        /* <DEDUP_REMOVED lines=10> */
[C---:B------:R-:W-:Y:S01]  /*eb60*/  FMUL R2, R210.reuse, R146 ;  /* 0x00000092d2027220 */ /* 0x040fe20000400000 */
[----:B0-----:R-:W-:Y:S01]  /*eb70*/  FMUL R0, R210, R135 ;  /* 0x00000087d2007220 */ /* 0x001fe20000400000 */
[----:B------:R-:W-:Y:S01]  /*eb80*/  MOV R135, R169 ;  /* 0x000000a900877202 */ /* 0x000fe20000000f00 */
[----:B------:R-:W-:Y:S01]  /*eb90*/  @!P4 FMUL R134, R134, 16777216 ;  /* 0x4b8000008686c820 */ /* 0x000fe20000400000 */
[----:B------:R-:W-:Y:S01]  /*eba0*/  FSEL R131, R6, R131, P3 ;  /* 0x0000008306837208 */ /* 0x000fe20001800000 */
[----:B------:R-:W-:Y:S01]  /*ebb0*/  FMUL R6, R130, 0.25 ;  /* 0x3e80000082067820 */ /* 0x000fe20000400000 */
[----:B------:R0:W-:Y:S01]  /*ebc0*/  STL [R1+0x204], R0 ;  /* 0x0002040001007387 */ /* 0x0001e20000100800 */
[C---:B------:R-:W-:Y:S01]  /*ebd0*/  FMUL R223, R210.reuse, R143 ;  /* 0x0000008fd2df7220 */ /* 0x040fe20000400000 */
[----:B------:R-:W-:Y:S01]  /*ebe0*/  FMUL R4, R210, R142 ;  /* 0x0000008ed2047220 */ /* 0x000fe20000400000 */
[----:B------:R-:W-:Y:S01]  /*ebf0*/  @!P4 FMUL R131, R131, 16777216 ;  /* 0x4b8000008383c820 */ /* 0x000fe20000400000 */
[----:B------:R-:W-:Y:S01]  /*ec00*/  FSEL R130, R6, R130, P3 ;  /* 0x0000008206827208 */ /* 0x000fe20001800000 */
[----:B------:R-:W-:Y:S01]  /*ec10*/  FMUL R6, R127, 0.25 ;  /* 0x3e8000007f067820 */ /* 0x000fe20000400000 */
[----:B------:R-:W2:Y:S03]  /*ec20*/  LDL.LU R190, [R1+0x118] ;  /* 0x0001180001be7983 */ /* 0x000ea60000300800 */
[----:B------:R-:W-:Y:S01]  /*ec30*/  @!P4 FMUL R130, R130, 16777216 ;  /* 0x4b8000008282c820 */ /* 0x000fe20000400000 */
[----:B------:R-:W-:Y:S01]  /*ec40*/  FSEL R127, R6, R127, P3 ;  /* 0x0000007f067f7208 */ /* 0x000fe20001800000 */
[----:B------:R-:W-:Y:S01]  /*ec50*/  FMUL R6, R126, 0.25 ;  /* 0x3e8000007e067820 */ /* 0x000fe20000400000 */
[----:B------:R-:W3:Y:S01]  /*ec60*/  LDL.LU R189, [R1+0x10c] ;  /* 0x00010c0001bd7983 */ /* 0x000ee20000300800 */
[C---:B0-----:R-:W-:Y:S01]  /*ec70*/  FMUL R0, R210.reuse, R134 ;  /* 0x00000086d2007220 */ /* 0x041fe20000400000 */
[C---:B------:R-:W-:Y:S01]  /*ec80*/  FMUL R252, R210.reuse, R131 ;  /* 0x00000083d2fc7220 */ /* 0x040fe20000400000 */
[----:B------:R-:W-:Y:S01]  /*ec90*/  FMUL R251, R210, R130 ;  /* 0x00000082d2fb7220 */ /* 0x000fe20000400000 */
[----:B------:R-:W-:Y:S01]  /*eca0*/  FSEL R126, R6, R126, P3 ;  /* 0x0000007e067e7208 */ /* 0x000fe20001800000 */
[----:B------:R-:W-:Y:S01]  /*ecb0*/  FMUL R6, R123, 0.25 ;  /* 0x3e8000007b067820 */ /* 0x000fe20000400000 */
[----:B------:R-:W4:Y:S01]  /*ecc0*/  LDL.LU R188, [R1+0x108] ;  /* 0x0001080001bc7983 */ /* 0x000f220000300800 */
[----:B------:R-:W-:Y:S01]  /*ecd0*/  MOV R134, R192 ;  /* 0x000000c000867202 */ /* 0x000fe20000000f00 */
[----:B------:R-:W-:Y:S01]  /*ece0*/  @!P4 FMUL R127, R127, 16777216 ;  /* 0x4b8000007f7fc820 */ /* 0x000fe20000400000 */
[----:B------:R-:W-:Y:S01]  /*ecf0*/  MOV R131, R186 ;  /* 0x000000ba00837202 */ /* 0x000fe20000000f00 */
[----:B------:R-:W5:Y:S01]  /*ed00*/  LDL.LU R187, [R1+0xfc] ;  /* 0x0000fc0001bb7983 */ /* 0x000f620000300800 */
[----:B------:R-:W-:Y:S01]  /*ed10*/  FSEL R123, R6, R123, P3 ;  /* 0x0000007b067b7208 */ /* 0x000fe20001800000 */
[----:B------:R-:W-:Y:S01]  /*ed20*/  FMUL R6, R122, 0.25 ;  /* 0x3e8000007a067820 */ /* 0x000fe20000400000 */
[----:B------:R-:W-:Y:S01]  /*ed30*/  MOV R130, R13 ;  /* 0x0000000d00827202 */ /* 0x000fe20000000f00 */
[----:B------:R-:W5:Y:S01]  /*ed40*/  LDL.LU R183, [R1+0xf8] ;  /* 0x0000f80001b77983 */ /* 0x000f620000300800 */
[----:B------:R-:W-:Y:S01]  /*ed50*/  @!P4 FMUL R126, R126, 16777216 ;  /* 0x4b8000007e7ec820 */ /* 0x000fe20000400000 */
[----:B------:R-:W-:Y:S01]  /*ed60*/  @!P4 FMUL R123, R123, 16777216 ;  /* 0x4b8000007b7bc820 */ /* 0x000fe20000400000 */
[----:B------:R-:W-:Y:S01]  /*ed70*/  FSEL R122, R6, R122, P3 ;  /* 0x0000007a067a7208 */ /* 0x000fe20001800000 */
[----:B------:R-:W-:Y:S01]  /*ed80*/  FMUL R6, R119, 0.25 ;  /* 0x3e80000077067820 */ /* 0x000fe20000400000 */
[----:B------:R-:W5:Y:S01]  /*ed90*/  LDL.LU R182, [R1+0xec] ;  /* 0x0000ec0001b67983 */ /* 0x000f620000300800 */
[----:B------:R-:W-:Y:S01]  /*eda0*/  FMUL R13, R28, 0.25 ;  /* 0x3e8000001c0d7820 */ /* 0x000fe20000400000 */
[----:B------:R-:W-:Y:S01]  /*edb0*/  FMUL R9, R130, 0.25 ;  /* 0x3e80000082097820 */ /* 0x000fe20000400000 */
[----:B------:R-:W-:Y:S01]  /*edc0*/  @!P4 FMUL R122, R122, 16777216 ;  /* 0x4b8000007a7ac820 */ /* 0x000fe20000400000 */
[----:B------:R-:W-:Y:S01]  /*edd0*/  FSEL R119, R6, R119, P3 ;  /* 0x0000007706777208 */ /* 0x000fe20001800000 */
[----:B------:R-:W-:Y:S01]  /*ede0*/  FMUL R6, R118, 0.25 ;  /* 0x3e80000076067820 */ /* 0x000fe20000400000 */
[----:B------:R-:W5:Y:S03]  /*edf0*/  LDL.LU R181, [R1+0xe8] ;  /* 0x0000e80001b57983 */ /* 0x000f660000300800 */
        /* <DEDUP_REMOVED lines=87> */
[----:B------:R-:W2:Y:S03]  /*f370*/  LDL.LU R16, [R1+0x38] ;  /* 0x0000380001107983 */ /* 0x000ea60000300800 */
        /* <DEDUP_REMOVED lines=23> */
[----:B------:R-:W5:Y:S03]  /*f4f0*/  LDL.LU R18, [R1] ;  /* 0x0000000001127983 */ /* 0x000f660000300800 */
        /* <DEDUP_REMOVED lines=22> */
[----:B------:R-:W-:-:S04]  /*f660*/  FMUL R6, R50, 0.25 ;  /* 0x3e80000032067820 */ /* 0x000fc80000400000 */
        /* <DEDUP_REMOVED lines=14> */
[----:B------:R-:W-:Y:S02]  /*f750*/  FMUL R6, R39, 0.25 ;  /* 0x3e80000027067820 */ /* 0x000fe40000400000 */
[C---:B------:R-:W-:Y:S01]  /*f760*/  FMUL R186, R210.reuse, R43 ;  /* 0x0000002bd2ba7220 */ /* 0x040fe20000400000 */
[C---:B------:R-:W-:Y:S01]  /*f770*/  FMUL R199, R210.reuse, R51 ;  /* 0x00000033d2c77220 */ /* 0x040fe20000400000 */
[----:B------:R-:W-:Y:S01]  /*f780*/  FMUL R198, R210, R50 ;  /* 0x00000032d2c67220 */ /* 0x000fe20000400000 */
[----:B------:R-:W-:Y:S01]  /*f790*/  FSEL R39, R6, R39, P3 ;  /* 0x0000002706277208 */ /* 0x000fe20001800000 */
[----:B------:R-:W-:Y:S01]  /*f7a0*/  FMUL R6, R38, 0.25 ;  /* 0x3e80000026067820 */ /* 0x000fe20000400000 */
[----:B------:R-:W-:Y:S01]  /*f7b0*/  FMUL R43, R151, 0.25 ;  /* 0x3e800000972b7820 */ /* 0x000fe20000400000 */
[C---:B------:R-:W-:Y:S01]  /*f7c0*/  FMUL R193, R210.reuse, R47 ;  /* 0x0000002fd2c17220 */ /* 0x040fe20000400000 */
[----:B------:R-:W-:Y:S01]  /*f7d0*/  FMUL R192, R210, R46 ;  /* 0x0000002ed2c07220 */ /* 0x000fe20000400000 */
[----:B------:R-:W-:Y:S01]  /*f7e0*/  FMUL R50, R14, 0.25 ;  /* 0x3e8000000e327820 */ /* 0x000fe20000400000 */
[----:B------:R-:W-:Y:S01]  /*f7f0*/  FSEL R38, R6, R38, P3 ;  /* 0x0000002606267208 */ /* 0x000fe20001800000 */
[----:B------:R-:W-:Y:S01]  /*f800*/  FMUL R6, R35, 0.25 ;  /* 0x3e80000023067820 */ /* 0x000fe20000400000 */
[----:B------:R-:W-:Y:S01]  /*f810*/  FMUL R46, R10, 0.25 ;  /* 0x3e8000000a2e7820 */ /* 0x000fe20000400000 */
[----:B------:R-:W-:Y:S01]  /*f820*/  FMUL R47, R17, 0.25 ;  /* 0x3e800000112f7820 */ /* 0x000fe20000400000 */
[----:B------:R-:W-:Y:S01]  /*f830*/  FMUL R51, R15, 0.25 ;  /* 0x3e8000000f337820 */ /* 0x000fe20000400000 */
[----:B------:R-:W-:Y:S01]  /*f840*/  @!P4 FMUL R42, R42, 16777216 ;  /* 0x4b8000002a2ac820 */ /* 0x000fe20000400000 */
[----:B------:R-:W-:Y:S01]  /*f850*/  FSEL R35, R6, R35, P3 ;  /* 0x0000002306237208 */ /* 0x000fe20001800000 */
[----:B------:R-:W-:Y:S01]  /*f860*/  FMUL R6, R34, 0.25 ;  /* 0x3e80000022067820 */ /* 0x000fe20000400000 */
[----:B------:R-:W-:Y:S01]  /*f870*/  @!P4 FMUL R39, R39, 16777216 ;  /* 0x4b8000002727c820 */ /* 0x000fe20000400000 */
[----:B------:R-:W-:Y:S01]  /*f880*/  @!P4 FMUL R38, R38, 16777216 ;  /* 0x4b8000002626c820 */ /* 0x000fe20000400000 */
[----:B------:R-:W-:Y:S01]  /*f890*/  FSEL R43, R43, R151, P5 ;  /* 0x000000972b2b7208 */ /* 0x000fe20002800000 */
[----:B------:R-:W-:Y:S01]  /*f8a0*/  FMUL R250, R210, R127 ;  /* 0x0000007fd2fa7220 */ /* 0x000fe20000400000 */
[----:B------:R-:W-:Y:S01]  /*f8b0*/  FSEL R34, R6, R34, P3 ;  /* 0x0000002206227208 */ /* 0x000fe20001800000 */
[----:B------:R-:W-:Y:S01]  /*f8c0*/  FMUL R6, R31, 0.25 ;  /* 0x3e8000001f067820 */ /* 0x000fe20000400000 */
[----:B------:R-:W0:Y:S01]  /*f8d0*/  S2R R151, SR_TID.X ;  /* 0x0000000000977919 */ /* 0x000e220000002100 */
[C---:B------:R-:W-:Y:S01]  /*f8e0*/  FMUL R249, R210.reuse, R126 ;  /* 0x0000007ed2f97220 */ /* 0x040fe20000400000 */
[C---:B------:R-:W-:Y:S01]  /*f8f0*/  FMUL R248, R210.reuse, R123 ;  /* 0x0000007bd2f87220 */ /* 0x040fe20000400000 */
[----:B------:R-:W-:Y:S01]  /*f900*/  FMUL R247, R210, R122 ;  /* 0x0000007ad2f77220 */ /* 0x000fe20000400000 */
[----:B------:R-:W-:Y:S01]  /*f910*/  FSEL R31, R6, R31, P3 ;  /* 0x0000001f061f7208 */ /* 0x000fe20001800000 */
[----:B------:R-:W-:Y:S01]  /*f920*/  FMUL R6, R30, 0.25 ;  /* 0x3e8000001e067820 */ /* 0x000fe20000400000 */
[C---:B------:R-:W-:Y:S01]  /*f930*/  FMUL R246, R210.reuse, R119 ;  /* 0x00000077d2f67220 */ /* 0x040fe20000400000 */
        /* <DEDUP_REMOVED lines=11> */
[----:B------:R-:W-:Y:S01]  /*f9f0*/  FSETP.GT.AND P3, PT, |R213|, 8.50705917302346158658e+37, PT ;  /* 0x7e800000d500780b */ /* 0x000fe20003f64200 */
        /* <DEDUP_REMOVED lines=42> */
[----:B------:R-:W-:Y:S01]  /*fca0*/  FMUL R142, R210, R38 ;  /* 0x00000026d28e7220 */ /* 0x000fe20000400000 */
[----:B------:R-:W-:Y:S01]  /*fcb0*/  FSEL R9, R9, R130, P5 ;  /* 0x0000008209097208 */ /* 0x000fe20002800000 */
[----:B------:R-:W-:Y:S01]  /*fcc0*/  @!P4 FMUL R35, R35, 16777216 ;  /* 0x4b8000002323c820 */ /* 0x000fe20000400000 */
[----:B------:R-:W-:Y:S01]  /*fcd0*/  FSEL R137, R6, R137, P3 ;  /* 0x0000008906897208 */ /* 0x000fe20001800000 */
[----:B------:R-:W-:Y:S01]  /*fce0*/  FMUL R6, R136, 0.25 ;  /* 0x3e80000088067820 */ /* 0x000fe20000400000 */
[----:B------:R-:W-:Y:S01]  /*fcf0*/  FSEL R46, R46, R10, P5 ;  /* 0x0000000a2e2e7208 */ /* 0x000fe20002800000 */
[----:B------:R-:W-:Y:S01]  /*fd00*/  @!P4 FMUL R34, R34, 16777216 ;  /* 0x4b8000002222c820 */ /* 0x000fe20000400000 */
        /* <DEDUP_REMOVED lines=9> */
[----:B------:R-:W-:-:S05]  /*fda0*/  FMUL R6, R132, 0.25 ;  /* 0x3e80000084067820 */ /* 0x000fca0000400000 */
        /* <DEDUP_REMOVED lines=107> */
[----:B------:R-:W-:Y:S01]  /*10460*/  FMUL R21, R22, 0.25 ;  /* 0x3e80000016157820 */ /* 0x000fe20000400000 */
[----:B------:R-:W-:Y:S01]  /*10470*/  FSEL R8, R8, R25, P3 ;  /* 0x0000001908087208 */ /* 0x000fe20001800000 */
[----:B------:R-:W-:-:S03]  /*10480*/  FMUL R25, R134, 0.25 ;  /* 0x3e80000086197820 */ /* 0x000fc60000400000 */
[----:B------:R-:W-:Y:S01]  /*10490*/  FSEL R21, R21, R22, P5 ;  /* 0x0000001615157208 */ /* 0x000fe20002800000 */
[----:B------:R-:W-:Y:S01]  /*104a0*/  FMUL R22, R23, 0.25 ;  /* 0x3e80000017167820 */ /* 0x000fe20000400000 */
[----:B------:R-:W-:Y:S01]  /*104b0*/  FSEL R25, R25, R134, P5 ;  /* 0x0000008619197208 */ /* 0x000fe20002800000 */
[----:B--2---:R-:W-:-:S03]  /*104c0*/  FMUL R134, R16, 0.25 ;  /* 0x3e80000010867820 */ /* 0x004fc60000400000 */
[----:B------:R-:W-:Y:S01]  /*104d0*/  FSEL R22, R22, R23, P5 ;  /* 0x0000001716167208 */ /* 0x000fe20002800000 */
[----:B------:R-:W-:Y:S01]  /*104e0*/  FMUL R23, R131, 0.25 ;  /* 0x3e80000083177820 */ /* 0x000fe20000400000 */
        /* <DEDUP_REMOVED lines=22> */
[----:B---3--:R-:W-:Y:S01]  /*10650*/  FMUL R79, R189, 0.25 ;  /* 0x3e800000bd4f7820 */ /* 0x008fe20000400000 */
[----:B----4-:R-:W-:Y:S01]  /*10660*/  FMUL R82, R188, 0.25 ;  /* 0x3e800000bc527820 */ /* 0x010fe20000400000 */
[----:B-----5:R-:W-:Y:S01]  /*10670*/  FMUL R83, R187, 0.25 ;  /* 0x3e800000bb537820 */ /* 0x020fe20000400000 */
        /* <DEDUP_REMOVED lines=29> */
[C---:B------:R-:W-:Y:S01]  /*10850*/  FSETP.GEU.AND P6, PT, |R213|.reuse, 1.175494350822287508e-38, PT ;  /* 0x00800000d500780b */ /* 0x040fe20003fce200 */
[----:B------:R-:W-:Y:S01]  /*10860*/  @P3 FMUL R213, R213, 0.25 ;  /* 0x3e800000d5d53820 */ /* 0x000fe20000400000 */
[----:B------:R-:W-:-:S02]  /*10870*/  FSETP.GEU.AND P4, PT, |R212|, 1.175494350822287508e-38, PT ;  /* 0x00800000d400780b */ /* 0x000fc40003f8e200 */
[----:B------:R-:W-:Y:S01]  /*10880*/  FSETP.GT.AND P3, PT, |R211|, 8.50705917302346158658e+37, PT ;  /* 0x7e800000d300780b */ /* 0x000fe20003f64200 */
[----:B------:R-:W-:Y:S01]  /*10890*/  @P5 FMUL R212, R212, 0.25 ;  /* 0x3e800000d4d45820 */ /* 0x000fe20000400000 */
[----:B------:R-:W-:Y:S02]  /*108a0*/  FSEL R28, R28, R135, P5 ;  /* 0x000000871c1c7208 */ /* 0x000fe40002800000 */
[----:B------:R-:W-:Y:S02]  /*108b0*/  FSEL R29, R29, R138, P5 ;  /* 0x0000008a1d1d7208 */ /* 0x000fe40002800000 */
[----:B------:R-:W-:Y:S02]  /*108c0*/  FSEL R38, R38, R139, P5 ;  /* 0x0000008b26267208 */ /* 0x000fe40002800000 */
[----:B------:R-:W-:Y:S02]  /*108d0*/  FSEL R39, R39, R147, P5 ;  /* 0x0000009327277208 */ /* 0x000fe40002800000 */
[----:B------:R-:W-:-:S02]  /*108e0*/  FSEL R42, R42, R150, P5 ;  /* 0x000000962a2a7208 */ /* 0x000fc40002800000 */
[----:B------:R-:W-:Y:S02]  /*108f0*/  FSEL R54, R54, R243, P5 ;  /* 0x000000f336367208 */ /* 0x000fe40002800000 */
        /* <DEDUP_REMOVED lines=44> */
[----:B------:R-:W-:Y:S01]  /*10bc0*/  FSETP.GEU.AND P5, PT, |R211|, 1.175494350822287508e-38, PT ;  /* 0x00800000d300780b */ /* 0x000fe20003fae200 */
[----:B------:R-:W-:Y:S01]  /*10bd0*/  @!P4 FMUL R212, R212, 16777216 ;  /* 0x4b800000d4d4c820 */ /* 0x000fe20000400000 */
[----:B------:R-:W-:Y:S01]  /*10be0*/  @!P6 FMUL R213, R213, 16777216 ;  /* 0x4b800000d5d5e820 */ /* 0x000fe20000400000 */
[----:B------:R-:W-:-:S04]  /*10bf0*/  @P3 FMUL R211, R211, 0.25 ;  /* 0x3e800000d3d33820 */ /* 0x000fc80000400000 */
[----:B------:R-:W1:Y:S06]  /*10c00*/  MUFU.RCP R212, R212 ;  /* 0x000000d400d47308 */ /* 0x000e6c0000001000 */
[----:B------:R-:W-:Y:S02]  /*10c10*/  @!P5 FMUL R211, R211, 16777216 ;  /* 0x4b800000d3d3d820 */ /* 0x000fe40000400000 */
[----:B------:R-:W2:Y:S01]  /*10c20*/  MUFU.RCP R213, R213 ;  /* 0x000000d500d57308 */ /* 0x000ea20000001000 */
[----:B------:R-:W-:Y:S01]  /*10c30*/  FMUL R11, R18, 0.25 ;  /* 0x3e800000120b7820 */ /* 0x000fe20000400000 */
[----:B------:R-:W-:Y:S01]  /*10c40*/  FMUL R150, R152, 0.25 ;  /* 0x3e80000098967820 */ /* 0x000fe20000400000 */
[----:B0-----:R-:W-:-:S05]  /*10c50*/  SHF.L.U32 R147, R151, 0x4, RZ ;  /* 0x0000000497937819 */ /* 0x001fca00000006ff */
[----:B------:R-:W0:Y:S01]  /*10c60*/  MUFU.RCP R211, R211 ;  /* 0x000000d300d37308 */ /* 0x000e220000001000 */
[----:B------:R-:W-:Y:S01]  /*10c70*/  SHF.L.U32 R139, R151, 0x7, RZ ;  /* 0x00000007978b7819 */ /* 0x000fe200000006ff */
[----:B------:R-:W-:Y:S01]  /*10c80*/  @!P4 FMUL R9, R9, 16777216 ;  /* 0x4b8000000909c820 */ /* 0x000fe20000400000 */
[----:B------:R-:W-:Y:S01]  /*10c90*/  FSEL R11, R11, R18, P3 ;  /* 0x000000120b0b7208 */ /* 0x000fe20001800000 */
[----:B------:R-:W-:Y:S01]  /*10ca0*/  @!P4 FMUL R10, R10, 16777216 ;  /* 0x4b8000000a0ac820 */ /* 0x000fe20000400000 */
[----:B------:R-:W-:Y:S01]  /*10cb0*/  FSEL R150, R150, R152, P3 ;  /* 0x0000009896967208 */ /* 0x000fe20001800000 */
[----:B------:R-:W-:Y:S01]  /*10cc0*/  @!P6 FMUL R24, R24, 16777216 ;  /* 0x4b8000001818e820 */ /* 0x000fe20000400000 */
[----:B------:R-:W-:Y:S01]  /*10cd0*/  LOP3.LUT R147, R147, 0xf0, RZ, 0xc0, !PT ;  /* 0x000000f093937812 */ /* 0x000fe200078ec0ff */
[----:B------:R-:W-:Y:S01]  /*10ce0*/  @!P6 FMUL R8, R8, 16777216 ;  /* 0x4b8000000808e820 */ /* 0x000fe20000400000 */
[----:B------:R-:W-:Y:S01]  /*10cf0*/  LOP3.LUT R139, R139, 0x800, RZ, 0xc0, !PT ;  /* 0x000008008b8b7812 */ /* 0x000fe200078ec0ff */
[C---:B-1----:R-:W-:Y:S01]  /*10d00*/  FMUL R10, R212.reuse, R10 ;  /* 0x0000000ad40a7220 */ /* 0x042fe20000400000 */
[----:B------:R-:W-:Y:S01]  /*10d10*/  FMUL R9, R212, R9 ;  /* 0x00000009d4097220 */ /* 0x000fe20000400000 */
[----:B------:R-:W-:Y:S01]  /*10d20*/  @!P5 FMUL R150, R150, 16777216 ;  /* 0x4b8000009696d820 */ /* 0x000fe20000400000 */
[----:B------:R-:W-:Y:S01]  /*10d30*/  IADD3 R139, R139, UR4, R147 ;  /* 0x000000048b8b7c10 */ /* 0x000fe2000fffe093 */
[----:B------:R-:W-:Y:S01]  /*10d40*/  @!P5 FMUL R11, R11, 16777216 ;  /* 0x4b8000000b0bd820 */ /* 0x000fe20000400000 */
[C---:B--2---:R-:W-:Y:S01]  /*10d50*/  FMUL R147, R213.reuse, R8 ;  /* 0x00000008d5937220 */ /* 0x044fe20000400000 */
[----:B------:R-:W-:Y:S01]  /*10d60*/  FMUL R24, R213, R24 ;  /* 0x00000018d5187220 */ /* 0x000fe20000400000 */
[C---:B0-----:R-:W-:Y:S01]  /*10d70*/  FMUL R8, R211.reuse, R150 ;  /* 0x00000096d3087220 */ /* 0x041fe20000400000 */
[----:B------:R-:W-:Y:S01]  /*10d80*/  FMUL R11, R211, R11 ;  /* 0x0000000bd30b7220 */ /* 0x000fe20000400000 */
[----:B------:R-:W-:Y:S01]  /*10d90*/  F2FP.F16.F32.PACK_AB R9, R10, R9 ;  /* 0x000000090a09723e */ /* 0x000fe200000000ff */
[C---:B------:R-:W-:Y:S01]  /*10da0*/  FMUL R27, R210.reuse, R27 ;  /* 0x0000001bd21b7220 */ /* 0x040fe20000400000 */
[----:B------:R-:W-:Y:S01]  /*10db0*/  FMUL R26, R210, R26 ;  /* 0x0000001ad21a7220 */ /* 0x000fe20000400000 */
[----:B------:R-:W-:-:S02]  /*10dc0*/  F2FP.F16.F32.PACK_AB R10, R147, R24 ;  /* 0x00000018930a723e */ /* 0x000fc400000000ff */
[----:B------:R-:W-:Y:S02]  /*10dd0*/  LOP3.LUT R24, R151, 0xe0, RZ, 0xc0, !PT ;  /* 0x000000e097187812 */ /* 0x000fe400078ec0ff */
[----:B------:R-:W-:Y:S02]  /*10de0*/  F2FP.F16.F32.PACK_AB R8, R8, R11 ;  /* 0x0000000b0808723e */ /* 0x000fe400000000ff */
[----:B------:R-:W-:Y:S02]  /*10df0*/  F2FP.F16.F32.PACK_AB R11, R27, R26 ;  /* 0x0000001a1b0b723e */ /* 0x000fe400000000ff */
[----:B------:R-:W-:-:S05]  /*10e00*/  LEA R24, R24, R139, 0x3 ;  /* 0x0000008b18187211 */ /* 0x000fca00078e18ff */
[----:B------:R0:W-:Y:S01]  /*10e10*/  STSM.16.M88.4 [R24], R8 ;  /* 0x0000000818007844 */ /* 0x0001e20000000200 */
[----:B------:R-:W-:Y:S01]  /*10e20*/  @!P6 FMUL R12, R12, 16777216 ;  /* 0x4b8000000c0ce820 */ /* 0x000fe20000400000 */
[----:B------:R-:W-:Y:S01]  /*10e30*/  @!P6 FMUL R13, R13, 16777216 ;  /* 0x4b8000000d0de820 */ /* 0x000fe20000400000 */
[----:B------:R-:W-:Y:S01]  /*10e40*/  @!P4 FMUL R14, R14, 16777216 ;  /* 0x4b8000000e0ec820 */ /* 0x000fe20000400000 */
[----:B------:R-:W-:Y:S01]  /*10e50*/  @!P4 FMUL R15, R15, 16777216 ;  /* 0x4b8000000f0fc820 */ /* 0x000fe20000400000 */
[----:B------:R-:W-:Y:S01]  /*10e60*/  LOP3.LUT R26, R151, 0xff, RZ, 0xc0, !PT ;  /* 0x000000ff971a7812 */ /* 0x000fe200078ec0ff */
[C---:B------:R-:W-:Y:S02]  /*10e70*/  FMUL R13, R213.reuse, R13 ;  /* 0x0000000dd50d7220 */ /* 0x040fe40000400000 */
[----:B------:R-:W-:Y:S01]  /*10e80*/  FMUL R15, R212, R15 ;  /* 0x0000000fd40f7220 */ /* 0x000fe20000400000 */
[----:B------:R-:W-:Y:S01]  /*10e90*/  LEA R26, R26, UR4, 0x4 ;  /* 0x000000041a1a7c11 */ /* 0x000fe2000f8e20ff */
[----:B0-----:R-:W-:Y:S01]  /*10ea0*/  FMUL R10, R213, R12 ;  /* 0x0000000cd50a7220 */ /* 0x001fe20000400000 */
[----:B------:R-:W-:Y:S01]  /*10eb0*/  FMUL R9, R212, R14 ;  /* 0x0000000ed4097220 */ /* 0x000fe20000400000 */
[----:B------:R-:W-:Y:S01]  /*10ec0*/  FMUL R135, R154, 0.25 ;  /* 0x3e8000009a877820 */ /* 0x000fe20000400000 */
[----:B------:R-:W-:-:S02]  /*10ed0*/  FMUL R138, R153, 0.25 ;  /* 0x3e800000998a7820 */ /* 0x000fc40000400000 */
[----:B------:R-:W-:Y:S02]  /*10ee0*/  F2FP.F16.F32.PACK_AB R10, R10, R13 ;  /* 0x0000000d0a0a723e */ /* 0x000fe400000000ff */
[----:B------:R-:W-:Y:S01]  /*10ef0*/  F2FP.F16.F32.PACK_AB R9, R9, R15 ;  /* 0x0000000f0909723e */ /* 0x000fe200000000ff */
[----:B------:R-:W-:Y:S01]  /*10f00*/  BAR.SYNC.DEFER_BLOCKING 0x0 ;  /* 0x0000000000007b1d */ /* 0x000fe20000010000 */
[----:B------:R-:W-:Y:S02]  /*10f10*/  FSEL R135, R135, R154, P3 ;  /* 0x0000009a87877208 */ /* 0x000fe40001800000 */
[----:B------:R-:W-:-:S03]  /*10f20*/  FSEL R138, R138, R153, P3 ;  /* 0x000000998a8a7208 */ /* 0x000fc60001800000 */
[----:B------:R-:W-:Y:S02]  /*10f30*/  @!P5 FMUL R135, R135, 16777216 ;  /* 0x4b8000008787d820 */ /* 0x000fe40000400000 */
[----:B------:R-:W-:Y:S01]  /*10f40*/  @!P5 FMUL R138, R138, 16777216 ;  /* 0x4b8000008a8ad820 */ /* 0x000fe20000400000 */
[C---:B------:R-:W-:Y:S01]  /*10f50*/  FMUL R31, R210.reuse, R31 ;  /* 0x0000001fd21f7220 */ /* 0x040fe20000400000 */
[----:B------:R-:W0:Y:S01]  /*10f60*/  LDS.128 R12, [R26] ;  /* 0x000000001a0c7984 */ /* 0x000e220000000c00 */
[----:B------:R-:W-:Y:S01]  /*10f70*/  FMUL R30, R210, R30 ;  /* 0x0000001ed21e7220 */ /* 0x000fe20000400000 */
[C---:B------:R-:W-:Y:S01]  /*10f80*/  FMUL R8, R211.reuse, R135 ;  /* 0x00000087d3087220 */ /* 0x040fe20000400000 */
[----:B------:R-:W-:-:S03]  /*10f90*/  FMUL R138, R211, R138 ;  /* 0x0000008ad38a7220 */ /* 0x000fc60000400000 */
[----:B------:R-:W-:Y:S02]  /*10fa0*/  F2FP.F16.F32.PACK_AB R11, R31, R30 ;  /* 0x0000001e1f0b723e */ /* 0x000fe400000000ff */
[----:B------:R-:W-:Y:S01]  /*10fb0*/  F2FP.F16.F32.PACK_AB R8, R8, R138 ;  /* 0x0000008a0808723e */ /* 0x000fe200000000ff */
[----:B------:R-:W-:Y:S01]  /*10fc0*/  BAR.SYNC.DEFER_BLOCKING 0x0 ;  /* 0x0000000000007b1d */ /* 0x000fe20000010000 */
[----:B------:R-:W-:-:S05]  /*10fd0*/  FMUL R18, R19, 0.25 ;  /* 0x3e80000013127820 */ /* 0x000fca0000400000 */
[----:B------:R-:W-:Y:S01]  /*10fe0*/  FSEL R18, R18, R19, P3 ;  /* 0x0000001312127208 */ /* 0x000fe20001800000 */
[----:B------:R-:W-:Y:S01]  /*10ff0*/  FMUL R19, R155, 0.25 ;  /* 0x3e8000009b137820 */ /* 0x000fe20000400000 */
[----:B------:R-:W-:Y:S01]  /*11000*/  @!P4 FMUL R16, R16, 16777216 ;  /* 0x4b8000001010c820 */ /* 0x000fe20000400000 */
[----:B------:R-:W-:Y:S01]  /*11010*/  @!P4 FMUL R17, R17, 16777216 ;  /* 0x4b8000001111c820 */ /* 0x000fe20000400000 */
[----:B------:R-:W2:Y:S02]  /*11020*/  LDL.LU R30, [R1+0x1e4] ;  /* 0x0001e400011e7983 */ /* 0x000ea40000300800 */
[----:B------:R-:W-:Y:S02]  /*11030*/  FSEL R19, R19, R155, P3 ;  /* 0x0000009b13137208 */ /* 0x000fe40001800000 */
[----:B------:R1:W-:Y:S01]  /*11040*/  STSM.16.M88.4 [R24], R8 ;  /* 0x0000000818007844 */ /* 0x0003e20000000200 */
[----:B------:R-:W-:Y:S02]  /*11050*/  @!P5 FMUL R18, R18, 16777216 ;  /* 0x4b8000001212d820 */ /* 0x000fe40000400000 */
[----:B------:R-:W-:Y:S01]  /*11060*/  @!P5 FMUL R19, R19, 16777216 ;  /* 0x4b8000001313d820 */ /* 0x000fe20000400000 */
[----:B------:R-:W-:Y:S01]  /*11070*/  FMUL R17, R212, R17 ;  /* 0x00000011d4117220 */ /* 0x000fe20000400000 */
[----:B------:R-:W3:Y:S02]  /*11080*/  LDL.LU R27, [R1+0x1e0] ;  /* 0x0001e000011b7983 */ /* 0x000ee40000300800 */
[----:B------:R-:W-:-:S02]  /*11090*/  FMUL R19, R211, R19 ;  /* 0x00000013d3137220 */ /* 0x000fc40000400000 */
[----:B------:R-:W4:Y:S01]  /*110a0*/  LDL.LU R31, [R1+0x1d0] ;  /* 0x0001d000011f7983 */ /* 0x000f220000300800 */
[----:B------:R-:W-:Y:S01]  /*110b0*/  @!P6 FMUL R33, R33, 16777216 ;  /* 0x4b8000002121e820 */ /* 0x000fe20000400000 */
[----:B------:R-:W-:Y:S02]  /*110c0*/  @!P6 FMUL R32, R32, 16777216 ;  /* 0x4b8000002020e820 */ /* 0x000fe40000400000 */
[----:B------:R-:W5:Y:S01]  /*110d0*/  LDL.LU R157, [R1+0x174] ;  /* 0x00017400019d7983 */ /* 0x000f620000300800 */
[----:B-1----:R-:W-:Y:S01]  /*110e0*/  FMUL R9, R212, R16 ;  /* 0x00000010d4097220 */ /* 0x002fe20000400000 */
[----:B------:R-:W-:Y:S02]  /*110f0*/  FMUL R8, R211, R18 ;  /* 0x00000012d3087220 */ /* 0x000fe40000400000 */
[----:B------:R-:W2:Y:S02]  /*11100*/  LDL.LU R156, [R1+0x170] ;  /* 0x00017000019c7983 */ /* 0x000ea40000300800 */
[----:B------:R-:W-:-:S02]  /*11110*/  F2FP.F16.F32.PACK_AB R9, R9, R17 ;  /* 0x000000110909723e */ /* 0x000fc400000000ff */
[----:B------:R-:W4:Y:S01]  /*11120*/  LDL.LU R159, [R1+0x164] ;  /* 0x00016400019f7983 */ /* 0x000f220000300800 */
[----:B------:R-:W-:Y:S01]  /*11130*/  F2FP.F16.F32.PACK_AB R8, R8, R19 ;  /* 0x000000130808723e */ /* 0x000fe200000000ff */
[----:B------:R-:W-:Y:S01]  /*11140*/  BAR.SYNC.DEFER_BLOCKING 0x0 ;  /* 0x0000000000007b1d */ /* 0x000fe20000010000 */
[C---:B------:R-:W-:Y:S01]  /*11150*/  FMUL R35, R210.reuse, R35 ;  /* 0x00000023d2237220 */ /* 0x040fe20000400000 */
[----:B------:R-:W-:Y:S01]  /*11160*/  FMUL R34, R210, R34 ;  /* 0x00000022d2227220 */ /* 0x000fe20000400000 */
[C---:B------:R-:W-:Y:S01]  /*11170*/  FMUL R10, R213.reuse, R33 ;  /* 0x00000021d50a7220 */ /* 0x040fe20000400000 */
[----:B------:R-:W-:Y:S02]  /*11180*/  FMUL R32, R213, R32 ;  /* 0x00000020d5207220 */ /* 0x000fe40000400000 */
[----:B------:R-:W5:Y:S04]  /*11190*/  LDL.LU R158, [R1+0x160] ;  /* 0x00016000019e7983 */ /* 0x000f680000300800 */
[----:B------:R-:W5:Y:S04]  /*111a0*/  LDL.LU R169, [R1+0x154] ;  /* 0x0001540001a97983 */ /* 0x000f680000300800 */
[----:B------:R-:W5:Y:S04]  /*111b0*/  LDL.LU R168, [R1+0x150] ;  /* 0x0001500001a87983 */ /* 0x000f680000300800 */
[----:B------:R-:W5:Y:S04]  /*111c0*/  LDL.LU R171, [R1+0x144] ;  /* 0x0001440001ab7983 */ /* 0x000f680000300800 */
[----:B------:R-:W1:Y:S01]  /*111d0*/  LDS.128 R16, [R26] ;  /* 0x000000001a107984 */ /* 0x000e620000000c00 */
[----:B------:R-:W-:-:S03]  /*111e0*/  F2FP.F16.F32.PACK_AB R10, R10, R32 ;  /* 0x000000200a0a723e */ /* 0x000fc600000000ff */
[----:B------:R-:W5:Y:S01]  /*111f0*/  LDL.LU R170, [R1+0x140] ;  /* 0x0001400001aa7983 */ /* 0x000f620000300800 */
[----:B------:R-:W-:Y:S01]  /*11200*/  F2FP.F16.F32.PACK_AB R11, R35, R34 ;  /* 0x00000022230b723e */ /* 0x000fe200000000ff */
[----:B------:R-:W-:Y:S06]  /*11210*/  BAR.SYNC.DEFER_BLOCKING 0x0 ;  /* 0x0000000000007b1d */ /* 0x000fec0000010000 */
[----:B------:R-:W5:Y:S04]  /*11220*/  LDL.LU R177, [R1+0x134] ;  /* 0x0001340001b17983 */ /* 0x000f680000300800 */
[----:B------:R-:W5:Y:S04]  /*11230*/  LDL.LU R176, [R1+0x130] ;  /* 0x0001300001b07983 */ /* 0x000f680000300800 */
[----:B------:R-:W5:Y:S04]  /*11240*/  LDL.LU R179, [R1+0x124] ;  /* 0x0001240001b37983 */ /* 0x000f680000300800 */
[----:B------:R-:W5:Y:S04]  /*11250*/  LDL.LU R178, [R1+0x120] ;  /* 0x0001200001b27983 */ /* 0x000f680000300800 */
[----:B------:R-:W5:Y:S01]  /*11260*/  LDL.LU R147, [R1+0x104] ;  /* 0x0001040001937983 */ /* 0x000f620000300800 */
[----:B------:R-:W-:-:S03]  /*11270*/  SHF.L.U32 R191, R151, 0x2, RZ ;  /* 0x0000000297bf7819 */ /* 0x000fc600000006ff */
[----:B------:R-:W5:Y:S04]  /*11280*/  LDL.LU R185, [R1+0x100] ;  /* 0x0001000001b97983 */ /* 0x000f680000300800 */
[----:B------:R-:W5:Y:S04]  /*11290*/  LDL.LU R195, [R1+0xf4] ;  /* 0x0000f40001c37983 */ /* 0x000f680000300800 */
[----:B------:R0:W-:Y:S04]  /*112a0*/  STSM.16.M88.4 [R24], R8 ;  /* 0x0000000818007844 */ /* 0x0001e80000000200 */
[----:B------:R-:W5:Y:S04]  /*112b0*/  LDL.LU R194, [R1+0xf0] ;  /* 0x0000f00001c27983 */ /* 0x000f680000300800 */
[----:B------:R-:W5:Y:S01]  /*112c0*/  LDL.LU R197, [R1+0xe4] ;  /* 0x0000e40001c57983 */ /* 0x000f620000300800 */
[----:B------:R-:W-:-:S03]  /*112d0*/  @!P6 FMUL R149, R149, 16777216 ;  /* 0x4b8000009595e820 */ /* 0x000fc60000400000 */
[----:B------:R-:W5:Y:S01]  /*112e0*/  LDL.LU R196, [R1+0xe0] ;  /* 0x0000e00001c47983 */ /* 0x000f620000300800 */
[----:B0-----:R-:W-:-:S03]  /*112f0*/  SHF.L.U32 R8, R151, 0x3, RZ ;  /* 0x0000000397087819 */ /* 0x001fc600000006ff */
[----:B------:R-:W5:Y:S01]  /*11300*/  LDL.LU R207, [R1+0xd0] ;  /* 0x0000d00001cf7983 */ /* 0x000f620000300800 */
[----:B------:R-:W-:Y:S01]  /*11310*/  @!P6 FMUL R148, R148, 16777216 ;  /* 0x4b8000009494e820 */ /* 0x000fe20000400000 */
[----:B------:R-:W-:Y:S01]  /*11320*/  @!P6 FMUL R145, R145, 16777216 ;  /* 0x4b8000009191e820 */ /* 0x000fe20000400000 */
[----:B------:R-:W-:Y:S01]  /*11330*/  @!P6 FMUL R144, R144, 16777216 ;  /* 0x4b8000009090e820 */ /* 0x000fe20000400000 */
[----:B------:R-:W3:Y:S01]  /*11340*/  LDL.LU R209, [R1+0xc4] ;  /* 0x0000c40001d17983 */ /* 0x000ee20000300800 */
[----:B------:R-:W-:Y:S01]  /*11350*/  @!P6 FMUL R141, R141, 16777216 ;  /* 0x4b8000008d8de820 */ /* 0x000fe20000400000 */
        /* <DEDUP_REMOVED lines=53> */
[----:B------:R-:W-:Y:S01]  /*116b0*/  LOP3.LUT R8, R8, 0x38, RZ, 0xc0, !PT ;  /* 0x0000003808087812 */ /* 0x000fe200078ec0ff */
[----:B------:R-:W5:Y:S01]  /*116c0*/  LDL.LU R208, [R1+0xc0] ;  /* 0x0000c00001d07983 */ /* 0x000f620000300800 */
[----:B------:R-:W-:-:S02]  /*116d0*/  LOP3.LUT R191, R191, 0x3c0, RZ, 0xc0, !PT ;  /* 0x000003c0bfbf7812 */ /* 0x000fc400078ec0ff */
[----:B------:R-:W-:Y:S01]  /*116e0*/  ISETP.GE.U32.AND P6, PT, R5, 0x7f800000, PT ;  /* 0x7f8000000500780c */ /* 0x000fe20003fc6070 */
[----:B------:R-:W5:Y:S01]  /*116f0*/  LDL.LU R11, [R1+0xb4] ;  /* 0x0000b400010b7983 */ /* 0x000f620000300800 */
[----:B------:R-:W-:-:S03]  /*11700*/  IADD3 R191, R191, UR4, R8 ;  /* 0x00000004bfbf7c10 */ /* 0x000fc6000fffe008 */
[----:B------:R-:W2:Y:S01]  /*11710*/  LDL.LU R32, [R1+0xb0] ;  /* 0x0000b00001207983 */ /* 0x000ea20000300800 */
[----:B------:R-:W-:-:S03]  /*11720*/  SHF.R.U32.HI R8, RZ, 0x1, R151 ;  /* 0x00000001ff087819 */ /* 0x000fc60000011697 */
[----:B------:R-:W5:Y:S04]  /*11730*/  LDL.LU R34, [R1+0xa4] ;  /* 0x0000a40001227983 */ /* 0x000f680000300800 */
[----:B------:R-:W5:Y:S01]  /*11740*/  LDL.LU R33, [R1+0xa0] ;  /* 0x0000a00001217983 */ /* 0x000f620000300800 */
[----:B------:R-:W-:-:S03]  /*11750*/  FMUL R188, R213, R145 ;  /* 0x00000091d5bc7220 */ /* 0x000fc60000400000 */
[----:B------:R-:W5:Y:S01]  /*11760*/  LDL.LU R35, [R1+0x90] ;  /* 0x0000900001237983 */ /* 0x000f620000300800 */
[----:B------:R-:W-:-:S03]  /*11770*/  LOP3.LUT R8, R8, 0x4, RZ, 0xc0, !PT ;  /* 0x0000000408087812 */ /* 0x000fc600078ec0ff */
[----:B------:R-:W5:Y:S01]  /*11780*/  LDL.LU R210, [R1+0x40] ;  /* 0x0000400001d27983 */ /* 0x000f620000300800 */
[----:B------:R-:W-:-:S03]  /*11790*/  FMUL R187, R213, R144 ;  /* 0x00000090d5bb7220 */ /* 0x000fc60000400000 */
[----:B------:R-:W5:Y:S01]  /*117a0*/  LDL.LU R243, [R1+0x34] ;  /* 0x0000340001f37983 */ /* 0x000f620000300800 */
[----:B------:R-:W-:-:S03]  /*117b0*/  FMUL R173, R213, R128 ;  /* 0x00000080d5ad7220 */ /* 0x000fc60000400000 */
[----:B------:R-:W5:Y:S01]  /*117c0*/  LDL.LU R214, [R1+0x30] ;  /* 0x0000300001d67983 */ /* 0x000f620000300800 */
[----:B------:R-:W-:-:S03]  /*117d0*/  FMUL R167, R213, R124 ;  /* 0x0000007cd5a77220 */ /* 0x000fc60000400000 */
[----:B------:R-:W5:Y:S01]  /*117e0*/  LDL.LU R145, [R1+0x110] ;  /* 0x0001100001917983 */ /* 0x000f620000300800 */
[----:B------:R-:W-:-:S03]  /*117f0*/  FMUL R161, R213, R112 ;  /* 0x00000070d5a17220 */ /* 0x000fc60000400000 */
[----:B------:R-:W5:Y:S01]  /*11800*/  LDL.LU R144, [R1+0x114] ;  /* 0x0001140001907983 */ /* 0x000f620000300800 */
[----:B------:R-:W-:Y:S01]  /*11810*/  IADD3 R191, R8, R191, RZ ;  /* 0x000000bf08bf7210 */ /* 0x000fe20007ffe0ff */
[C---:B------:R-:W-:Y:S02]  /*11820*/  FMUL R155, R213.reuse, R108 ;  /* 0x0000006cd59b7220 */ /* 0x040fe40000400000 */
[----:B------:R-:W5:Y:S01]  /*11830*/  LDL.LU R128, [R1+0x44] ;  /* 0x0000440001807983 */ /* 0x000f620000300800 */
[----:B------:R-:W-:Y:S01]  /*11840*/  @P6 MOV R8, 0x7f800000 ;  /* 0x7f80000000086802 */ /* 0x000fe20000000f00 */
[C---:B------:R-:W-:Y:S02]  /*11850*/  FMUL R153, R213.reuse, R104 ;  /* 0x00000068d5997220 */ /* 0x040fe40000400000 */
[----:B------:R-:W5:Y:S01]  /*11860*/  LDL.LU R124, [R1+0x50] ;  /* 0x00005000017c7983 */ /* 0x000f620000300800 */
[C---:B------:R-:W-:Y:S01]  /*11870*/  FMUL R163, R213.reuse, R116 ;  /* 0x00000074d5a37220 */ /* 0x040fe20000400000 */
[----:B------:R-:W-:-:S02]  /*11880*/  FMUL R151, R213, R100 ;  /* 0x00000064d5977220 */ /* 0x000fc40000400000 */
[----:B------:R-:W5:Y:S01]  /*11890*/  LDL.LU R112, [R1+0x54] ;  /* 0x0000540001707983 */ /* 0x000f620000300800 */
[C---:B------:R-:W-:Y:S01]  /*118a0*/  FMUL R164, R213.reuse, R117 ;  /* 0x00000075d5a47220 */ /* 0x040fe20000400000 */
[C---:B------:R-:W-:Y:S02]  /*118b0*/  FMUL R116, R213.reuse, R49 ;  /* 0x00000031d5747220 */ /* 0x040fe40000400000 */
[----:B------:R-:W5:Y:S01]  /*118c0*/  LDL.LU R108, [R1+0x60] ;  /* 0x00006000016c7983 */ /* 0x000f620000300800 */
[C---:B------:R-:W-:Y:S01]  /*118d0*/  FMUL R165, R213.reuse, R120 ;  /* 0x00000078d5a57220 */ /* 0x040fe20000400000 */
[C---:B------:R-:W-:Y:S02]  /*118e0*/  FMUL R117, R213.reuse, R48 ;  /* 0x00000030d5757220 */ /* 0x040fe40000400000 */
[----:B------:R-:W5:Y:S01]  /*118f0*/  LDL.LU R104, [R1+0x70] ;  /* 0x0000700001687983 */ /* 0x000f620000300800 */
[C---:B------:R-:W-:Y:S01]  /*11900*/  FMUL R166, R213.reuse, R121 ;  /* 0x00000079d5a67220 */ /* 0x040fe20000400000 */
[----:B------:R-:W-:-:S02]  /*11910*/  FMUL R120, R213, R45 ;  /* 0x0000002dd5787220 */ /* 0x000fc40000400000 */
[----:B------:R-:W5:Y:S01]  /*11920*/  LDL.LU R100, [R1+0x94] ;  /* 0x0000940001647983 */ /* 0x000f620000300800 */
[----:B------:R-:W-:Y:S01]  /*11930*/  @P6 FFMA.FTZ R206, R5, R8, +INF ;  /* 0x7f80000005ce6423 */ /* 0x000fe20000010008 */
[----:B------:R-:W-:Y:S02]  /*11940*/  @!P4 FMUL R7, R7, 16777216 ;  /* 0x4b8000000707c820 */ /* 0x000fe40000400000 */
[----:B------:R-:W4:Y:S01]  /*11950*/  LDL.LU R49, [R1+0x190] ;  /* 0x0001900001317983 */ /* 0x000f220000300800 */
[C---:B------:R-:W-:Y:S01]  /*11960*/  FMUL R121, R213.reuse, R44 ;  /* 0x0000002cd5797220 */ /* 0x040fe20000400000 */
[----:B------:R-:W-:Y:S02]  /*11970*/  @!P4 FMUL R20, R20, 16777216 ;  /* 0x4b8000001414c820 */ /* 0x000fe40000400000 */
[----:B------:R-:W5:Y:S01]  /*11980*/  LDL.LU R48, [R1+0x1a0] ;  /* 0x0001a00001307983 */ /* 0x000f620000300800 */
[C---:B------:R-:W-:Y:S01]  /*11990*/  FMUL R8, R213.reuse, R41 ;  /* 0x00000029d5087220 */ /* 0x040fe20000400000 */
[----:B------:R-:W-:-:S02]  /*119a0*/  FMUL R9, R213, R40 ;  /* 0x00000028d5097220 */ /* 0x000fc40000400000 */
[----:B------:R-:W4:Y:S01]  /*119b0*/  LDL.LU R45, [R1+0x1a4] ;  /* 0x0001a400012d7983 */ /* 0x000f220000300800 */
[C---:B------:R-:W-:Y:S01]  /*119c0*/  FMUL R190, R213.reuse, R149 ;  /* 0x00000095d5be7220 */ /* 0x040fe20000400000 */
[C---:B------:R-:W-:Y:S02]  /*119d0*/  FMUL R189, R213.reuse, R148 ;  /* 0x00000094d5bd7220 */ /* 0x040fe40000400000 */
[----:B------:R-:W5:Y:S01]  /*119e0*/  LDL.LU R44, [R1+0x1b0] ;  /* 0x0001b000012c7983 */ /* 0x000f620000300800 */
[C---:B------:R-:W-:Y:S01]  /*119f0*/  FMUL R184, R213.reuse, R141 ;  /* 0x0000008dd5b87220 */ /* 0x040fe20000400000 */
[C---:B------:R-:W-:Y:S01]  /*11a00*/  FMUL R183, R213.reuse, R140 ;  /* 0x0000008cd5b77220 */ /* 0x040fe20000400000 */
[C---:B------:R-:W-:Y:S01]  /*11a10*/  FMUL R182, R213.reuse, R137 ;  /* 0x00000089d5b67220 */ /* 0x040fe20000400000 */
[----:B------:R-:W4:Y:S01]  /*11a20*/  LDL.LU R41, [R1+0x1b4] ;  /* 0x0001b40001297983 */ /* 0x000f220000300800 */
[C---:B------:R-:W-:Y:S01]  /*11a30*/  FMUL R181, R213.reuse, R136 ;  /* 0x00000088d5b57220 */ /* 0x040fe20000400000 */
        /* <DEDUP_REMOVED lines=32> */
[----:B------:R-:W5:Y:S01]  /*11c40*/  LDL.LU R40, [R1+0x1c0] ;  /* 0x0001c00001287983 */ /* 0x000f620000300800 */
[C---:B------:R-:W-:Y:S01]  /*11c50*/  FMUL R10, R213.reuse, R37 ;  /* 0x00000025d50a7220 */ /* 0x040fe20000400000 */
[----:B------:R-:W-:Y:S01]  /*11c60*/  FMUL R213, R213, R36 ;  /* 0x00000024d5d57220 */ /* 0x000fe20000400000 */
[C---:B------:R-:W-:Y:S01]  /*11c70*/  FMUL R149, R212.reuse, R7 ;  /* 0x00000007d4957220 */ /* 0x040fe20000400000 */
[----:B------:R-:W4:Y:S01]  /*11c80*/  LDL.LU R37, [R1+0x1c4] ;  /* 0x0001c40001257983 */ /* 0x000f220000300800 */
[----:B------:R-:W-:-:S03]  /*11c90*/  FMUL R148, R212, R20 ;  /* 0x00000014d4947220 */ /* 0x000fc60000400000 */
[----:B------:R-:W5:Y:S04]  /*11ca0*/  LDL.LU R36, [R1+0x1d4] ;  /* 0x0001d40001247983 */ /* 0x000f680000300800 */
[----:B------:R-:W4:Y:S04]  /*11cb0*/  LDL.LU R7, [R1+0x1f0] ;  /* 0x0001f00001077983 */ /* 0x000f280000300800 */
[----:B------:R-:W5:Y:S01]  /*11cc0*/  LDL.LU R20, [R1+0x1f4] ;  /* 0x0001f40001147983 */ /* 0x000f620000300800 */
[----:B------:R-:W-:Y:S01]  /*11cd0*/  @!P4 FMUL R95, R95, 16777216 ;  /* 0x4b8000005f5fc820 */ /* 0x000fe20000400000 */
[----:B------:R-:W-:Y:S01]  /*11ce0*/  @!P4 FMUL R87, R87, 16777216 ;  /* 0x4b8000005757c820 */ /* 0x000fe20000400000 */
[----:B------:R-:W-:Y:S01]  /*11cf0*/  @!P4 FMUL R98, R98, 16777216 ;  /* 0x4b8000006262c820 */ /* 0x000fe20000400000 */
[----:B------:R-:W-:Y:S01]  /*11d00*/  @!P4 FMUL R91, R91, 16777216 ;  /* 0x4b8000005b5bc820 */ /* 0x000fe20000400000 */
[----:B------:R-:W-:Y:S01]  /*11d10*/  @!P4 FMUL R99, R99, 16777216 ;  /* 0x4b8000006363c820 */ /* 0x000fe20000400000 */
[C---:B------:R-:W-:Y:S01]  /*11d20*/  FMUL R141, R212.reuse, R87 ;  /* 0x00000057d48d7220 */ /* 0x040fe20000400000 */
[C---:B------:R-:W-:Y:S01]  /*11d30*/  FMUL R133, R212.reuse, R95 ;  /* 0x0000005fd4857220 */ /* 0x040fe20000400000 */
[C---:B------:R-:W-:Y:S01]  /*11d40*/  FMUL R137, R212.reuse, R91 ;  /* 0x0000005bd4897220 */ /* 0x040fe20000400000 */
[----:B------:R-:W4:Y:S01]  /*11d50*/  LDL.LU R95, [R1+0x194] ;  /* 0x00019400015f7983 */ /* 0x000f220000300800 */
[C---:B------:R-:W-:Y:S01]  /*11d60*/  FMUL R87, R212.reuse, R98 ;  /* 0x00000062d4577220 */ /* 0x040fe20000400000 */
[----:B------:R-:W-:-:S02]  /*11d70*/  FMUL R91, R212, R99 ;  /* 0x00000063d45b7220 */ /* 0x000fc40000400000 */
[----:B------:R-:W4:Y:S04]  /*11d80*/  LDL.LU R98, [R1+0x180] ;  /* 0x0001800001627983 */ /* 0x000f280000300800 */
[----:B------:R-:W4:Y:S01]  /*11d90*/  LDL.LU R99, [R1+0x184] ;  /* 0x0001840001637983 */ /* 0x000f220000300800 */
[----:B------:R-:W-:Y:S01]  /*11da0*/  @!P4 FMUL R102, R102, 16777216 ;  /* 0x4b8000006666c820 */ /* 0x000fe20000400000 */
[----:B------:R-:W-:Y:S01]  /*11db0*/  @!P4 FMUL R103, R103, 16777216 ;  /* 0x4b8000006767c820 */ /* 0x000fe20000400000 */
[----:B------:R-:W-:Y:S01]  /*11dc0*/  @!P4 FMUL R106, R106, 16777216 ;  /* 0x4b8000006a6ac820 */ /* 0x000fe20000400000 */
[----:B------:R-:W-:Y:S01]  /*11dd0*/  @!P4 FMUL R107, R107, 16777216 ;  /* 0x4b8000006b6bc820 */ /* 0x000fe20000400000 */
[C---:B------:R-:W-:Y:S01]  /*11de0*/  FMUL R132, R212.reuse, R102 ;  /* 0x00000066d4847220 */ /* 0x040fe20000400000 */
[C---:B------:R-:W-:Y:S01]  /*11df0*/  FMUL R135, R212.reuse, R103 ;  /* 0x00000067d4877220 */ /* 0x040fe20000400000 */
[----:B------:R-:W4:Y:S04]  /*11e00*/  LDL.LU R102, [R1+0x80] ;  /* 0x0000800001667983 */ /* 0x000f280000300800 */
[----:B------:R-:W4:Y:S01]  /*11e10*/  LDL.LU R103, [R1+0x84] ;  /* 0x0000840001677983 */ /* 0x000f220000300800 */
[C---:B------:R-:W-:Y:S01]  /*11e20*/  FMUL R136, R212.reuse, R106 ;  /* 0x0000006ad4887220 */ /* 0x040fe20000400000 */
[----:B------:R-:W-:-:S02]  /*11e30*/  FMUL R138, R212, R107 ;  /* 0x0000006bd48a7220 */ /* 0x000fc40000400000 */
[----:B------:R-:W4:Y:S01]  /*11e40*/  LDL.LU R106, [R1+0x74] ;  /* 0x00007400016a7983 */ /* 0x000f220000300800 */
[----:B------:R-:W-:-:S03]  /*11e50*/  @!P4 FMUL R110, R110, 16777216 ;  /* 0x4b8000006e6ec820 */ /* 0x000fc60000400000 */
[----:B------:R-:W4:Y:S01]  /*11e60*/  LDL.LU R107, [R1+0x64] ;  /* 0x00006400016b7983 */ /* 0x000f220000300800 */
[----:B------:R-:W-:-:S03]  /*11e70*/  FMUL R139, R212, R110 ;  /* 0x0000006ed48b7220 */ /* 0x000fc60000400000 */
[----:B------:R-:W4:Y:S01]  /*11e80*/  LDL.LU R110, [R1+0xd4] ;  /* 0x0000d400016e7983 */ /* 0x000f220000300800 */
        /* <DEDUP_REMOVED lines=46> */
[----:B------:R-:W-:Y:S01]  /*12170*/  FSETP.NEU.AND P4, PT, R5, RZ, PT ;  /* 0x000000ff0500720b */ /* 0x000fe20003f8d000 */
        /* <DEDUP_REMOVED lines=45> */
[----:B------:R-:W-:Y:S01]  /*12450*/  FMUL R212, R212, R134 ;  /* 0x00000086d4d47220 */ /* 0x000fe20000400000 */
[----:B---3--:R-:W-:Y:S01]  /*12460*/  FMUL R134, R209, 0.25 ;  /* 0x3e800000d1867820 */ /* 0x008fe20000400000 */
[----:B------:R-:W-:Y:S04]  /*12470*/  BAR.SYNC.DEFER_BLOCKING 0x0 ;  /* 0x0000000000007b1d */ /* 0x000fe80000010000 */
[----:B------:R-:W-:Y:S01]  /*12480*/  FSEL R134, R134, R209, P3 ;  /* 0x000000d186867208 */ /* 0x000fe20001800000 */
[----:B--2---:R-:W-:Y:S01]  /*12490*/  FMUL R209, R32, 0.25 ;  /* 0x3e80000020d17820 */ /* 0x004fe20000400000 */
[----:B-----5:R-:W-:-:S05]  /*124a0*/  FMUL R5, R20, 0.25 ;  /* 0x3e80000014057820 */ /* 0x020fca0000400000 */
        /* <DEDUP_REMOVED lines=11> */
[----:B----4-:R-:W-:-:S05]  /*12560*/  FMUL R48, R49, 0.25 ;  /* 0x3e80000031307820 */ /* 0x010fca0000400000 */
[----:B------:R-:W-:Y:S01]  /*12570*/  FSEL R48, R48, R49, P3 ;  /* 0x0000003130307208 */ /* 0x000fe20001800000 */
[----:B------:R-:W-:Y:S01]  /*12580*/  FMUL R49, R99, 0.25 ;  /* 0x3e80000063317820 */ /* 0x000fe20000400000 */
[----:B------:R-:W-:-:S04]  /*12590*/  FMUL R6, R7, 0.25 ;  /* 0x3e80000007067820 */ /* 0x000fc80000400000 */
[----:B------:R-:W-:Y:S01]  /*125a0*/  FSEL R49, R49, R99, P3 ;  /* 0x0000006331317208 */ /* 0x000fe20001800000 */
[----:B------:R-:W-:Y:S01]  /*125b0*/  FMUL R99, R156, 0.25 ;  /* 0x3e8000009c637820 */ /* 0x000fe20000400000 */
[----:B------:R-:W-:Y:S01]  /*125c0*/  FSEL R6, R6, R7, P3 ;  /* 0x0000000706067208 */ /* 0x000fe20001800000 */
[----:B------:R-:W-:-:S03]  /*125d0*/  FMUL R7, R30, 0.25 ;  /* 0x3e8000001e077820 */ /* 0x000fc60000400000 */
        /* <DEDUP_REMOVED lines=80> */
[----:B------:R-:W-:-:S02]  /*12ae0*/  FSEL R106, R106, R108, P3 ;  /* 0x0000006c6a6a7208 */ /* 0x000fc40001800000 */
[----:B------:R-:W-:Y:S01]  /*12af0*/  FSEL R196, R196, R110, P3 ;  /* 0x0000006ec4c47208 */ /* 0x000fe20001800000 */
[----:B------:R-:W-:Y:S01]  /*12b00*/  FMUL R110, R128, 0.25 ;  /* 0x3e800000806e7820 */ /* 0x000fe20000400000 */
[----:B------:R-:W-:Y:S01]  /*12b10*/  FSEL R107, R107, R112, P3 ;  /* 0x000000706b6b7208 */ /* 0x000fe20001800000 */
[----:B------:R-:W-:Y:S01]  /*12b20*/  FMUL R112, R243, 0.25 ;  /* 0x3e800000f3707820 */ /* 0x000fe20000400000 */
[----:B------:R-:W-:Y:S01]  /*12b30*/  @!P5 FMUL R11, R11, 16777216 ;  /* 0x4b8000000b0bd820 */ /* 0x000fe20000400000 */
[----:B------:R-:W-:Y:S01]  /*12b40*/  @!P5 FMUL R102, R102, 16777216 ;  /* 0x4b8000006666d820 */ /* 0x000fe20000400000 */
[----:B------:R-:W-:Y:S01]  /*12b50*/  @!P5 FMUL R106, R106, 16777216 ;  /* 0x4b8000006a6ad820 */ /* 0x000fe20000400000 */
[----:B------:R-:W-:Y:S02]  /*12b60*/  FSEL R110, R110, R128, P3 ;  /* 0x000000806e6e7208 */ /* 0x000fe40001800000 */
[----:B------:R-:W-:Y:S01]  /*12b70*/  FSEL R112, R112, R243, P3 ;  /* 0x000000f370707208 */ /* 0x000fe20001800000 */
[C---:B------:R-:W-:Y:S01]  /*12b80*/  FMUL R128, R211.reuse, R102 ;  /* 0x00000066d3807220 */ /* 0x040fe20000400000 */
[C---:B------:R-:W-:Y:S01]  /*12b90*/  FMUL R243, R211.reuse, R106 ;  /* 0x0000006ad3f37220 */ /* 0x040fe20000400000 */
[----:B------:R-:W-:Y:S01]  /*12ba0*/  FMUL R119, R211, R11 ;  /* 0x0000000bd3777220 */ /* 0x000fe20000400000 */
[----:B------:R-:W-:-:S02]  /*12bb0*/  F2FP.F16.F32.PACK_AB R102, R10, R213 ;  /* 0x000000d50a66723e */ /* 0x000fc400000000ff */
[----:B------:R-:W-:Y:S01]  /*12bc0*/  F2FP.F16.F32.PACK_AB R106, R8, R9 ;  /* 0x00000009086a723e */ /* 0x000fe200000000ff */
[----:B------:R-:W-:Y:S01]  /*12bd0*/  FMUL R114, R214, 0.25 ;  /* 0x3e800000d6727820 */ /* 0x000fe20000400000 */
[----:B------:R-:W0:Y:S04]  /*12be0*/  LDS.128 R8, [R26] ;  /* 0x000000001a087984 */ /* 0x000e280000000c00 */
[----:B------:R-:W-:Y:S01]  /*12bf0*/  FSEL R114, R114, R214, P3 ;  /* 0x000000d672727208 */ /* 0x000fe20001800000 */
[----:B------:R-:W-:Y:S01]  /*12c00*/  @!P5 FMUL R100, R100, 16777216 ;  /* 0x4b8000006464d820 */ /* 0x000fe20000400000 */
[----:B------:R-:W-:-:S03]  /*12c10*/  @!P5 FMUL R112, R112, 16777216 ;  /* 0x4b8000007070d820 */ /* 0x000fc60000400000 */
[----:B------:R-:W-:Y:S01]  /*12c20*/  @!P5 FMUL R114, R114, 16777216 ;  /* 0x4b8000007272d820 */ /* 0x000fe20000400000 */
[----:B------:R-:W-:Y:S01]  /*12c30*/  FMUL R127, R211, R100 ;  /* 0x00000064d37f7220 */ /* 0x000fe20000400000 */
[----:B------:R-:W-:Y:S01]  /*12c40*/  @!P5 FMUL R103, R103, 16777216 ;  /* 0x4b8000006767d820 */ /* 0x000fe20000400000 */
[C---:B------:R-:W-:Y:S01]  /*12c50*/  FMUL R100, R211.reuse, R112 ;  /* 0x00000070d3647220 */ /* 0x040fe20000400000 */
[----:B------:R-:W-:Y:S01]  /*12c60*/  FMUL R114, R211, R114 ;  /* 0x00000072d3727220 */ /* 0x000fe20000400000 */
[----:B------:R-:W-:Y:S01]  /*12c70*/  F2FP.F16.F32.PACK_AB R101, R101, R212 ;  /* 0x000000d46565723e */ /* 0x000fe200000000ff */
[----:B------:R-:W-:Y:S01]  /*12c80*/  FMUL R131, R211, R103 ;  /* 0x00000067d3837220 */ /* 0x000fe20000400000 */
[----:B------:R-:W-:Y:S02]  /*12c90*/  F2FP.F16.F32.PACK_AB R103, R143, R142 ;  /* 0x0000008e8f67723e */ /* 0x000fe400000000ff */
[----:B------:R-:W-:Y:S01]  /*12ca0*/  F2FP.F16.F32.PACK_AB R100, R100, R114 ;  /* 0x000000726464723e */ /* 0x000fe200000000ff */
[----:B------:R-:W-:Y:S01]  /*12cb0*/  BAR.SYNC.DEFER_BLOCKING 0x0 ;  /* 0x0000000000007b1d */ /* 0x000fe20000010000 */
[----:B------:R-:W-:Y:S01]  /*12cc0*/  FMUL R108, R124, 0.25 ;  /* 0x3e8000007c6c7820 */ /* 0x000fe20000400000 */
[----:B------:R-:W-:Y:S01]  /*12cd0*/  FMUL R111, R210, 0.25 ;  /* 0x3e800000d26f7820 */ /* 0x000fe20000400000 */
[----:B------:R-:W-:Y:S01]  /*12ce0*/  @!P5 FMUL R32, R32, 16777216 ;  /* 0x4b8000002020d820 */ /* 0x000fe20000400000 */
[----:B------:R-:W-:Y:S01]  /*12cf0*/  @!P5 FMUL R33, R33, 16777216 ;  /* 0x4b8000002121d820 */ /* 0x000fe20000400000 */
[----:B------:R-:W-:Y:S01]  /*12d00*/  @!P5 FMUL R34, R34, 16777216 ;  /* 0x4b8000002222d820 */ /* 0x000fe20000400000 */
[----:B------:R-:W-:Y:S02]  /*12d10*/  STSM.16.M88.4 [R24], R100 ;  /* 0x0000006418007844 */ /* 0x000fe40000000200 */
[----:B------:R-:W-:Y:S01]  /*12d20*/  BAR.SYNC.DEFER_BLOCKING 0x0 ;  /* 0x0000000000007b1d */ /* 0x000fe20000010000 */
[----:B------:R-:W-:Y:S01]  /*12d30*/  @!P5 FMUL R35, R35, 16777216 ;  /* 0x4b8000002323d820 */ /* 0x000fe20000400000 */
[----:B------:R-:W-:Y:S01]  /*12d40*/  FSEL R108, R108, R124, P3 ;  /* 0x0000007c6c6c7208 */ /* 0x000fe20001800000 */
[----:B------:R-:W-:Y:S01]  /*12d50*/  FMUL R123, R211, R32 ;  /* 0x00000020d37b7220 */ /* 0x000fe20000400000 */
[----:B------:R-:W-:Y:S01]  /*12d60*/  FSEL R111, R111, R210, P3 ;  /* 0x000000d26f6f7208 */ /* 0x000fe20001800000 */
[C---:B------:R-:W-:Y:S01]  /*12d70*/  FMUL R210, R211.reuse, R33 ;  /* 0x00000021d3d27220 */ /* 0x040fe20000400000 */
[C---:B------:R-:W-:Y:S01]  /*12d80*/  FMUL R214, R211.reuse, R34 ;  /* 0x00000022d3d67220 */ /* 0x040fe20000400000 */
[----:B------:R-:W-:Y:S01]  /*12d90*/  FMUL R124, R211, R35 ;  /* 0x00000023d37c7220 */ /* 0x000fe20000400000 */
[----:B------:R-:W-:Y:S01]  /*12da0*/  @!P5 FMUL R104, R104, 16777216 ;  /* 0x4b8000006868d820 */ /* 0x000fe20000400000 */
[----:B------:R-:W-:Y:S01]  /*12db0*/  @!P5 FMUL R110, R110, 16777216 ;  /* 0x4b8000006e6ed820 */ /* 0x000fe20000400000 */
[----:B------:R-:W-:Y:S01]  /*12dc0*/  @!P5 FMUL R111, R111, 16777216 ;  /* 0x4b8000006f6fd820 */ /* 0x000fe20000400000 */
[----:B------:R-:W2:Y:S01]  /*12dd0*/  LDS.128 R32, [R26] ;  /* 0x000000001a207984 */ /* 0x000ea20000000c00 */
[----:B------:R-:W-:Y:S01]  /*12de0*/  FMUL R115, R211, R104 ;  /* 0x00000068d3737220 */ /* 0x000fe20000400000 */
[----:B------:R-:W-:Y:S01]  /*12df0*/  @!P5 FMUL R107, R107, 16777216 ;  /* 0x4b8000006b6bd820 */ /* 0x000fe20000400000 */
[C---:B------:R-:W-:Y:S01]  /*12e00*/  FMUL R104, R211.reuse, R110 ;  /* 0x0000006ed3687220 */ /* 0x040fe20000400000 */
[----:B------:R-:W-:Y:S01]  /*12e10*/  FMUL R111, R211, R111 ;  /* 0x0000006fd36f7220 */ /* 0x000fe20000400000 */
[----:B------:R-:W-:Y:S01]  /*12e20*/  F2FP.F16.F32.PACK_AB R105, R105, R130 ;  /* 0x000000826969723e */ /* 0x000fe200000000ff */
[----:B------:R-:W-:Y:S01]  /*12e30*/  FMUL R110, R211, R107 ;  /* 0x0000006bd36e7220 */ /* 0x000fe20000400000 */
[----:B------:R-:W-:-:S02]  /*12e40*/  F2FP.F16.F32.PACK_AB R107, R186, R146 ;  /* 0x00000092ba6b723e */ /* 0x000fc400000000ff */
[----:B------:R-:W-:Y:S01]  /*12e50*/  F2FP.F16.F32.PACK_AB R104, R104, R111 ;  /* 0x0000006f6868723e */ /* 0x000fe200000000ff */
[----:B------:R-:W-:Y:S06]  /*12e60*/  BAR.SYNC.DEFER_BLOCKING 0x0 ;  /* 0x0000000000007b1d */ /* 0x000fec0000010000 */
[----:B------:R-:W-:Y:S02]  /*12e70*/  STSM.16.M88.4 [R24], R104 ;  /* 0x0000006818007844 */ /* 0x000fe40000000200 */
[----:B------:R-:W-:Y:S01]  /*12e80*/  BAR.SYNC.DEFER_BLOCKING 0x0 ;  /* 0x0000000000007b1d */ /* 0x000fe20000010000 */
[----:B------:R-:W-:-:S04]  /*12e90*/  @!P5 FMUL R108, R108, 16777216 ;  /* 0x4b8000006c6cd820 */ /* 0x000fc80000400000 */
[----:B------:R-:W-:Y:S01]  /*12ea0*/  FMUL R108, R211, R108 ;  /* 0x0000006cd36c7220 */ /* 0x000fe20000400000 */
[----:B------:R-:W3:Y:S04]  /*12eb0*/  LDS.128 R100, [R26] ;  /* 0x000000001a647984 */ /* 0x000ee80000000c00 */
[----:B------:R-:W-:Y:S02]  /*12ec0*/  F2FP.F16.F32.PACK_AB R108, R110, R108 ;  /* 0x0000006c6e6c723e */ /* 0x000fe400000000ff */
[----:B------:R-:W-:Y:S02]  /*12ed0*/  F2FP.F16.F32.PACK_AB R109, R109, R126 ;  /* 0x0000007e6d6d723e */ /* 0x000fe400000000ff */
[----:B------:R-:W-:Y:S02]  /*12ee0*/  F2FP.F16.F32.PACK_AB R110, R120, R121 ;  /* 0x00000079786e723e */ /* 0x000fe400000000ff */
[----:B------:R-:W-:Y:S01]  /*12ef0*/  F2FP.F16.F32.PACK_AB R111, R193, R192 ;  /* 0x000000c0c16f723e */ /* 0x000fe200000000ff */
[----:B------:R-:W-:Y:S06]  /*12f00*/  BAR.SYNC.DEFER_BLOCKING 0x0 ;  /* 0x0000000000007b1d */ /* 0x000fec0000010000 */
[----:B------:R-:W-:Y:S02]  /*12f10*/  STSM.16.M88.4 [R24], R108 ;  /* 0x0000006c18007844 */ /* 0x000fe40000000200 */
[----:B------:R-:W-:Y:S01]  /*12f20*/  BAR.SYNC.DEFER_BLOCKING 0x0 ;  /* 0x0000000000007b1d */ /* 0x000fe20000010000 */
[----:B------:R-:W-:-:S02]  /*12f30*/  F2FP.F16.F32.PACK_AB R112, R115, R243 ;  /* 0x000000f37370723e */ /* 0x000fc400000000ff */
[----:B------:R-:W-:-:S03]  /*12f40*/  F2FP.F16.F32.PACK_AB R113, R113, R122 ;  /* 0x0000007a7171723e */ /* 0x000fc600000000ff */
[----:B------:R-:W4:Y:S01]  /*12f50*/  LDS.128 R104, [R26] ;  /* 0x000000001a687984 */ /* 0x000f220000000c00 */
[----:B------:R-:W-:Y:S02]  /*12f60*/  F2FP.F16.F32.PACK_AB R114, R116, R117 ;  /* 0x000000757472723e */ /* 0x000fe400000000ff */
[----:B------:R-:W-:Y:S01]  /*12f70*/  F2FP.F16.F32.PACK_AB R115, R199, R198 ;  /* 0x000000c6c773723e */ /* 0x000fe200000000ff */
[----:B------:R-:W-:Y:S06]  /*12f80*/  BAR.SYNC.DEFER_BLOCKING 0x0 ;  /* 0x0000000000007b1d */ /* 0x000fec0000010000 */
[----:B------:R-:W-:Y:S02]  /*12f90*/  STSM.16.M88.4 [R24], R112 ;  /* 0x0000007018007844 */ /* 0x000fe40000000200 */
[----:B------:R-:W-:Y:S01]  /*12fa0*/  BAR.SYNC.DEFER_BLOCKING 0x0 ;  /* 0x0000000000007b1d */ /* 0x000fe20000010000 */
[----:B------:R-:W-:-:S02]  /*12fb0*/  F2FP.F16.F32.PACK_AB R128, R128, R131 ;  /* 0x000000838080723e */ /* 0x000fc400000000ff */
[----:B------:R-:W-:-:S03]  /*12fc0*/  F2FP.F16.F32.PACK_AB R129, R129, R118 ;  /* 0x000000768181723e */ /* 0x000fc600000000ff */
[----:B------:R-:W5:Y:S01]  /*12fd0*/  LDS.128 R108, [R26] ;  /* 0x000000001a6c7984 */ /* 0x000f620000000c00 */
[----:B------:R-:W-:Y:S02]  /*12fe0*/  F2FP.F16.F32.PACK_AB R130, R53, R52 ;  /* 0x000000343582723e */ /* 0x000fe400000000ff */
[----:B------:R-:W-:Y:S01]  /*12ff0*/  F2FP.F16.F32.PACK_AB R131, R201, R200 ;  /* 0x000000c8c983723e */ /* 0x000fe200000000ff */
[----:B------:R-:W-:Y:S06]  /*13000*/  BAR.SYNC.DEFER_BLOCKING 0x0 ;  /* 0x0000000000007b1d */ /* 0x000fec0000010000 */
[----:B------:R1:W-:Y:S02]  /*13010*/  STSM.16.M88.4 [R24], R128 ;  /* 0x0000008018007844 */ /* 0x0003e40000000200 */
[----:B------:R-:W-:Y:S01]  /*13020*/  BAR.SYNC.DEFER_BLOCKING 0x0 ;  /* 0x0000000000007b1d */ /* 0x000fe20000010000 */
[----:B------:R-:W-:-:S02]  /*13030*/  F2FP.F16.F32.PACK_AB R124, R124, R127 ;  /* 0x0000007f7c7c723e */ /* 0x000fc400000000ff */
[----:B------:R-:W-:-:S03]  /*13040*/  F2FP.F16.F32.PACK_AB R125, R125, R140 ;  /* 0x0000008c7d7d723e */ /* 0x000fc600000000ff */
[----:B------:R-:W5:Y:S01]  /*13050*/  LDS.128 R112, [R26] ;  /* 0x000000001a707984 */ /* 0x000f620000000c00 */
[----:B------:R-:W-:Y:S02]  /*13060*/  F2FP.F16.F32.PACK_AB R126, R57, R56 ;  /* 0x00000038397e723e */ /* 0x000fe400000000ff */
[----:B------:R-:W-:Y:S01]  /*13070*/  F2FP.F16.F32.PACK_AB R127, R203, R202 ;  /* 0x000000cacb7f723e */ /* 0x000fe200000000ff */
[----:B------:R-:W-:Y:S01]  /*13080*/  BAR.SYNC.DEFER_BLOCKING 0x0 ;  /* 0x0000000000007b1d */ /* 0x000fe20000010000 */
[----:B------:R-:W-:Y:S02]  /*13090*/  F2FP.F16.F32.PACK_AB R120, R119, R123 ;  /* 0x0000007b7778723e */ /* 0x000fe400000000ff */
[----:B------:R-:W-:Y:S02]  /*130a0*/  F2FP.F16.F32.PACK_AB R116, R210, R214 ;  /* 0x000000d6d274723e */ /* 0x000fe400000000ff */
[----:B------:R-:W-:Y:S01]  /*130b0*/  F2FP.F16.F32.PACK_AB R117, R138, R139 ;  /* 0x0000008b8a75723e */ /* 0x000fe200000000ff */
[----:B------:R-:W-:Y:S01]  /*130c0*/  @!P5 FMUL R208, R208, 16777216 ;  /* 0x4b800000d0d0d820 */ /* 0x000fe20000400000 */
[----:B------:R-:W-:Y:S01]  /*130d0*/  F2FP.F16.F32.PACK_AB R118, R61, R60 ;  /* 0x0000003c3d76723e */ /* 0x000fe200000000ff */
[----:B------:R-:W-:Y:S01]  /*130e0*/  @!P5 FMUL R209, R209, 16777216 ;  /* 0x4b800000d1d1d820 */ /* 0x000fe20000400000 */
[----:B------:R-:W-:Y:S01]  /*130f0*/  F2FP.F16.F32.PACK_AB R121, R135, R136 ;  /* 0x000000888779723e */ /* 0x000fe200000000ff */
[----:B------:R-:W-:Y:S01]  /*13100*/  @!P5 FMUL R134, R134, 16777216 ;  /* 0x4b8000008686d820 */ /* 0x000fe20000400000 */
[----:B------:R-:W-:Y:S01]  /*13110*/  F2FP.F16.F32.PACK_AB R122, R65, R64 ;  /* 0x00000040417a723e */ /* 0x000fe200000000ff */
[----:B------:R-:W-:Y:S01]  /*13120*/  @!P5 FMUL R207, R207, 16777216 ;  /* 0x4b800000cfcfd820 */ /* 0x000fe20000400000 */
[----:B-1----:R-:W-:-:S02]  /*13130*/  F2FP.F16.F32.PACK_AB R129, R91, R132 ;  /* 0x000000845b81723e */ /* 0x002fc400000000ff */
[----:B------:R-:W-:Y:S01]  /*13140*/  F2FP.F16.F32.PACK_AB R133, R133, R87 ;  /* 0x000000578585723e */ /* 0x000fe200000000ff */
[----:B------:R-:W-:Y:S01]  /*13150*/  @!P5 FMUL R196, R196, 16777216 ;  /* 0x4b800000c4c4d820 */ /* 0x000fe20000400000 */
[----:B------:R-:W-:Y:S01]  /*13160*/  F2FP.F16.F32.PACK_AB R130, R69, R68 ;  /* 0x000000444582723e */ /* 0x000fe200000000ff */
[----:B------:R-:W-:Y:S01]  /*13170*/  @!P5 FMUL R197, R197, 16777216 ;  /* 0x4b800000c5c5d820 */ /* 0x000fe20000400000 */
[----:B------:R-:W-:Y:S02]  /*13180*/  F2FP.F16.F32.PACK_AB R131, R220, R218 ;  /* 0x000000dadc83723e */ /* 0x000fe400000000ff */
[----:B------:R-:W-:Y:S01]  /*13190*/  F2FP.F16.F32.PACK_AB R137, R137, R94 ;  /* 0x0000005e8989723e */ /* 0x000fe200000000ff */
[----:B------:R-:W-:Y:S01]  /*131a0*/  @!P5 FMUL R194, R194, 16777216 ;  /* 0x4b800000c2c2d820 */ /* 0x000fe20000400000 */
[----:B------:R-:W-:Y:S01]  /*131b0*/  @!P5 FMUL R195, R195, 16777216 ;  /* 0x4b800000c3c3d820 */ /* 0x000fe20000400000 */
[----:B------:R-:W-:Y:S01]  /*131c0*/  STSM.16.M88.4 [R24], R124 ;  /* 0x0000007c18007844 */ /* 0x000fe20000000200 */
[----:B------:R-:W-:Y:S01]  /*131d0*/  F2FP.F16.F32.PACK_AB R141, R141, R90 ;  /* 0x0000005a8d8d723e */ /* 0x000fe200000000ff */
[----:B------:R-:W-:Y:S01]  /*131e0*/  @!P5 FMUL R144, R144, 16777216 ;  /* 0x4b8000009090d820 */ /* 0x000fe20000400000 */
[----:B------:R-:W-:Y:S01]  /*131f0*/  F2FP.F16.F32.PACK_AB R142, R81, R80 ;  /* 0x00000050518e723e */ /* 0x000fe200000000ff */
[----:B------:R-:W-:Y:S01]  /*13200*/  BAR.SYNC.DEFER_BLOCKING 0x0 ;  /* 0x0000000000007b1d */ /* 0x000fe20000010000 */
[----:B------:R-:W-:-:S02]  /*13210*/  F2FP.F16.F32.PACK_AB R119, R205, R204 ;  /* 0x000000cccd77723e */ /* 0x000fc400000000ff */
[----:B------:R-:W-:Y:S01]  /*13220*/  F2FP.F16.F32.PACK_AB R123, R217, R216 ;  /* 0x000000d8d97b723e */ /* 0x000fe200000000ff */
[C---:B------:R-:W-:Y:S01]  /*13230*/  FMUL R208, R211.reuse, R208 ;  /* 0x000000d0d3d07220 */ /* 0x040fe20000400000 */
[C---:B------:R-:W-:Y:S01]  /*13240*/  FMUL R209, R211.reuse, R209 ;  /* 0x000000d1d3d17220 */ /* 0x040fe20000400000 */
[C---:B------:R-:W-:Y:S01]  /*13250*/  FMUL R134, R211.reuse, R134 ;  /* 0x00000086d3867220 */ /* 0x040fe20000400000 */
[C---:B------:R-:W-:Y:S01]  /*13260*/  FMUL R207, R211.reuse, R207 ;  /* 0x000000cfd3cf7220 */ /* 0x040fe20000400000 */
[----:B------:R-:W-:Y:S01]  /*13270*/  F2FP.F16.F32.PACK_AB R135, R222, R221 ;  /* 0x000000ddde87723e */ /* 0x000fe200000000ff */
[----:B------:R-:W-:Y:S01]  /*13280*/  FMUL R196, R211, R196 ;  /* 0x000000c4d3c47220 */ /* 0x000fe20000400000 */
[----:B------:R-:W-:Y:S01]  /*13290*/  F2FP.F16.F32.PACK_AB R143, R227, R226 ;  /* 0x000000e2e38f723e */ /* 0x000fe200000000ff */
[----:B------:R-:W-:Y:S01]  /*132a0*/  FMUL R197, R211, R197 ;  /* 0x000000c5d3c57220 */ /* 0x000fe20000400000 */
[----:B------:R-:W-:Y:S01]  /*132b0*/  @!P5 FMUL R145, R145, 16777216 ;  /* 0x4b8000009191d820 */ /* 0x000fe20000400000 */
[----:B------:R-:W-:Y:S01]  /*132c0*/  @!P5 FMUL R147, R147, 16777216 ;  /* 0x4b8000009393d820 */ /* 0x000fe20000400000 */
[----:B------:R-:W-:Y:S01]  /*132d0*/  @!P5 FMUL R185, R185, 16777216 ;  /* 0x4b800000b9b9d820 */ /* 0x000fe20000400000 */
[----:B------:R-:W-:Y:S01]  /*132e0*/  F2FP.F16.F32.PACK_AB R146, R89, R88 ;  /* 0x000000585992723e */ /* 0x000fe200000000ff */
        /* <DEDUP_REMOVED lines=8> */
[----:B------:R-:W1:Y:S01]  /*13370*/  LDS.128 R124, [R26] ;  /* 0x000000001a7c7984 */ /* 0x000e620000000c00 */
[----:B------:R-:W-:Y:S01]  /*13380*/  F2FP.F16.F32.PACK_AB R138, R77, R76 ;  /* 0x0000004c4d8a723e */ /* 0x000fe200000000ff */
[----:B------:R-:W-:Y:S01]  /*13390*/  @!P5 FMUL R27, R27, 16777216 ;  /* 0x4b8000001b1bd820 */ /* 0x000fe20000400000 */
[----:B------:R-:W-:Y:S01]  /*133a0*/  F2FP.F16.F32.PACK_AB R139, R225, R224 ;  /* 0x000000e0e18b723e */ /* 0x000fe200000000ff */
[----:B------:R-:W-:Y:S01]  /*133b0*/  BAR.SYNC.DEFER_BLOCKING 0x0 ;  /* 0x0000000000007b1d */ /* 0x000fe20000010000 */
[C---:B------:R-:W-:Y:S01]  /*133c0*/  FMUL R194, R211.reuse, R194 ;  /* 0x000000c2d3c27220 */ /* 0x040fe20000400000 */
[C---:B------:R-:W-:Y:S01]  /*133d0*/  FMUL R195, R211.reuse, R195 ;  /* 0x000000c3d3c37220 */ /* 0x040fe20000400000 */
[----:B------:R-:W-:Y:S01]  /*133e0*/  FMUL R144, R211, R144 ;  /* 0x00000090d3907220 */ /* 0x000fe20000400000 */
        /* <DEDUP_REMOVED lines=20> */
[----:B------:R-:W-:Y:S01]  /*13530*/  STSM.16.M88.4 [R24], R116 ;  /* 0x0000007418007844 */ /* 0x000fe20000000200 */
[----:B------:R-:W-:Y:S01]  /*13540*/  @!P5 FMUL R170, R170, 16777216 ;  /* 0x4b800000aaaad820 */ /* 0x000fe20000400000 */
[----:B------:R-:W-:Y:S01]  /*13550*/  @!P5 FMUL R171, R171, 16777216 ;  /* 0x4b800000ababd820 */ /* 0x000fe20000400000 */
[----:B------:R-:W-:Y:S01]  /*13560*/  F2FP.F16.F32.PACK_AB R65, R67, R70 ;  /* 0x000000464341723e */ /* 0x000fe200000000ff */
[----:B------:R-:W-:Y:S01]  /*13570*/  BAR.SYNC.DEFER_BLOCKING 0x0 ;  /* 0x0000000000007b1d */ /* 0x000fe20000010000 */
[----:B------:R-:W-:-:S02]  /*13580*/  F2FP.F16.F32.PACK_AB R69, R63, R66 ;  /* 0x000000423f45723e */ /* 0x000fc400000000ff */
[----:B------:R-:W-:Y:S02]  /*13590*/  F2FP.F16.F32.PACK_AB R57, R59, R62 ;  /* 0x0000003e3b39723e */ /* 0x000fe400000000ff */
[----:B------:R-:W-:-:S03]  /*135a0*/  F2FP.F16.F32.PACK_AB R61, R55, R58 ;  /* 0x0000003a373d723e */ /* 0x000fc600000000ff */
[----:B------:R-:W0:Y:S01]  /*135b0*/  S2UR UR10, SR_CTAID.Y ;  /* 0x00000000000a79c3 */ /* 0x000e220000002600 */
[----:B------:R-:W-:Y:S02]  /*135c0*/  F2FP.F16.F32.PACK_AB R53, R51, R54 ;  /* 0x000000363335723e */ /* 0x000fe400000000ff */
[----:B------:R-:W-:Y:S02]  /*135d0*/  F2FP.F16.F32.PACK_AB R94, R166, R165 ;  /* 0x000000a5a65e723e */ /* 0x000fe400000000ff */
[----:B------:R-:W-:-:S03]  /*135e0*/  F2FP.F16.F32.PACK_AB R149, R150, R149 ;  /* 0x000000959695723e */ /* 0x000fc600000000ff */
[----:B------:R-:W2:Y:S08]  /*135f0*/  LDC R203, c[0x0][0x278] ;  /* 0x00009e00ffcb7b82 */ /* 0x000eb00000000800 */
[----:B------:R-:W3:Y:S01]  /*13600*/  LDC R205, c[0x0][0x278] ;  /* 0x00009e00ffcd7b82 */ /* 0x000ee20000000800 */
[----:B------:R-:W1:Y:S07]  /*13610*/  LDS.128 R116, [R26] ;  /* 0x000000001a747984 */ /* 0x000e6e0000000c00 */
[----:B------:R-:W-:Y:S01]  /*13620*/  BAR.SYNC.DEFER_BLOCKING 0x0 ;  /* 0x0000000000007b1d */ /* 0x000fe20000010000 */
[----:B------:R-:W-:-:S02]  /*13630*/  F2FP.F16.F32.PACK_AB R128, R208, R209 ;  /* 0x000000d1d080723e */ /* 0x000fc400000000ff */
[----:B------:R-:W-:Y:S02]  /*13640*/  F2FP.F16.F32.PACK_AB R132, R134, R207 ;  /* 0x000000cf8684723e */ /* 0x000fe400000000ff */
[----:B------:R-:W-:Y:S02]  /*13650*/  F2FP.F16.F32.PACK_AB R136, R196, R197 ;  /* 0x000000c5c488723e */ /* 0x000fe400000000ff */
[----:B------:R-:W-:Y:S01]  /*13660*/  F2FP.F16.F32.PACK_AB R140, R194, R195 ;  /* 0x000000c3c28c723e */ /* 0x000fe200000000ff */
[C---:B------:R-:W-:Y:S01]  /*13670*/  FMUL R145, R211.reuse, R145 ;  /* 0x00000091d3917220 */ /* 0x040fe20000400000 */
[C---:B------:R-:W-:Y:S01]  /*13680*/  FMUL R147, R211.reuse, R147 ;  /* 0x00000093d3937220 */ /* 0x040fe20000400000 */
[----:B------:R-:W-:Y:S01]  /*13690*/  FMUL R185, R211, R185 ;  /* 0x000000b9d3b97220 */ /* 0x000fe20000400000 */
[----:B------:R-:W-:Y:S01]  /*136a0*/  F2FP.F16.F32.PACK_AB R83, R229, R228 ;  /* 0x000000e4e553723e */ /* 0x000fe200000000ff */
[C---:B------:R-:W-:Y:S01]  /*136b0*/  FMUL R178, R211.reuse, R178 ;  /* 0x000000b2d3b27220 */ /* 0x040fe20000400000 */
[----:B------:R-:W-:Y:S01]  /*136c0*/  FMUL R179, R211, R179 ;  /* 0x000000b3d3b37220 */ /* 0x000fe20000400000 */
[----:B------:R-:W-:Y:S01]  /*136d0*/  F2FP.F16.F32.PACK_AB R77, R71, R74 ;  /* 0x0000004a474d723e */ /* 0x000fe200000000ff */
        /* <DEDUP_REMOVED lines=9> */
[----:B------:R-:W-:Y:S01]  /*13770*/  STSM.16.M88.4 [R24], R120 ;  /* 0x0000007818007844 */ /* 0x000fe20000000200 */
[C---:B------:R-:W-:Y:S01]  /*13780*/  FMUL R36, R211.reuse, R36 ;  /* 0x00000024d3247220 */ /* 0x040fe20000400000 */
[C---:B------:R-:W-:Y:S01]  /*13790*/  FMUL R37, R211.reuse, R37 ;  /* 0x00000025d3257220 */ /* 0x040fe20000400000 */
[C---:B------:R-:W-:Y:S01]  /*137a0*/  FMUL R40, R211.reuse, R40 ;  /* 0x00000028d3287220 */ /* 0x040fe20000400000 */
[----:B------:R-:W-:Y:S01]  /*137b0*/  BAR.SYNC.DEFER_BLOCKING 0x0 ;  /* 0x0000000000007b1d */ /* 0x000fe20000010000 */
        /* <DEDUP_REMOVED lines=16> */
[----:B------:R-:W-:Y:S01]  /*138c0*/  F2FP.F16.F32.PACK_AB R134, R73, R72 ;  /* 0x000000484986723e */ /* 0x000fe200000000ff */
[----:B------:R-:W4:Y:S01]  /*138d0*/  LDL.LU R211, [R1+0x204] ;  /* 0x0002040001d37983 */ /* 0x000f220000300800 */
[----:B------:R-:W-:-:S02]  /*138e0*/  F2FP.F16.F32.PACK_AB R66, R152, R151 ;  /* 0x000000979842723e */ /* 0x000fc400000000ff */
[----:B------:R-:W-:Y:S01]  /*138f0*/  F2FP.F16.F32.PACK_AB R67, R237, R236 ;  /* 0x000000eced43723e */ /* 0x000fe200000000ff */
[----:B------:R-:W5:Y:S01]  /*13900*/  LDL.LU R212, [R1+0x394] ;  /* 0x0003940001d47983 */ /* 0x000f620000300800 */
[----:B------:R-:W-:Y:S02]  /*13910*/  F2FP.F16.F32.PACK_AB R70, R154, R153 ;  /* 0x000000999a46723e */ /* 0x000fe400000000ff */
[----:B------:R-:W-:Y:S01]  /*13920*/  F2FP.F16.F32.PACK_AB R58, R160, R155 ;  /* 0x0000009ba03a723e */ /* 0x000fe200000000ff */
[----:B------:R-:W1:Y:S01]  /*13930*/  LDS.128 R120, [R26] ;  /* 0x000000001a787984 */ /* 0x000e620000000c00 */
[----:B------:R-:W-:Y:S02]  /*13940*/  F2FP.F16.F32.PACK_AB R144, R144, R145 ;  /* 0x000000919090723e */ /* 0x000fe400000000ff */
[----:B------:R-:W-:Y:S01]  /*13950*/  F2FP.F16.F32.PACK_AB R59, R241, R240 ;  /* 0x000000f0f13b723e */ /* 0x000fe200000000ff */
[----:B------:R-:W-:Y:S01]  /*13960*/  BAR.SYNC.DEFER_BLOCKING 0x0 ;  /* 0x0000000000007b1d */ /* 0x000fe20000010000 */
[----:B------:R-:W-:-:S02]  /*13970*/  F2FP.F16.F32.PACK_AB R80, R147, R185 ;  /* 0x000000b99350723e */ /* 0x000fc400000000ff */
[----:B------:R-:W-:Y:S02]  /*13980*/  F2FP.F16.F32.PACK_AB R73, R75, R78 ;  /* 0x0000004e4b49723e */ /* 0x000fe400000000ff */
[----:B------:R-:W-:Y:S02]  /*13990*/  F2FP.F16.F32.PACK_AB R72, R178, R179 ;  /* 0x000000b3b248723e */ /* 0x000fe400000000ff */
[----:B------:R-:W-:Y:S02]  /*139a0*/  F2FP.F16.F32.PACK_AB R62, R162, R161 ;  /* 0x000000a1a23e723e */ /* 0x000fe400000000ff */
[----:B------:R-:W-:Y:S02]  /*139b0*/  F2FP.F16.F32.PACK_AB R63, R244, R242 ;  /* 0x000000f2f43f723e */ /* 0x000fe400000000ff */
[----:B------:R-:W-:Y:S01]  /*139c0*/  F2FP.F16.F32.PACK_AB R55, R246, R245 ;  /* 0x000000f5f637723e */ /* 0x000fe200000000ff */
[----:B0-----:R-:W-:Y:S01]  /*139d0*/  UIMAD UR8, UR10, UR8, URZ ;  /* 0x000000080a0872a4 */ /* 0x001fe2000f8e023f */
[----:B------:R-:W-:Y:S01]  /*139e0*/  F2FP.F16.F32.PACK_AB R74, R93, R92 ;  /* 0x0000005c5d4a723e */ /* 0x000fe200000000ff */
[----:B------:R-:W0:Y:S01]  /*139f0*/  LDC R155, c[0x0][0x278] ;  /* 0x00009e00ff9b7b82 */ /* 0x000e220000000800 */
[----:B------:R-:W-:-:S02]  /*13a00*/  F2FP.F16.F32.PACK_AB R76, R176, R177 ;  /* 0x000000b1b04c723e */ /* 0x000fc400000000ff */
[----:B------:R-:W-:Y:S02]  /*13a10*/  F2FP.F16.F32.PACK_AB R64, R170, R171 ;  /* 0x000000abaa40723e */ /* 0x000fe400000000ff */
[----:B------:R-:W-:Y:S02]  /*13a20*/  F2FP.F16.F32.PACK_AB R68, R168, R169 ;  /* 0x000000a9a844723e */ /* 0x000fe400000000ff */
[----:B------:R-:W-:Y:S01]  /*13a30*/  F2FP.F16.F32.PACK_AB R71, R239, R238 ;  /* 0x000000eeef47723e */ /* 0x000fe200000000ff */
[----:B------:R-:W2:Y:S01]  /*13a40*/  LDC R153, c[0x0][0x278] ;  /* 0x00009e00ff997b82 */ /* 0x000ea20000000800 */
[----:B------:R-:W-:Y:S07]  /*13a50*/  STSM.16.M88.4 [R24], R128 ;  /* 0x0000008018007844 */ /* 0x000fee0000000200 */
[----:B------:R-:W-:Y:S01]  /*13a60*/  BAR.SYNC.DEFER_BLOCKING 0x0 ;  /* 0x0000000000007b1d */ /* 0x000fe20000010000 */
[----:B------:R-:W-:-:S02]  /*13a70*/  F2FP.F16.F32.PACK_AB R145, R79, R82 ;  /* 0x000000524f91723e */ /* 0x000fc400000000ff */
[----:B------:R-:W-:Y:S02]  /*13a80*/  F2FP.F16.F32.PACK_AB R147, R231, R230 ;  /* 0x000000e6e793723e */ /* 0x000fe400000000ff */
[----:B------:R-:W-:-:S03]  /*13a90*/  F2FP.F16.F32.PACK_AB R75, R233, R232 ;  /* 0x000000e8e94b723e */ /* 0x000fc600000000ff */
[----:B------:R-:W3:Y:S01]  /*13aa0*/  LDC R161, c[0x0][0x278] ;  /* 0x00009e00ffa17b82 */ /* 0x000ee20000000800 */
[----:B------:R-:W-:Y:S02]  /*13ab0*/  F2FP.F16.F32.PACK_AB R78, R97, R96 ;  /* 0x00000060614e723e */ /* 0x000fe400000000ff */
[----:B------:R-:W-:Y:S02]  /*13ac0*/  F2FP.F16.F32.PACK_AB R56, R158, R159 ;  /* 0x0000009f9e38723e */ /* 0x000fe400000000ff */
[----:B------:R-:W-:Y:S02]  /*13ad0*/  F2FP.F16.F32.PACK_AB R60, R156, R157 ;  /* 0x0000009d9c3c723e */ /* 0x000fe400000000ff */
[----:B------:R-:W-:Y:S01]  /*13ae0*/  F2FP.F16.F32.PACK_AB R52, R98, R99 ;  /* 0x000000636234723e */ /* 0x000fe200000000ff */
[----:B------:R-:W1:Y:S01]  /*13af0*/  LDC R157, c[0x0][0x278] ;  /* 0x00009e00ff9d7b82 */ /* 0x000e620000000800 */
[----:B------:R-:W-:Y:S02]  /*13b00*/  F2FP.F16.F32.PACK_AB R54, R164, R163 ;  /* 0x000000a3a436723e */ /* 0x000fe400000000ff */
[----:B------:R-:W-:-:S02]  /*13b10*/  F2FP.F16.F32.PACK_AB R92, R49, R95 ;  /* 0x0000005f315c723e */ /* 0x000fc400000000ff */
[----:B------:R-:W-:Y:S02]  /*13b20*/  F2FP.F16.F32.PACK_AB R93, R47, R50 ;  /* 0x000000322f5d723e */ /* 0x000fe400000000ff */
[----:B------:R-:W-:Y:S01]  /*13b30*/  F2FP.F16.F32.PACK_AB R48, R45, R48 ;  /* 0x000000302d30723e */ /* 0x000fe200000000ff */
[----:B------:R-:W0:Y:S01]  /*13b40*/  LDC.64 R98, c[0x0][0x228] ;  /* 0x00008a00ff627b82 */ /* 0x000e220000000a00 */
[----:B------:R-:W0:Y:S07]  /*13b50*/  LDS.128 R128, [R26] ;  /* 0x000000001a807984 */ /* 0x000e2e0000000c00 */
[----:B------:R-:W-:Y:S01]  /*13b60*/  BAR.SYNC.DEFER_BLOCKING 0x0 ;  /* 0x0000000000007b1d */ /* 0x000fe20000010000 */
[----:B------:R-:W-:-:S02]  /*13b70*/  F2FP.F16.F32.PACK_AB R82, R85, R84 ;  /* 0x000000545552723e */ /* 0x000fc400000000ff */
[----:B------:R-:W-:Y:S02]  /*13b80*/  F2FP.F16.F32.PACK_AB R79, R235, R234 ;  /* 0x000000eaeb4f723e */ /* 0x000fe400000000ff */
[----:B------:R-:W-:-:S03]  /*13b90*/  F2FP.F16.F32.PACK_AB R51, R250, R249 ;  /* 0x000000f9fa33723e */ /* 0x000fc600000000ff */
[----:B------:R-:W0:Y:S01]  /*13ba0*/  LDC R159, c[0x0][0x278] ;  /* 0x00009e00ff9f7b82 */ /* 0x000e220000000800 */
[----:B------:R-:W-:Y:S02]  /*13bb0*/  F2FP.F16.F32.PACK_AB R44, R41, R44 ;  /* 0x0000002c292c723e */ /* 0x000fe400000000ff */
[----:B------:R-:W-:Y:S02]  /*13bc0*/  F2FP.F16.F32.PACK_AB R40, R37, R40 ;  /* 0x000000282528723e */ /* 0x000fe400000000ff */
[----:B------:R-:W-:Y:S02]  /*13bd0*/  F2FP.F16.F32.PACK_AB R36, R31, R36 ;  /* 0x000000241f24723e */ /* 0x000fe400000000ff */
[----:B------:R-:W-:Y:S01]  /*13be0*/  F2FP.F16.F32.PACK_AB R150, R190, R189 ;  /* 0x000000bdbe96723e */ /* 0x000fe200000000ff */
[----:B--2---:R-:W-:Y:S01]  /*13bf0*/  IMAD R153, R153, 0x18, RZ ;  /* 0x0000001899997824 */ /* 0x004fe200078e02ff */
[----:B------:R-:W2:Y:S01]  /*13c00*/  LDC R165, c[0x0][0x278] ;  /* 0x00009e00ffa57b82 */ /* 0x000ea20000000800 */
[----:B-1----:R-:W-:-:S02]  /*13c10*/  IMAD R157, R157, 0x1c, RZ ;  /* 0x0000001c9d9d7824 */ /* 0x002fc400078e02ff */
[----:B---3--:R-:W-:-:S05]  /*13c20*/  IMAD R161, R161, 0x22, RZ ;  /* 0x00000022a1a17824 */ /* 0x008fca00078e02ff */
[----:B------:R-:W1:Y:S01]  /*13c30*/  LDC R163, c[0x0][0x278] ;  /* 0x00009e00ffa37b82 */ /* 0x000e620000000800 */
[----:B------:R-:W-:Y:S07]  /*13c40*/  STSM.16.M88.4 [R24], R132 ;  /* 0x0000008418007844 */ /* 0x000fee0000000200 */
[----:B------:R-:W-:Y:S01]  /*13c50*/  BAR.SYNC.DEFER_BLOCKING 0x0 ;  /* 0x0000000000007b1d */ /* 0x000fe20000010000 */
[----:B------:R-:W-:Y:S02]  /*13c60*/  F2FP.F16.F32.PACK_AB R95, R248, R247 ;  /* 0x000000f7f85f723e */ /* 0x000fe400000000ff */
[----:B------:R-:W-:-:S02]  /*13c70*/  F2FP.F16.F32.PACK_AB R49, R43, R46 ;  /* 0x0000002e2b31723e */ /* 0x000fc400000000ff */
[----:B------:R-:W-:-:S03]  /*13c80*/  F2FP.F16.F32.PACK_AB R45, R39, R42 ;  /* 0x0000002a272d723e */ /* 0x000fc600000000ff */
[----:B------:R-:W3:Y:S01]  /*13c90*/  LDC R171, c[0x0][0x278] ;  /* 0x00009e00ffab7b82 */ /* 0x000ee20000000800 */
[----:B------:R-:W-:Y:S02]  /*13ca0*/  F2FP.F16.F32.PACK_AB R50, R172, R167 ;  /* 0x000000a7ac32723e */ /* 0x000fe400000000ff */
[----:B------:R-:W-:Y:S02]  /*13cb0*/  F2FP.F16.F32.PACK_AB R47, R252, R251 ;  /* 0x000000fbfc2f723e */ /* 0x000fe400000000ff */
[----:B------:R-:W-:Y:S02]  /*13cc0*/  F2FP.F16.F32.PACK_AB R41, R29, R38 ;  /* 0x000000261d29723e */ /* 0x000fe400000000ff */
[----:B------:R-:W-:Y:S01]  /*13cd0*/  F2FP.F16.F32.PACK_AB R37, R25, R28 ;  /* 0x0000001c1925723e */ /* 0x000fe200000000ff */
[----:B0-----:R-:W-:Y:S01]  /*13ce0*/  IMAD R159, R159, 0x1e, RZ ;  /* 0x0000001e9f9f7824 */ /* 0x001fe200078e02ff */
[----:B------:R-:W-:Y:S01]  /*13cf0*/  F2FP.F16.F32.PACK_AB R31, R223, R4 ;  /* 0x00000004df1f723e */ /* 0x000fe200000000ff */
[----:B------:R-:W0:Y:S01]  /*13d00*/  LDC R169, c[0x0][0x278] ;  /* 0x00009e00ffa97b82 */ /* 0x000e220000000800 */
[----:B------:R-:W1:Y:S07]  /*13d10*/  LDS.128 R132, [R26] ;  /* 0x000000001a847984 */ /* 0x000e6e0000000c00 */
[----:B------:R-:W1:Y:S08]  /*13d20*/  LDC R177, c[0x0][0x278] ;  /* 0x00009e00ffb17b82 */ /* 0x000e700000000800 */
[----:B------:R-:W-:Y:S08]  /*13d30*/  BAR.SYNC.DEFER_BLOCKING 0x0 ;  /* 0x0000000000007b1d */ /* 0x000ff00000010000 */
[----:B------:R-:W1:Y:S08]  /*13d40*/  LDC R185, c[0x0][0x278] ;  /* 0x00009e00ffb97b82 */ /* 0x000e700000000800 */
[----:B------:R-:W1:Y:S01]  /*13d50*/  LDC R189, c[0x0][0x278] ;  /* 0x00009e00ffbd7b82 */ /* 0x000e620000000800 */
[----:B------:R-:W-:-:S02]  /*13d60*/  IMAD R203, R203, 0x75, RZ ;  /* 0x00000075cbcb7824 */ /* 0x000fc400078e02ff */
[----:B------:R-:W-:-:S05]  /*13d70*/  IMAD R205, R205, 0x77, RZ ;  /* 0x00000077cdcd7824 */ /* 0x000fca00078e02ff */
[----:B------:R-:W1:Y:S01]  /*13d80*/  LDC R207, c[0x0][0x278] ;  /* 0x00009e00ffcf7b82 */ /* 0x000e620000000800 */
[----:B------:R-:W-:Y:S07]  /*13d90*/  STSM.16.M88.4 [R24], R136 ;  /* 0x0000008818007844 */ /* 0x000fee0000000200 */
[----:B------:R-:W-:Y:S08]  /*13da0*/  BAR.SYNC.DEFER_BLOCKING 0x0 ;  /* 0x0000000000007b1d */ /* 0x000ff00000010000 */
[----:B------:R-:W1:Y:S01]  /*13db0*/  LDC R209, c[0x0][0x278] ;  /* 0x00009e00ffd17b82 */ /* 0x000e620000000800 */
[----:B------:R-:W1:Y:S07]  /*13dc0*/  LDS.128 R136, [R26] ;  /* 0x000000001a887984 */ /* 0x000e6e0000000c00 */
[----:B------:R-:W-:Y:S06]  /*13dd0*/  BAR.SYNC.DEFER_BLOCKING 0x0 ;  /* 0x0000000000007b1d */ /* 0x000fec0000010000 */
[----:B------:R-:W-:Y:S02]  /*13de0*/  STSM.16.M88.4 [R24], R140 ;  /* 0x0000008c18007844 */ /* 0x000fe40000000200 */
[----:B------:R-:W-:Y:S06]  /*13df0*/  BAR.SYNC.DEFER_BLOCKING 0x0 ;  /* 0x0000000000007b1d */ /* 0x000fec0000010000 */
[----:B------:R-:W1:Y:S02]  /*13e00*/  LDS.128 R84, [R26] ;  /* 0x000000001a547984 */ /* 0x000e640000000c00 */
[----:B------:R-:W-:Y:S06]  /*13e10*/  BAR.SYNC.DEFER_BLOCKING 0x0 ;  /* 0x0000000000007b1d */ /* 0x000fec0000010000 */
[----:B------:R-:W-:Y:S02]  /*13e20*/  STSM.16.M88.4 [R24], R80 ;  /* 0x0000005018007844 */ /* 0x000fe40000000200 */
[----:B------:R-:W-:Y:S06]  /*13e30*/  BAR.SYNC.DEFER_BLOCKING 0x0 ;  /* 0x0000000000007b1d */ /* 0x000fec0000010000 */
[----:B------:R-:W1:Y:S02]  /*13e40*/  LDS.128 R80, [R26] ;  /* 0x000000001a507984 */ /* 0x000e640000000c00 */
[----:B------:R-:W-:Y:S06]  /*13e50*/  BAR.SYNC.DEFER_BLOCKING 0x0 ;  /* 0x0000000000007b1d */ /* 0x000fec0000010000 */
[----:B------:R2:W-:Y:S02]  /*13e60*/  STSM.16.M88.4 [R24], R144 ;  /* 0x0000009018007844 */ /* 0x0005e40000000200 */
[----:B------:R-:W-:Y:S01]  /*13e70*/  BAR.SYNC.DEFER_BLOCKING 0x0 ;  /* 0x0000000000007b1d */ /* 0x000fe20000010000 */
[----:B----4-:R-:W-:-:S02]  /*13e80*/  F2FP.F16.F32.PACK_AB R43, R211, R0 ;  /* 0x00000000d32b723e */ /* 0x010fc400000000ff */
[----:B------:R-:W-:-:S03]  /*13e90*/  F2FP.F16.F32.PACK_AB R39, R215, R219 ;  /* 0x000000dbd727723e */ /* 0x000fc600000000ff */
[----:B------:R-:W4:Y:S04]  /*13ea0*/  LDL.LU R0, [R1+0x3b4] ;  /* 0x0003b40001007983 */ /* 0x000f280000300800 */
[----:B------:R-:W4:Y:S01]  /*13eb0*/  LDL.LU R215, [R1+0x3b0] ;  /* 0x0003b00001d77983 */ /* 0x000f220000300800 */
[----:B------:R-:W-:Y:S01]  /*13ec0*/  F2FP.F16.F32.PACK_AB R46, R174, R173 ;  /* 0x000000adae2e723e */ /* 0x000fe200000000ff */
[----:B--2---:R-:W2:Y:S02]  /*13ed0*/  LDC R144, c[0x0][0x278] ;  /* 0x00009e00ff907b82 */ /* 0x004ea40000000800 */
[----:B------:R-:W4:Y:S04]  /*13ee0*/  LDL.LU R219, [R1+0x3ac] ;  /* 0x0003ac0001db7983 */ /* 0x000f280000300800 */
[----:B------:R-:W4:Y:S01]  /*13ef0*/  LDL.LU R211, [R1+0x224] ;  /* 0x0002240001d37983 */ /* 0x000f220000300800 */
[----:B------:R-:W-:-:S02]  /*13f00*/  F2FP.F16.F32.PACK_AB R42, R180, R175 ;  /* 0x000000afb42a723e */ /* 0x000fc400000000ff */
[----:B------:R-:W-:Y:S01]  /*13f10*/  F2FP.F16.F32.PACK_AB R38, R182, R181 ;  /* 0x000000b5b626723e */ /* 0x000fe200000000ff */
[----:B------:R-:W4:Y:S01]  /*13f20*/  LDS.128 R88, [R26] ;  /* 0x000000001a587984 */ /* 0x000f220000000c00 */
[----:B------:R-:W-:Y:S02]  /*13f30*/  F2FP.F16.F32.PACK_AB R28, R27, R30 ;  /* 0x0000001e1b1c723e */ /* 0x000fe400000000ff */
[----:B------:R-:W-:Y:S01]  /*13f40*/  F2FP.F16.F32.PACK_AB R29, R22, R23 ;  /* 0x00000017161d723e */ /* 0x000fe200000000ff */
[----:B------:R-:W-:Y:S01]  /*13f50*/  BAR.SYNC.DEFER_BLOCKING 0x0 ;  /* 0x0000000000007b1d */ /* 0x000fe20000010000 */
[----:B------:R-:W-:Y:S02]  /*13f60*/  F2FP.F16.F32.PACK_AB R30, R184, R183 ;  /* 0x000000b7b81e723e */ /* 0x000fe400000000ff */
[----:B------:R-:W-:Y:S02]  /*13f70*/  F2FP.F16.F32.PACK_AB R140, R7, R20 ;  /* 0x00000014078c723e */ /* 0x000fe400000000ff */
[----:B------:R-:W-:-:S03]  /*13f80*/  F2FP.F16.F32.PACK_AB R141, R148, R21 ;  /* 0x00000015948d723e */ /* 0x000fc600000000ff */
[----:B------:R-:W4:Y:S01]  /*13f90*/  LDC R7, c[0x0][0x278] ;  /* 0x00009e00ff077b82 */ /* 0x000f220000000800 */
[----:B------:R-:W-:Y:S01]  /*13fa0*/  F2FP.F16.F32.PACK_AB R142, R188, R187 ;  /* 0x000000bbbc8e723e */ /* 0x000fe200000000ff */
[----:B-----5:R-:W-:Y:S01]  /*13fb0*/  IMAD R25, R212, UR9, RZ ;  /* 0x00000009d4197c24 */ /* 0x020fe2000f8e02ff */
[----:B------:R-:W-:-:S05]  /*13fc0*/  F2FP.F16.F32.PACK_AB R143, R3, R2 ;  /* 0x00000002038f723e */ /* 0x000fca00000000ff */
[----:B------:R-:W5:Y:S01]  /*13fd0*/  LDC R147, c[0x0][0x278] ;  /* 0x00009e00ff937b82 */ /* 0x000f620000000800 */
[----:B--2---:R-:W-:Y:S01]  /*13fe0*/  IMAD R145, R144, 0xa, RZ ;  /* 0x0000000a90917824 */ /* 0x004fe200078e02ff */
[----:B------:R-:W2:Y:S06]  /*13ff0*/  LDL.LU R223, [R1+0x3a8] ;  /* 0x0003a80001df7983 */ /* 0x000eac0000300800 */
[----:B------:R-:W5:Y:S01]  /*14000*/  LDC R27, c[0x0][0x278] ;  /* 0x00009e00ff1b7b82 */ /* 0x000f620000000800 */
[----:B------:R-:W-:Y:S07]  /*14010*/  STSM.16.M88.4 [R24], R72 ;  /* 0x0000004818007844 */ /* 0x000fee0000000200 */
[----:B------:R-:W-:Y:S01]  /*14020*/  BAR.SYNC.DEFER_BLOCKING 0x0 ;  /* 0x0000000000007b1d */ /* 0x000fe20000010000 */
[----:B------:R-:W-:Y:S01]  /*14030*/  F2FP.F16.F32.PACK_AB R148, R5, R6 ;  /* 0x000000060594723e */ /* 0x000fe200000000ff */
[----:B------:R-:W-:Y:S01]  /*14040*/  USHF.L.U32 UR9, UR8, 0x1, URZ ;  /* 0x0000000108097899 */ /* 0x000fe2000800063f */
[----:B------:R-:W-:-:S05]  /*14050*/  SHF.L.U32 R97, R25, 0x1, RZ ;  /* 0x0000000119617819 */ /* 0x000fca00000006ff */
[----:B------:R-:W5:Y:S01]  /*14060*/  LDC R146, c[0x0][0x278] ;  /* 0x00009e00ff927b82 */ /* 0x000f620000000800 */
[----:B------:R-:W-:Y:S01]  /*14070*/  IMAD R165, R165, 0x44, RZ ;  /* 0x00000044a5a57824 */ /* 0x000fe200078e02ff */
[----:B------:R-:W2:Y:S01]  /*14080*/  LDL.LU R4, [R1+0x3a4] ;  /* 0x0003a40001047983 */ /* 0x000ea20000300800 */
[----:B---3--:R-:W-:Y:S02]  /*14090*/  IMAD R171, R171, 0x46, RZ ;  /* 0x00000046abab7824 */ /* 0x008fe400078e02ff */
[----:B0-----:R-:W-:-:S03]  /*140a0*/  IMAD R169, R169, 0x39, RZ ;  /* 0x00000039a9a97824 */ /* 0x001fc600078e02ff */
[----:B------:R-:W0:Y:S08]  /*140b0*/  LDC R175, c[0x0][0x228] ;  /* 0x00008a00ffaf7b82 */ /* 0x000e300000000800 */
[----:B------:R-:W3:Y:S01]  /*140c0*/  LDC R173, c[0x0][0x278] ;  /* 0x00009e00ffad7b82 */ /* 0x000ee20000000800 */
[----:B------:R-:W2:Y:S07]  /*140d0*/  LDS.128 R72, [R26] ;  /* 0x000000001a487984 */ /* 0x000eae0000000c00 */
[----:B------:R-:W-:Y:S01]  /*140e0*/  BAR.SYNC.DEFER_BLOCKING 0x0 ;  /* 0x0000000000007b1d */ /* 0x000fe20000010000 */
[----:B------:R-:W-:-:S02]  /*140f0*/  IADD3 R96, P3, P5, R97, UR9, R98 ;  /* 0x0000000961607c10 */ /* 0x000fc4000fd7e062 */
[----:B------:R-:W-:Y:S01]  /*14100*/  SHF.L.U32 R5, R144, 0x1, RZ ;  /* 0x0000000190057819 */ /* 0x000fe200000006ff */
[----:B-1----:R-:W-:Y:S02]  /*14110*/  IMAD R177, R177, 0x47, RZ ;  /* 0x00000047b1b17824 */ /* 0x002fe400078e02ff */
[----:B------:R-:W-:Y:S02]  /*14120*/  IMAD R185, R185, 0x4f, RZ ;  /* 0x0000004fb9b97824 */ /* 0x000fe400078e02ff */
[----:B------:R-:W1:Y:S01]  /*14130*/  LDC R187, c[0x0][0x278] ;  /* 0x00009e00ffbb7b82 */ /* 0x000e620000000800 */
[----:B------:R-:W-:Y:S01]  /*14140*/  IMAD R189, R189, 0x61, RZ ;  /* 0x00000061bdbd7824 */ /* 0x000fe200078e02ff */
[----:B------:R-:W2:Y:S04]  /*14150*/  LDL.LU R3, [R1+0x3a0] ;  /* 0x0003a00001037983 */ /* 0x000ea80000300800 */
[----:B------:R-:W-:Y:S02]  /*14160*/  STSM.16.M88.4 [R24], R76 ;  /* 0x0000004c18007844 */ /* 0x000fe40000000200 */
[----:B------:R-:W-:Y:S01]  /*14170*/  BAR.SYNC.DEFER_BLOCKING 0x0 ;  /* 0x0000000000007b1d */ /* 0x000fe20000010000 */
[----:B------:R-:W-:Y:S01]  /*14180*/  UIMAD.WIDE UR8, UR8, 0x2, URZ ;  /* 0x00000002080878a5 */ /* 0x000fe2000f8e023f */
[----:B------:R-:W-:Y:S01]  /*14190*/  IMAD.HI R98, R25, 0x2, RZ ;  /* 0x0000000219627827 */ /* 0x000fe200078e02ff */
[----:B----4-:R-:W-:-:S03]  /*141a0*/  F2FP.F16.F32.PACK_AB R151, R211, R0 ;  /* 0x00000000d397723e */ /* 0x010fc600000000ff */
[----:B------:R-:W4:Y:S02]  /*141b0*/  LDS.128 R76, [R26] ;  /* 0x000000001a4c7984 */ /* 0x000f240000000c00 */
[----:B------:R-:W-:Y:S01]  /*141c0*/  BAR.SYNC.DEFER_BLOCKING 0x0 ;  /* 0x0000000000007b1d */ /* 0x000fe20000010000 */
[----:B-1----:R-:W-:-:S05]  /*141d0*/  IMAD R187, R187, 0x5d, RZ ;  /* 0x0000005dbbbb7824 */ /* 0x002fca00078e02ff */
[----:B------:R-:W4:Y:S01]  /*141e0*/  LDL.LU R2, [R1+0x39c] ;  /* 0x00039c0001027983 */ /* 0x000f220000300800 */
[----:B------:R-:W-:Y:S01]  /*141f0*/  IADD3.X R97, R98, UR9, R99, P3, P5 ;  /* 0x0000000962617c10 */ /* 0x000fe20009fea463 */
[----:B------:R-:W-:Y:S02]  /*14200*/  IMAD R25, R144, 0x3, RZ ;  /* 0x0000000390197824 */ /* 0x000fe400078e02ff */
[----:B------:R-:W-:Y:S01]  /*14210*/  STSM.16.M88.4 [R24], R64 ;  /* 0x0000004018007844 */ /* 0x000fe20000000200 */
[----:B------:R-:W-:Y:S01]  /*14220*/  ULDC.64 UR8, c[0x0][0x270] ;  /* 0x00009c0000087ab9 */ /* 0x000fe20000000a00 */
[----:B------:R-:W-:Y:S06]  /*14230*/  BAR.SYNC.DEFER_BLOCKING 0x0 ;  /* 0x0000000000007b1d */ /* 0x000fec0000010000 */
[----:B------:R-:W4:Y:S04]  /*14240*/  LDL.LU R0, [R1+0x398] ;  /* 0x0003980001007983 */ /* 0x000f280000300800 */
[----:B------:R-:W1:Y:S01]  /*14250*/  LDS.128 R64, [R26] ;  /* 0x000000001a407984 */ /* 0x000e620000000c00 */
        /* <DEDUP_REMOVED lines=43> */
[----:B------:R-:W-:-:S02]  /*14510*/  IADD3 R6, P3, R5, R96, RZ ;  /* 0x0000006005067210 */ /* 0x000fc40007f7e0ff */
[----:B------:R-:W-:Y:S02]  /*14520*/  PRMT R99, R12, 0x7632, R99 ;  /* 0x000076320c637816 */ /* 0x000fe40000000063 */
[----:B-----5:R-:W-:-:S03]  /*14530*/  LEA R98, P5, R27, R96, 0x2 ;  /* 0x000000601b627211 */ /* 0x020fc600078a10ff */
[----:B0-----:R-:W0:Y:S01]  /*14540*/  LDC R142, c[0x0][0x278] ;  /* 0x00009e00ff8e7b82 */ /* 0x001e220000000800 */
[----:B------:R-:W5:Y:S07]  /*14550*/  LDS.128 R28, [R26] ;  /* 0x000000001a1c7984 */ /* 0x000f6e0000000c00 */
[----:B------:R-:W-:Y:S01]  /*14560*/  BAR.SYNC.DEFER_BLOCKING 0x0 ;  /* 0x0000000000007b1d */ /* 0x000fe20000010000 */
[----:B------:R-:W-:-:S05]  /*14570*/  LEA.HI.X.SX32 R7, R7, R97, 0x1, P3 ;  /* 0x0000006107077211 */ /* 0x000fca00018f0eff */
[----:B------:R3:W-:Y:S02]  /*14580*/  STSM.16.M88.4 [R24], R148 ;  /* 0x0000009418007844 */ /* 0x0007e40000000200 */
[----:B------:R-:W-:Y:S01]  /*14590*/  BAR.SYNC.DEFER_BLOCKING 0x0 ;  /* 0x0000000000007b1d */ /* 0x000fe20000010000 */
[C---:B------:R-:W-:Y:S01]  /*145a0*/  IMAD R143, R144.reuse, 0x6, RZ ;  /* 0x00000006908f7824 */ /* 0x040fe200078e02ff */
[----:B------:R-:W-:-:S04]  /*145b0*/  SHF.L.U32 R27, R144, 0x2, RZ ;  /* 0x00000002901b7819 */ /* 0x000fc800000006ff */
[-C--:B---3--:R-:W-:Y:S02]  /*145c0*/  IADD3 R24, P3, R143, R96.reuse, RZ ;  /* 0x000000608f187210 */ /* 0x088fe40007f7e0ff */
[----:B------:R-:W3:Y:S02]  /*145d0*/  LDC R148, c[0x0][0x278] ;  /* 0x00009e00ff947b82 */ /* 0x000ee40000000800 */
[----:B------:R-:W-:Y:S01]  /*145e0*/  LEA.HI.X.SX32 R25, R25, R97, 0x1, P3 ;  /* 0x0000006119197211 */ /* 0x000fe200018f0eff */
[----:B------:R-:W-:Y:S04]  /*145f0*/  STG.E.U16 desc[UR6][R96.64], R12 ;  /* 0x0000000c60007986 */ /* 0x000fe8000c101506 */
[----:B------:R2:W-:Y:S01]  /*14600*/  STG.E.U16 desc[UR6][R6.64], R99 ;  /* 0x0000006306007986 */ /* 0x0005e2000c101506 */
[----:B------:R-:W-:-:S02]  /*14610*/  IADD3 R140, P6, R145, R96, RZ ;  /* 0x00000060918c7210 */ /* 0x000fc40007fde0ff */
[-C--:B--2---:R-:W-:Y:S02]  /*14620*/  LEA.HI.X.SX32 R99, R5, R97.reuse, 0x1, P5 ;  /* 0x0000006105637211 */ /* 0x084fe400028f0eff */
[-C--:B------:R-:W-:Y:S01]  /*14630*/  LEA R6, P5, R147, R96.reuse, 0x3 ;  /* 0x0000006093067211 */ /* 0x080fe200078a18ff */
[C---:B------:R-:W-:Y:S02]  /*14640*/  IMAD R147, R144.reuse, 0xc, RZ ;  /* 0x0000000c90937824 */ /* 0x040fe400078e02ff */
[----:B------:R2:W-:Y:S01]  /*14650*/  STG.E.U16 desc[UR6][R98.64], R13 ;  /* 0x0000000d62007986 */ /* 0x0005e2000c101506 */
[----:B------:R-:W-:Y:S02]  /*14660*/  LEA.HI.X.SX32 R7, R27, R97, 0x1, P5 ;  /* 0x000000611b077211 */ /* 0x000fe400028f0eff */
[----:B------:R-:W-:Y:S02]  /*14670*/  IADD3 R12, P5, R147, R96, RZ ;  /* 0x00000060930c7210 */ /* 0x000fe40007fbe0ff */
[----:B------:R-:W-:-:S02]  /*14680*/  LEA R5, R144, R144, 0x2 ;  /* 0x0000009090057211 */ /* 0x000fc400078e10ff */
[----:B--2---:R-:W-:Y:S02]  /*14690*/  PRMT R99, R13, 0x7632, R99 ;  /* 0x000076320d637816 */ /* 0x004fe40000000063 */
[----:B------:R-:W-:-:S03]  /*146a0*/  LEA.HI.X.SX32 R13, R143, R97, 0x1, P5 ;  /* 0x000000618f0d7211 */ /* 0x000fc600028f0eff */
[----:B------:R2:W-:Y:S01]  /*146b0*/  STG.E.U16 desc[UR6][R24.64], R99 ;  /* 0x0000006318007986 */ /* 0x0005e2000c101506 */
[----:B------:R-:W-:Y:S01]  /*146c0*/  LEA.HI.X.SX32 R141, R5, R97, 0x1, P6 ;  /* 0x00000061058d7211 */ /* 0x000fe200030f0eff */
[----:B------:R-:W-:Y:S01]  /*146d0*/  IMAD R149, R144, 0xe, RZ ;  /* 0x0000000e90957824 */ /* 0x000fe200078e02ff */
[----:B------:R-:W-:Y:S01]  /*146e0*/  PRMT R150, R14, 0x7632, R150 ;  /* 0x000076320e967816 */ /* 0x000fe20000000096 */
[----:B------:R1:W-:Y:S01]  /*146f0*/  STG.E.U16 desc[UR6][R6.64], R14 ;  /* 0x0000000e06007986 */ /* 0x0003e2000c101506 */
[-C--:B--2---:R-:W-:Y:S02]  /*14700*/  LEA R24, P5, R155, R96.reuse, 0x4 ;  /* 0x000000609b187211 */ /* 0x084fe400078a20ff */
[----:B------:R-:W2:Y:S01]  /*14710*/  LDC R155, c[0x0][0x278] ;  /* 0x00009e00ff9b7b82 */ /* 0x000ea20000000800 */
[----:B------:R5:W-:Y:S01]  /*14720*/  STG.E.U16 desc[UR6][R140.64], R150 ;  /* 0x000000968c007986 */ /* 0x000be2000c101506 */
[----:B------:R-:W-:Y:S01]  /*14730*/  IMAD R5, R144, 0x7, RZ ;  /* 0x0000000790057824 */ /* 0x000fe200078e02ff */
[----:B-1----:R-:W-:Y:S01]  /*14740*/  IADD3 R6, P3, R149, R96, RZ ;  /* 0x0000006095067210 */ /* 0x002fe20007f7e0ff */
[----:B0-----:R-:W-:Y:S01]  /*14750*/  IMAD R151, R142, 0x12, RZ ;  /* 0x000000128e977824 */ /* 0x001fe200078e02ff */
[----:B------:R-:W-:-:S02]  /*14760*/  SHF.L.U32 R27, R144, 0x3, RZ ;  /* 0x00000003901b7819 */ /* 0x000fc400000006ff */
[-C--:B------:R-:W-:Y:S01]  /*14770*/  LEA.HI.X.SX32 R7, R5, R97.reuse, 0x1, P3 ;  /* 0x0000006105077211 */ /* 0x080fe200018f0eff */
[----:B-----5:R-:W0:Y:S01]  /*14780*/  LDC R140, c[0x0][0x278] ;  /* 0x00009e00ff8c7b82 */ /* 0x020e220000000800 */
[----:B------:R-:W-:Y:S01]  /*14790*/  PRMT R5, R15, 0x7632, R5 ;  /* 0x000076320f057816 */ /* 0x000fe20000000005 */
[----:B------:R-:W-:Y:S01]  /*147a0*/  IMAD R99, R144, 0x9, RZ ;  /* 0x0000000990637824 */ /* 0x000fe200078e02ff */
[----:B------:R-:W-:Y:S01]  /*147b0*/  LEA.HI.X.SX32 R25, R27, R97, 0x1, P5 ;  /* 0x000000611b197211 */ /* 0x000fe200028f0eff */
[----:B------:R-:W-:Y:S01]  /*147c0*/  IMAD R27, R146, 0x14, RZ ;  /* 0x00000014921b7824 */ /* 0x000fe200078e02ff */
[----:B------:R-:W-:-:S03]  /*147d0*/  IADD3 R98, P6, R151, R96, RZ ;  /* 0x0000006097627210 */ /* 0x000fc60007fde0ff */
[----:B------:R-:W1:Y:S01]  /*147e0*/  LDC R141, c[0x0][0x278] ;  /* 0x00009e00ff8d7b82 */ /* 0x000e620000000800 */
[----:B---3--:R-:W-:Y:S01]  /*147f0*/  IMAD R143, R148, 0x16, RZ ;  /* 0x00000016948f7824 */ /* 0x008fe200078e02ff */
[----:B------:R3:W-:Y:S01]  /*14800*/  STG.E.U16 desc[UR6][R12.64], R15 ;  /* 0x0000000f0c007986 */ /* 0x0007e2000c101506 */
[----:B------:R-:W-:-:S03]  /*14810*/  LEA.HI.X.SX32 R99, R99, R97, 0x1, P6 ;  /* 0x0000006163637211 */ /* 0x000fc600030f0eff */
[----:B------:R5:W-:Y:S01]  /*14820*/  STG.E.U16 desc[UR6][R6.64], R5 ;  /* 0x0000000506007986 */ /* 0x000be2000c101506 */
[-C--:B------:R-:W-:Y:S01]  /*14830*/  IADD3 R14, P6, R153, R96.reuse, RZ ;  /* 0x00000060990e7210 */ /* 0x080fe20007fde0ff */
[----:B--2---:R-:W-:Y:S01]  /*14840*/  IMAD R155, R155, 0x1a, RZ ;  /* 0x0000001a9b9b7824 */ /* 0x004fe200078e02ff */
[----:B------:R-:W2:Y:S01]  /*14850*/  LDC R142, c[0x0][0x278] ;  /* 0x00009e00ff8e7b82 */ /* 0x000ea20000000800 */
[----:B------:R0:W-:Y:S01]  /*14860*/  STG.E.U16 desc[UR6][R24.64], R16 ;  /* 0x0000001018007986 */ /* 0x0001e2000c101506 */
[----:B---3--:R-:W-:Y:S02]  /*14870*/  PRMT R13, R16, 0x7632, R13 ;  /* 0x00007632100d7816 */ /* 0x008fe4000000000d */
[-C--:B------:R-:W-:Y:S02]  /*14880*/  IADD3 R12, P5, R143, R96.reuse, RZ ;  /* 0x000000608f0c7210 */ /* 0x080fe40007fbe0ff */
[----:B-----5:R-:W-:Y:S01]  /*14890*/  IADD3 R6, P3, R27, R96, RZ ;  /* 0x000000601b067210 */ /* 0x020fe20007f7e0ff */
[----:B------:R-:W-:Y:S01]  /*148a0*/  IMAD R5, R144, 0xb, RZ ;  /* 0x0000000b90057824 */ /* 0x000fe200078e02ff */
[----:B------:R3:W-:Y:S01]  /*148b0*/  STG.E.U16 desc[UR6][R98.64], R13 ;  /* 0x0000000d62007986 */ /* 0x0007e2000c101506 */
[----:B0-----:R-:W0:Y:S01]  /*148c0*/  LDC R25, c[0x0][0x278] ;  /* 0x00009e00ff197b82 */ /* 0x001e220000000800 */
[----:B------:R-:W-:-:S02]  /*148d0*/  LEA.HI.X.SX32 R7, R145, R97, 0x1, P3 ;  /* 0x0000006191077211 */ /* 0x000fc400018f0eff */
[----:B------:R-:W-:Y:S02]  /*148e0*/  PRMT R16, R17, 0x7632, R16 ;  /* 0x0000763211107816 */ /* 0x000fe40000000010 */
[-C--:B------:R-:W-:Y:S01]  /*148f0*/  LEA.HI.X.SX32 R15, R147, R97.reuse, 0x1, P6 ;  /* 0x00000061930f7211 */ /* 0x080fe200030f0eff */
[----:B------:R5:W-:Y:S02]  /*14900*/  STG.E.U16 desc[UR6][R6.64], R17 ;  /* 0x0000001106007986 */ /* 0x000be4000c101506 */
[----:B------:R-:W4:Y:S01]  /*14910*/  LDC R145, c[0x0][0x278] ;  /* 0x00009e00ff917b82 */ /* 0x000f220000000800 */
[----:B---3--:R-:W-:Y:S01]  /*14920*/  LEA.HI.X.SX32 R13, R5, R97, 0x1, P5 ;  /* 0x00000061050d7211 */ /* 0x008fe200028f0eff */
[----:B------:R-:W-:-:S06]  /*14930*/  IMAD R5, R144, 0xd, RZ ;  /* 0x0000000d90057824 */ /* 0x000fcc00078e02ff */
[----:B------:R-:W3:Y:S01]  /*14940*/  LDC R98, c[0x0][0x278] ;  /* 0x00009e00ff627b82 */ /* 0x000ee20000000800 */
[----:B------:R-:W-:Y:S01]  /*14950*/  STG.E.U16 desc[UR6][R12.64], R16 ;  /* 0x000000100c007986 */ /* 0x000fe2000c101506 */
[----:B-----5:R-:W-:-:S03]  /*14960*/  IADD3 R6, P5, R155, R96, RZ ;  /* 0x000000609b067210 */ /* 0x020fc60007fbe0ff */
[----:B------:R5:W-:Y:S01]  /*14970*/  STG.E.U16 desc[UR6][R14.64], R18 ;  /* 0x000000120e007986 */ /* 0x000be2000c101506 */
[----:B------:R-:W-:Y:S02]  /*14980*/  PRMT R146, R18, 0x7632, R146 ;  /* 0x0000763212927816 */ /* 0x000fe40000000092 */
[----:B------:R-:W4:Y:S01]  /*14990*/  LDC R99, c[0x0][0x278] ;  /* 0x00009e00ff637b82 */ /* 0x000f220000000800 */
[----:B------:R-:W-:Y:S02]  /*149a0*/  LEA.HI.X.SX32 R7, R5, R97, 0x1, P5 ;  /* 0x0000006105077211 */ /* 0x000fe400028f0eff */
[----:B-1----:R-:W-:Y:S02]  /*149b0*/  SHF.L.U32 R5, R141, 0x4, RZ ;  /* 0x000000048d057819 */ /* 0x002fe400000006ff */
[----:B0-----:R-:W-:-:S03]  /*149c0*/  LEA R24, P6, R25, R96, 0x5 ;  /* 0x0000006019187211 */ /* 0x001fc600078c28ff */
[----:B------:R-:W0:Y:S01]  /*149d0*/  LDC R144, c[0x0][0x278] ;  /* 0x00009e00ff907b82 */ /* 0x000e220000000800 */
[----:B-----5:R-:W-:Y:S01]  /*149e0*/  LEA R15, R140, -R140, 0x4 ;  /* 0x8000008c8c0f7211 */ /* 0x020fe200078e20ff */
[----:B------:R1:W-:Y:S06]  /*149f0*/  STG.E.U16 desc[UR6][R6.64], R146 ;  /* 0x0000009206007986 */ /* 0x0003ec000c101506 */
[----:B------:R-:W5:Y:S01]  /*14a00*/  LDC R140, c[0x0][0x278] ;  /* 0x00009e00ff8c7b82 */ /* 0x000f620000000800 */
[----:B------:R-:W-:-:S07]  /*14a10*/  IADD3 R12, P3, R157, R96, RZ ;  /* 0x000000609d0c7210 */ /* 0x000fce0007f7e0ff */
[----:B------:R-:W0:Y:S01]  /*14a20*/  LDC R141, c[0x0][0x278] ;  /* 0x00009e00ff8d7b82 */ /* 0x000e220000000800 */
[----:B------:R-:W-:-:S07]  /*14a30*/  IADD3 R16, P5, R159, R96, RZ ;  /* 0x000000609f107210 */ /* 0x000fce0007fbe0ff */
[----:B-1----:R-:W1:Y:S01]  /*14a40*/  LDC R146, c[0x0][0x278] ;  /* 0x00009e00ff927b82 */ /* 0x002e620000000800 */
[----:B------:R-:W-:-:S07]  /*14a50*/  LEA.HI.X.SX32 R13, R149, R97, 0x1, P3 ;  /* 0x00000061950d7211 */ /* 0x000fce00018f0eff */
[----:B------:R-:W1:Y:S01]  /*14a60*/  LDC R6, c[0x0][0x278] ;  /* 0x00009e00ff067b82 */ /* 0x000e620000000800 */
[----:B------:R-:W-:Y:S02]  /*14a70*/  LEA.HI.X.SX32 R17, R15, R97, 0x1, P5 ;  /* 0x000000610f117211 */ /* 0x000fe400028f0eff */
[----:B------:R-:W-:-:S05]  /*14a80*/  PRMT R18, R19, 0x7632, R18 ;  /* 0x0000763213127816 */ /* 0x000fca0000000012 */
[----:B------:R-:W1:Y:S01]  /*14a90*/  LDC R14, c[0x0][0x278] ;  /* 0x00009e00ff0e7b82 */ /* 0x000e620000000800 */
[----:B------:R-:W-:Y:S01]  /*14aa0*/  LEA.HI.X.SX32 R25, R5, R97, 0x1, P6 ;  /* 0x0000006105197211 */ /* 0x000fe200030f0eff */
[----:B------:R5:W-:Y:S01]  /*14ab0*/  STG.E.U16 desc[UR6][R12.64], R19 ;  /* 0x000000130c007986 */ /* 0x000be2000c101506 */
[----:B--2---:R-:W-:Y:S02]  /*14ac0*/  IMAD R7, R142, 0x24, RZ ;  /* 0x000000248e077824 */ /* 0x004fe400078e02ff */
[----:B---3--:R-:W-:Y:S02]  /*14ad0*/  IMAD R5, R98, 0x11, RZ ;  /* 0x0000001162057824 */ /* 0x008fe400078e02ff */
[----:B----4-:R-:W-:Y:S01]  /*14ae0*/  IMAD R15, R145, 0x26, RZ ;  /* 0x00000026910f7824 */ /* 0x010fe200078e02ff */
[----:B------:R2:W-:Y:S01]  /*14af0*/  STG.E.U16 desc[UR6][R16.64], R18 ;  /* 0x0000001210007986 */ /* 0x0005e2000c101506 */
[----:B------:R-:W3:Y:S01]  /*14b00*/  LDC R142, c[0x0][0x278] ;  /* 0x00009e00ff8e7b82 */ /* 0x000ee20000000800 */
[----:B-----5:R-:W-:-:S02]  /*14b10*/  IADD3 R12, P3, R161, R96, RZ ;  /* 0x00000060a10c7210 */ /* 0x020fc40007f7e0ff */
[----:B------:R4:W-:Y:S01]  /*14b20*/  STG.E.U16 desc[UR6][R24.64], R8 ;  /* 0x0000000818007986 */ /* 0x0009e2000c101506 */
[----:B------:R-:W-:-:S04]  /*14b30*/  IMAD R19, R99, 0x13, RZ ;  /* 0x0000001363137824 */ /* 0x000fc800078e02ff */
[----:B------:R-:W5:Y:S01]  /*14b40*/  LDC R98, c[0x0][0x278] ;  /* 0x00009e00ff627b82 */ /* 0x000f620000000800 */
[-C--:B------:R-:W-:Y:S02]  /*14b50*/  LEA.HI.X.SX32 R13, R5, R97.reuse, 0x1, P3 ;  /* 0x00000061050d7211 */ /* 0x080fe400018f0eff */
[-C--:B--2---:R-:W-:Y:S02]  /*14b60*/  IADD3 R16, P5, R7, R96.reuse, RZ ;  /* 0x0000006007107210 */ /* 0x084fe40007fbe0ff */
[-C--:B------:R-:W-:Y:S02]  /*14b70*/  IADD3 R18, P6, R15, R96.reuse, RZ ;  /* 0x000000600f127210 */ /* 0x080fe40007fde0ff */
[----:B------:R-:W-:Y:S01]  /*14b80*/  PRMT R148, R9, 0x7632, R148 ;  /* 0x0000763209947816 */ /* 0x000fe20000000094 */
[----:B------:R-:W2:Y:S01]  /*14b90*/  LDC R145, c[0x0][0x278] ;  /* 0x00009e00ff917b82 */ /* 0x000ea20000000800 */
[----:B----4-:R-:W-:Y:S01]  /*14ba0*/  PRMT R8, R8, 0x7632, R8 ;  /* 0x0000763208087816 */ /* 0x010fe20000000008 */
[----:B------:R-:W-:Y:S01]  /*14bb0*/  IMAD R25, R140, 0x28, RZ ;  /* 0x000000288c197824 */ /* 0x000fe200078e02ff */
[-C--:B------:R-:W-:Y:S01]  /*14bc0*/  LEA.HI.X.SX32 R17, R151, R97.reuse, 0x1, P5 ;  /* 0x0000006197117211 */ /* 0x080fe200028f0eff */
[----:B0-----:R-:W-:Y:S01]  /*14bd0*/  IMAD R99, R141, 0x2a, RZ ;  /* 0x0000002a8d637824 */ /* 0x001fe200078e02ff */
[----:B------:R-:W-:Y:S01]  /*14be0*/  LEA.HI.X.SX32 R19, R19, R97, 0x1, P6 ;  /* 0x0000006113137211 */ /* 0x000fe200030f0eff */
[----:B------:R0:W-:Y:S01]  /*14bf0*/  STG.E.U16 desc[UR6][R12.64], R8 ;  /* 0x000000080c007986 */ /* 0x0001e2000c101506 */
[----:B-1----:R-:W-:Y:S01]  /*14c00*/  IMAD R141, R146, 0x2e, RZ ;  /* 0x0000002e928d7824 */ /* 0x002fe200078e02ff */
[----:B------:R-:W1:Y:S02]  /*14c10*/  LDC R24, c[0x0][0x278] ;  /* 0x00009e00ff187b82 */ /* 0x000e640000000800 */
[----:B------:R4:W-:Y:S02]  /*14c20*/  STG.E.U16 desc[UR6][R16.64], R9 ;  /* 0x0000000910007986 */ /* 0x0009e4000c101506 */
[----:B------:R-:W-:-:S02]  /*14c30*/  IADD3 R150, P6, R141, R96, RZ ;  /* 0x000000608d967210 */ /* 0x000fc40007fde0ff */
[----:B------:R3:W-:Y:S02]  /*14c40*/  STG.E.U16 desc[UR6][R18.64], R148 ;  /* 0x0000009412007986 */ /* 0x0007e4000c101506 */
[----:B------:R-:W5:Y:S01]  /*14c50*/  LDC R149, c[0x0][0x278] ;  /* 0x00009e00ff957b82 */ /* 0x000f620000000800 */
[----:B0-----:R-:W-:-:S04]  /*14c60*/  IADD3 R8, P5, R25, R96, RZ ;  /* 0x0000006019087210 */ /* 0x001fc80007fbe0ff */
[-C--:B----4-:R-:W-:Y:S01]  /*14c70*/  LEA.HI.X.SX32 R9, R27, R97.reuse, 0x1, P5 ;  /* 0x000000611b097211 */ /* 0x090fe200028f0eff */
[----:B------:R-:W-:Y:S02]  /*14c80*/  IMAD R27, R6, 0x17, RZ ;  /* 0x00000017061b7824 */ /* 0x000fe400078e02ff */
[----:B------:R-:W0:Y:S01]  /*14c90*/  LDC R147, c[0x0][0x278] ;  /* 0x00009e00ff937b82 */ /* 0x000e220000000800 */
[----:B---3--:R-:W-:Y:S01]  /*14ca0*/  IMAD R19, R144, 0x2c, RZ ;  /* 0x0000002c90137824 */ /* 0x008fe200078e02ff */
[-C--:B------:R-:W-:Y:S01]  /*14cb0*/  IADD3 R12, P3, R99, R96.reuse, RZ ;  /* 0x00000060630c7210 */ /* 0x080fe20007f7e0ff */
[----:B------:R-:W-:Y:S01]  /*14cc0*/  IMAD R5, R14, 0x15, RZ ;  /* 0x000000150e057824 */ /* 0x000fe200078e02ff */
[-C--:B------:R-:W-:Y:S02]  /*14cd0*/  LEA.HI.X.SX32 R151, R27, R97.reuse, 0x1, P6 ;  /* 0x000000611b977211 */ /* 0x080fe400030f0eff */
[----:B------:R-:W-:Y:S02]  /*14ce0*/  IADD3 R16, P5, R19, R96, RZ ;  /* 0x0000006013107210 */ /* 0x000fe40007fbe0ff */
[----:B------:R-:W3:Y:S01]  /*14cf0*/  LDC R27, c[0x0][0x278] ;  /* 0x00009e00ff1b7b82 */ /* 0x000ee20000000800 */
[----:B------:R4:W-:Y:S01]  /*14d00*/  STG.E.U16 desc[UR6][R8.64], R10 ;  /* 0x0000000a08007986 */ /* 0x0009e2000c101506 */
[----:B------:R-:W-:-:S02]  /*14d10*/  LEA.HI.X.SX32 R13, R5, R97, 0x1, P3 ;  /* 0x00000061050d7211 */ /* 0x000fc400018f0eff */
[----:B------:R-:W-:-:S04]  /*14d20*/  LEA.HI.X.SX32 R17, R143, R97, 0x1, P5 ;  /* 0x000000618f117211 */ /* 0x000fc800028f0eff */
[----:B------:R-:W3:Y:S01]  /*14d30*/  LDC R6, c[0x0][0x278] ;  /* 0x00009e00ff067b82 */ /* 0x000ee20000000800 */
[----:B----4-:R-:W-:Y:S01]  /*14d40*/  PRMT R9, R10, 0x7632, R9 ;  /* 0x000076320a097816 */ /* 0x010fe20000000009 */
[----:B------:R-:W-:-:S06]  /*14d50*/  IMAD R143, R142, 0x30, RZ ;  /* 0x000000308e8f7824 */ /* 0x000fcc00078e02ff */
[----:B------:R-:W4:Y:S01]  /*14d60*/  LDC R140, c[0x0][0x278] ;  /* 0x00009e00ff8c7b82 */ /* 0x000f220000000800 */
[----:B------:R-:W-:Y:S01]  /*14d70*/  STG.E.U16 desc[UR6][R12.64], R9 ;  /* 0x000000090c007986 */ /* 0x000fe2000c101506 */
[----:B--2---:R-:W-:-:S03]  /*14d80*/  IMAD R145, R145, 0x32, RZ ;  /* 0x0000003291917824 */ /* 0x004fc600078e02ff */
[----:B------:R5:W-:Y:S03]  /*14d90*/  STG.E.U16 desc[UR6][R16.64], R11 ;  /* 0x0000000b10007986 */ /* 0x000be6000c101506 */
[----:B------:R-:W2:Y:S01]  /*14da0*/  LDC R142, c[0x0][0x278] ;  /* 0x00009e00ff8e7b82 */ /* 0x000ea20000000800 */
[----:B------:R-:W-:Y:S02]  /*14db0*/  PRMT R14, R11, 0x7632, R14 ;  /* 0x000076320b0e7816 */ /* 0x000fe4000000000e */
[----:B------:R-:W-:Y:S01]  /*14dc0*/  IADD3 R8, P5, R143, R96, RZ ;  /* 0x000000608f087210 */ /* 0x000fe20007fbe0ff */
[----:B-1----:R-:W-:-:S04]  /*14dd0*/  IMAD R5, R24, 0x19, RZ ;  /* 0x0000001918057824 */ /* 0x002fc800078e02ff */
[----:B------:R-:W1:Y:S01]  /*14de0*/  LDC R18, c[0x0][0x278] ;  /* 0x00009e00ff127b82 */ /* 0x000e620000000800 */
[----:B-----5:R-:W-:-:S07]  /*14df0*/  IMAD R17, R98, 0x1b, RZ ;  /* 0x0000001b62117824 */ /* 0x020fce00078e02ff */
[----:B------:R-:W5:Y:S01]  /*14e00*/  LDC R98, c[0x0][0x278] ;  /* 0x00009e00ff627b82 */ /* 0x000f620000000800 */
[-C--:B------:R-:W-:Y:S01]  /*14e10*/  IADD3 R10, P3, R145, R96.reuse, RZ ;  /* 0x00000060910a7210 */ /* 0x080fe20007f7e0ff */
[----:B------:R3:W-:Y:S01]  /*14e20*/  STG.E.U16 desc[UR6][R150.64], R14 ;  /* 0x0000000e96007986 */ /* 0x0007e2000c101506 */
[----:B------:R-:W-:Y:S01]  /*14e30*/  IMAD R149, R149, 0x34, RZ ;  /* 0x0000003495957824 */ /* 0x000fe200078e02ff */
[-C--:B------:R-:W-:Y:S01]  /*14e40*/  LEA.HI.X.SX32 R9, R153, R97.reuse, 0x1, P5 ;  /* 0x0000006199097211 */ /* 0x080fe200028f0eff */
[----:B0-----:R-:W-:Y:S01]  /*14e50*/  IMAD R147, R147, 0x36, RZ ;  /* 0x0000003693937824 */ /* 0x001fe200078e02ff */
[----:B------:R-:W-:Y:S02]  /*14e60*/  LEA.HI.X.SX32 R11, R5, R97, 0x1, P3 ;  /* 0x00000061050b7211 */ /* 0x000fe400018f0eff */
[----:B------:R-:W-:Y:S01]  /*14e70*/  PRMT R5, R32, 0x7632, R5 ;  /* 0x0000763220057816 */ /* 0x000fe20000000005 */
[----:B------:R0:W-:Y:S01]  /*14e80*/  STG.E.U16 desc[UR6][R8.64], R32 ;  /* 0x0000002008007986 */ /* 0x0001e2000c101506 */
[-C--:B------:R-:W-:Y:S01]  /*14e90*/  IADD3 R12, P5, R149, R96.reuse, RZ ;  /* 0x00000060950c7210 */ /* 0x080fe20007fbe0ff */
[----:B------:R-:W1:Y:S01]  /*14ea0*/  LDC R24, c[0x0][0x278] ;  /* 0x00009e00ff187b82 */ /* 0x000e620000000800 */
[----:B------:R-:W-:-:S07]  /*14eb0*/  IADD3 R16, P6, R147, R96, RZ ;  /* 0x0000006093107210 */ /* 0x000fce0007fde0ff */
[----:B---3--:R-:W3:Y:S01]  /*14ec0*/  LDC R14, c[0x0][0x278] ;  /* 0x00009e00ff0e7b82 */ /* 0x008ee20000000800 */
[----:B------:R-:W-:Y:S01]  /*14ed0*/  IMAD R151, R27, 0x38, RZ ;  /* 0x000000381b977824 */ /* 0x000fe200078e02ff */
[-C--:B------:R-:W-:Y:S01]  /*14ee0*/  LEA.HI.X.SX32 R13, R155, R97.reuse, 0x1, P5 ;  /* 0x000000619b0d7211 */ /* 0x080fe200028f0eff */
[----:B------:R4:W-:Y:S01]  /*14ef0*/  STG.E.U16 desc[UR6][R10.64], R5 ;  /* 0x000000050a007986 */ /* 0x0009e2000c101506 */
[----:B------:R-:W-:-:S04]  /*14f00*/  LEA.HI.X.SX32 R17, R17, R97, 0x1, P6 ;  /* 0x0000006111117211 */ /* 0x000fc800030f0eff */
[----:B0-----:R-:W0:Y:S01]  /*14f10*/  LDC R32, c[0x0][0x278] ;  /* 0x00009e00ff207b82 */ /* 0x001e220000000800 */
[----:B------:R-:W-:Y:S02]  /*14f20*/  PRMT R9, R33, 0x7632, R9 ;  /* 0x0000763221097816 */ /* 0x000fe40000000009 */
[----:B------:R-:W-:Y:S01]  /*14f30*/  IADD3 R8, P3, R151, R96, RZ ;  /* 0x0000006097087210 */ /* 0x000fe20007f7e0ff */
[----:B----4-:R-:W-:-:S04]  /*14f40*/  IMAD R5, R6, 0x1d, RZ ;  /* 0x0000001d06057824 */ /* 0x010fc800078e02ff */
[----:B------:R-:W4:Y:S01]  /*14f50*/  LDC R27, c[0x0][0x278] ;  /* 0x00009e00ff1b7b82 */ /* 0x000f220000000800 */
[----:B------:R-:W-:Y:S01]  /*14f60*/  STG.E.U16 desc[UR6][R12.64], R33 ;  /* 0x000000210c007986 */ /* 0x000fe2000c101506 */
[----:B------:R-:W-:-:S06]  /*14f70*/  IMAD R153, R140, 0x3a, RZ ;  /* 0x0000003a8c997824 */ /* 0x000fcc00078e02ff */
[----:B------:R-:W4:Y:S01]  /*14f80*/  LDC R6, c[0x0][0x278] ;  /* 0x00009e00ff067b82 */ /* 0x000f220000000800 */
[----:B------:R5:W-:Y:S01]  /*14f90*/  STG.E.U16 desc[UR6][R16.64], R9 ;  /* 0x0000000910007986 */ /* 0x000be2000c101506 */
[----:B--2---:R-:W-:Y:S01]  /*14fa0*/  IMAD R155, R142, 0x3c, RZ ;  /* 0x0000003c8e9b7824 */ /* 0x004fe200078e02ff */
[----:B------:R-:W-:-:S05]  /*14fb0*/  IADD3 R10, P5, R153, R96, RZ ;  /* 0x00000060990a7210 */ /* 0x000fca0007fbe0ff */
[----:B------:R-:W2:Y:S01]  /*14fc0*/  LDC R140, c[0x0][0x278] ;  /* 0x00009e00ff8c7b82 */ /* 0x000ea20000000800 */
[----:B-----5:R-:W-:Y:S01]  /*14fd0*/  LEA.HI.X.SX32 R9, R157, R97, 0x1, P3 ;  /* 0x000000619d097211 */ /* 0x020fe200018f0eff */
[----:B------:R-:W-:-:S06]  /*14fe0*/  IMAD R157, R98, 0x3e, RZ ;  /* 0x0000003e629d7824 */ /* 0x000fcc00078e02ff */
[----:B------:R-:W5:Y:S01]  /*14ff0*/  LDC R98, c[0x0][0x278] ;  /* 0x00009e00ff627b82 */ /* 0x000f620000000800 */
[-C--:B------:R-:W-:Y:S01]  /*15000*/  IADD3 R12, P6, R155, R96.reuse, RZ ;  /* 0x000000609b0c7210 */ /* 0x080fe20007fde0ff */
[----:B------:R1:W-:Y:S01]  /*15010*/  STG.E.U16 desc[UR6][R8.64], R34 ;  /* 0x0000002208007986 */ /* 0x0003e2000c101506 */
[-C--:B------:R-:W-:Y:S01]  /*15020*/  LEA.HI.X.SX32 R11, R5, R97.reuse, 0x1, P5 ;  /* 0x00000061050b7211 */ /* 0x080fe200028f0eff */
[----:B---3--:R-:W-:Y:S01]  /*15030*/  IMAD R5, R14, 0x1f, RZ ;  /* 0x0000001f0e057824 */ /* 0x008fe200078e02ff */
[----:B------:R-:W-:Y:S02]  /*15040*/  PRMT R16, R34, 0x7632, R16 ;  /* 0x0000763222107816 */ /* 0x000fe40000000010 */
[----:B------:R-:W-:Y:S01]  /*15050*/  LEA.HI.X.SX32 R13, R159, R97, 0x1, P6 ;  /* 0x000000619f0d7211 */ /* 0x000fe200030f0eff */
[----:B------:R-:W3:Y:S01]  /*15060*/  LDC R14, c[0x0][0x278] ;  /* 0x00009e00ff0e7b82 */ /* 0x000ee20000000800 */
[----:B------:R-:W-:Y:S01]  /*15070*/  PRMT R33, R35, 0x7632, R33 ;  /* 0x0000763223217816 */ /* 0x000fe20000000021 */
[----:B------:R4:W-:Y:S01]  /*15080*/  STG.E.U16 desc[UR6][R10.64], R16 ;  /* 0x000000100a007986 */ /* 0x0009e2000c101506 */
[----:B-1----:R-:W-:Y:S01]  /*15090*/  IADD3 R8, P5, R157, R96, RZ ;  /* 0x000000609d087210 */ /* 0x002fe20007fbe0ff */
[----:B0-----:R-:W-:-:S02]  /*150a0*/  IMAD R159, R32, 0x42, RZ ;  /* 0x00000042209f7824 */ /* 0x001fc400078e02ff */
[----:B------:R0:W-:Y:S01]  /*150b0*/  STG.E.U16 desc[UR6][R12.64], R35 ;  /* 0x000000230c007986 */ /* 0x0001e2000c101506 */
[----:B------:R-:W-:Y:S01]  /*150c0*/  SHF.L.U32 R17, R18, 0x5, RZ ;  /* 0x0000000512117819 */ /* 0x000fe200000006ff */
[----:B------:R-:W1:Y:S01]  /*150d0*/  LDC R34, c[0x0][0x278] ;  /* 0x00009e00ff227b82 */ /* 0x000e620000000800 */
[----:B------:R-:W-:Y:S02]  /*150e0*/  LEA.HI.X.SX32 R9, R5, R97, 0x1, P5 ;  /* 0x0000006105097211 */ /* 0x000fe400028f0eff */
[----:B----4-:R-:W-:-:S05]  /*150f0*/  LEA R10, P3, R163, R96, 0x6 ;  /* 0x00000060a30a7211 */ /* 0x010fca00078630ff */
[----:B------:R-:W4:Y:S01]  /*15100*/  LDC R18, c[0x0][0x278] ;  /* 0x00009e00ff127b82 */ /* 0x000f220000000800 */
[----:B------:R-:W-:Y:S01]  /*15110*/  LEA R5, R6, R6, 0x5 ;  /* 0x0000000606057211 */ /* 0x000fe200078e28ff */
[----:B------:R2:W-:Y:S01]  /*15120*/  STG.E.U16 desc[UR6][R8.64], R33 ;  /* 0x0000002108007986 */ /* 0x0005e2000c101506 */
[----:B------:R-:W-:-:S05]  /*15130*/  IADD3 R16, P5, R159, R96, RZ ;  /* 0x000000609f107210 */ /* 0x000fca0007fbe0ff */
[----:B0-----:R-:W0:Y:S01]  /*15140*/  LDC R35, c[0x0][0x278] ;  /* 0x00009e00ff237b82 */ /* 0x001e220000000800 */
[----:B------:R-:W-:Y:S02]  /*15150*/  IADD3 R32, P6, R165, R96, RZ ;  /* 0x00000060a5207210 */ /* 0x000fe40007fde0ff */
[-C--:B------:R-:W-:Y:S02]  /*15160*/  LEA.HI.X.SX32 R11, R17, R97.reuse, 0x1, P3 ;  /* 0x00000061110b7211 */ /* 0x080fe400018f0eff */
[----:B------:R-:W-:-:S03]  /*15170*/  LEA.HI.X.SX32 R17, R5, R97, 0x1, P5 ;  /* 0x0000006105117211 */ /* 0x000fc600028f0eff */
[----:B------:R-:W1:Y:S01]  /*15180*/  LDC R12, c[0x0][0x278] ;  /* 0x00009e00ff0c7b82 */ /* 0x000e620000000800 */
[----:B------:R-:W-:Y:S01]  /*15190*/  PRMT R6, R100, 0x7632, R6 ;  /* 0x0000763264067816 */ /* 0x000fe20000000006 */
[----:B------:R3:W-:Y:S01]  /*151a0*/  STG.E.U16 desc[UR6][R10.64], R100 ;  /* 0x000000640a007986 */ /* 0x0007e2000c101506 */
[----:B--2---:R-:W-:-:S05]  /*151b0*/  LEA.HI.X.SX32 R33, R161, R97, 0x1, P6 ;  /* 0x00000061a1217211 */ /* 0x004fca00030f0eff */
[----:B------:R-:W2:Y:S01]  /*151c0*/  LDC R8, c[0x0][0x278] ;  /* 0x00009e00ff087b82 */ /* 0x000ea20000000800 */
[----:B------:R-:W-:Y:S02]  /*151d0*/  IMAD R13, R140, 0x48, RZ ;  /* 0x000000488c0d7824 */ /* 0x000fe400078e02ff */
[----:B------:R-:W-:Y:S02]  /*151e0*/  IMAD R9, R24, 0x23, RZ ;  /* 0x0000002318097824 */ /* 0x000fe400078e02ff */
[----:B-----5:R-:W-:Y:S01]  /*151f0*/  IMAD R5, R98, 0x4a, RZ ;  /* 0x0000004a62057824 */ /* 0x020fe200078e02ff */
[----:B---3--:R-:W-:Y:S02]  /*15200*/  IADD3 R10, P3, R171, R96, RZ ;  /* 0x00000060ab0a7210 */ /* 0x008fe40007f7e0ff */
[----:B------:R-:W3:Y:S01]  /*15210*/  LDC R24, c[0x0][0x278] ;  /* 0x00009e00ff187b82 */ /* 0x000ee20000000800 */
[----:B------:R5:W-:Y:S01]  /*15220*/  STG.E.U16 desc[UR6][R16.64], R6 ;  /* 0x0000000610007986 */ /* 0x000be2000c101506 */
[----:B------:R-:W-:-:S03]  /*15230*/  LEA.HI.X.SX32 R11, R9, R97, 0x1, P3 ;  /* 0x00000061090b7211 */ /* 0x000fc600018f0eff */
[----:B------:R4:W-:Y:S03]  /*15240*/  STG.E.U16 desc[UR6][R32.64], R101 ;  /* 0x0000006520007986 */ /* 0x0009e6000c101506 */
[----:B------:R-:W3:Y:S01]  /*15250*/  LDC R98, c[0x0][0x278] ;  /* 0x00009e00ff627b82 */ /* 0x000ee20000000800 */
[----:B-----5:R-:W-:Y:S01]  /*15260*/  IMAD R17, R27, 0x25, RZ ;  /* 0x000000251b117824 */ /* 0x020fe200078e02ff */
[----:B------:R-:W-:Y:S02]  /*15270*/  IADD3 R6, P5, R13, R96, RZ ;  /* 0x000000600d067210 */ /* 0x000fe40007fbe0ff */
[----:B------:R-:W-:-:S04]  /*15280*/  PRMT R142, R102, 0x7632, R142 ;  /* 0x00007632668e7816 */ /* 0x000fc8000000008e */
[----:B------:R-:W5:Y:S01]  /*15290*/  LDC R100, c[0x0][0x278] ;  /* 0x00009e00ff647b82 */ /* 0x000f620000000800 */
[----:B----4-:R-:W-:Y:S02]  /*152a0*/  PRMT R101, R101, 0x7632, R101 ;  /* 0x0000763265657816 */ /* 0x010fe40000000065 */
[----:B------:R-:W-:Y:S02]  /*152b0*/  IADD3 R32, P6, R5, R96, RZ ;  /* 0x0000006005207210 */ /* 0x000fe40007fde0ff */
[-C--:B------:R-:W-:Y:S01]  /*152c0*/  LEA.HI.X.SX32 R7, R7, R97.reuse, 0x1, P5 ;  /* 0x0000006107077211 */ /* 0x080fe200028f0eff */
[----:B------:R4:W-:Y:S01]  /*152d0*/  STG.E.U16 desc[UR6][R10.64], R101 ;  /* 0x000000650a007986 */ /* 0x0009e2000c101506 */
[----:B------:R-:W-:Y:S01]  /*152e0*/  LEA.HI.X.SX32 R33, R17, R97, 0x1, P6 ;  /* 0x0000006111217211 */ /* 0x000fe200030f0eff */
[----:B------:R-:W-:Y:S01]  /*152f0*/  IMAD R17, R14, 0x4c, RZ ;  /* 0x0000004c0e117824 */ /* 0x000fe200078e02ff */
[----:B------:R-:W5:Y:S01]  /*15300*/  LDC R16, c[0x0][0x278] ;  /* 0x00009e00ff107b82 */ /* 0x000f620000000800 */
[----:B------:R0:W-:Y:S01]  /*15310*/  STG.E.U16 desc[UR6][R6.64], R102 ;  /* 0x0000006606007986 */ /* 0x0001e2000c101506 */
[----:B------:R-:W-:-:S02]  /*15320*/  IMAD R9, R18, 0x4e, RZ ;  /* 0x0000004e12097824 */ /* 0x000fc400078e02ff */
[----:B------:R-:W-:-:S04]  /*15330*/  IADD3 R14, P5, R17, R96, RZ ;  /* 0x00000060110e7210 */ /* 0x000fc80007fbe0ff */
[----:B------:R-:W5:Y:S08]  /*15340*/  LDC R140, c[0x0][0x278] ;  /* 0x00009e00ff8c7b82 */ /* 0x000f700000000800 */
[----:B----4-:R-:W4:Y:S01]  /*15350*/  LDC R10, c[0x0][0x278] ;  /* 0x00009e00ff0a7b82 */ /* 0x010f220000000800 */
[----:B0-----:R-:W-:Y:S01]  /*15360*/  IMAD R7, R35, 0x52, RZ ;  /* 0x0000005223077824 */ /* 0x001fe200078e02ff */
[----:B------:R0:W-:Y:S01]  /*15370*/  STG.E.U16 desc[UR6][R32.64], R142 ;  /* 0x0000008e20007986 */ /* 0x0001e2000c101506 */
[----:B-1----:R-:W-:Y:S01]  /*15380*/  IMAD R27, R12, 0x27, RZ ;  /* 0x000000270c1b7824 */ /* 0x002fe200078e02ff */
[----:B------:R-:W-:Y:S01]  /*15390*/  LEA.HI.X.SX32 R15, R15, R97, 0x1, P5 ;  /* 0x000000610f0f7211 */ /* 0x000fe200028f0eff */
[----:B--2---:R-:W-:Y:S01]  /*153a0*/  IMAD R101, R8, 0x29, RZ ;  /* 0x0000002908657824 */ /* 0x004fe200078e02ff */
[----:B------:R-:W-:Y:S01]  /*153b0*/  IADD3 R160, P6, R7, R96, RZ ;  /* 0x0000006007a07210 */ /* 0x000fe20007fde0ff */
[----:B------:R-:W-:Y:S01]  /*153c0*/  IMAD R11, R34, 0x50, RZ ;  /* 0x00000050220b7824 */ /* 0x000fe200078e02ff */
[----:B------:R-:W1:Y:S01]  /*153d0*/  LDC R6, c[0x0][0x278] ;  /* 0x00009e00ff067b82 */ /* 0x000e620000000800 */
[----:B------:R-:W-:-:S02]  /*153e0*/  PRMT R18, R103, 0x7632, R18 ;  /* 0x0000763267127816 */ /* 0x000fc40000000012 */
[----:B0-----:R-:W-:Y:S01]  /*153f0*/  IADD3 R32, P3, R9, R96, RZ ;  /* 0x0000006009207210 */ /* 0x001fe20007f7e0ff */
[----:B------:R0:W-:Y:S01]  /*15400*/  STG.E.U16 desc[UR6][R14.64], R103 ;  /* 0x000000670e007986 */ /* 0x0001e2000c101506 */
[----:B------:R-:W-:-:S03]  /*15410*/  LEA.HI.X.SX32 R161, R101, R97, 0x1, P6 ;  /* 0x0000006165a17211 */ /* 0x000fc600030f0eff */
[----:B------:R-:W2:Y:S01]  /*15420*/  LDC R12, c[0x0][0x278] ;  /* 0x00009e00ff0c7b82 */ /* 0x000ea20000000800 */
[----:B------:R-:W-:Y:S01]  /*15430*/  LEA.HI.X.SX32 R33, R27, R97, 0x1, P3 ;  /* 0x000000611b217211 */ /* 0x000fe200018f0eff */
[----:B---3--:R-:W-:Y:S01]  /*15440*/  IMAD R101, R24, 0x54, RZ ;  /* 0x0000005418657824 */ /* 0x008fe200078e02ff */
[----:B------:R-:W-:-:S03]  /*15450*/  IADD3 R34, P5, R11, R96, RZ ;  /* 0x000000600b227210 */ /* 0x000fc60007fbe0ff */
[----:B------:R3:W-:Y:S01]  /*15460*/  STG.E.U16 desc[UR6][R32.64], R18 ;  /* 0x0000001220007986 */ /* 0x0007e2000c101506 */
[----:B------:R-:W-:Y:S01]  /*15470*/  LEA.HI.X.SX32 R35, R25, R97, 0x1, P5 ;  /* 0x0000006119237211 */ /* 0x000fe200028f0eff */
[----:B------:R-:W2:Y:S08]  /*15480*/  LDC R163, c[0x0][0x278] ;  /* 0x00009e00ffa37b82 */ /* 0x000eb00000000800 */
[----:B0-----:R-:W0:Y:S01]  /*15490*/  LDC R14, c[0x0][0x278] ;  /* 0x00009e00ff0e7b82 */ /* 0x001e220000000800 */
[----:B---3--:R-:W-:-:S02]  /*154a0*/  IADD3 R32, P5, R101, R96, RZ ;  /* 0x0000006065207210 */ /* 0x008fc40007fbe0ff */
[----:B------:R-:W-:-:S05]  /*154b0*/  PRMT R15, R104, 0x7632, R15 ;  /* 0x00007632680f7816 */ /* 0x000fca000000000f */
[----:B------:R-:W3:Y:S01]  /*154c0*/  LDC R24, c[0x0][0x278] ;  /* 0x00009e00ff187b82 */ /* 0x000ee20000000800 */
[----:B------:R-:W-:Y:S01]  /*154d0*/  LEA.HI.X.SX32 R33, R99, R97, 0x1, P5 ;  /* 0x0000006163217211 */ /* 0x000fe200028f0eff */
[----:B------:R-:W-:Y:S02]  /*154e0*/  IMAD R25, R98, 0x56, RZ ;  /* 0x0000005662197824 */ /* 0x000fe400078e02ff */
[----:B----4-:R-:W-:Y:S01]  /*154f0*/  IMAD R99, R10, 0x5c, RZ ;  /* 0x0000005c0a637824 */ /* 0x010fe200078e02ff */
[----:B------:R-:W-:Y:S03]  /*15500*/  STG.E.U16 desc[UR6][R34.64], R104 ;  /* 0x0000006822007986 */ /* 0x000fe6000c101506 */
[----:B------:R-:W4:Y:S01]  /*15510*/  LDC R8, c[0x0][0x278] ;  /* 0x00009e00ff087b82 */ /* 0x000f220000000800 */
[----:B------:R1:W-:Y:S01]  /*15520*/  STG.E.U16 desc[UR6][R160.64], R15 ;  /* 0x0000000fa0007986 */ /* 0x0003e2000c101506 */
[----:B-----5:R-:W-:Y:S01]  /*15530*/  IMAD R27, R100, 0x58, RZ ;  /* 0x00000058641b7824 */ /* 0x020fe200078e02ff */
[----:B------:R-:W-:Y:S01]  /*15540*/  IADD3 R102, P3, R25, R96, RZ ;  /* 0x0000006019667210 */ /* 0x000fe20007f7e0ff */
[----:B------:R-:W-:-:S04]  /*15550*/  IMAD R103, R16, 0x2b, RZ ;  /* 0x0000002b10677824 */ /* 0x000fc800078e02ff */
[----:B------:R-:W5:Y:S01]  /*15560*/  LDC R10, c[0x0][0x278] ;  /* 0x00009e00ff0a7b82 */ /* 0x000f620000000800 */
[----:B------:R2:W-:Y:S01]  /*15570*/  STG.E.U16 desc[UR6][R32.64], R105 ;  /* 0x0000006920007986 */ /* 0x0005e2000c101506 */
[----:B-1----:R-:W-:-:S06]  /*15580*/  IMAD R15, R140, 0x5a, RZ ;  /* 0x0000005a8c0f7824 */ /* 0x002fcc00078e02ff */
[----:B------:R-:W1:Y:S01]  /*15590*/  LDC R16, c[0x0][0x278] ;  /* 0x00009e00ff107b82 */ /* 0x000e620000000800 */
[----:B------:R-:W-:Y:S01]  /*155a0*/  IMAD R35, R6, 0x2d, RZ ;  /* 0x0000002d06237824 */ /* 0x000fe200078e02ff */
[-C--:B------:R-:W-:Y:S02]  /*155b0*/  IADD3 R18, P5, R27, R96.reuse, RZ ;  /* 0x000000601b127210 */ /* 0x080fe40007fbe0ff */
[----:B------:R-:W-:-:S04]  /*155c0*/  IADD3 R160, P6, R15, R96, RZ ;  /* 0x000000600fa07210 */ /* 0x000fc80007fde0ff */
[----:B--2---:R-:W2:Y:S01]  /*155d0*/  LDC R32, c[0x0][0x278] ;  /* 0x00009e00ff207b82 */ /* 0x004ea20000000800 */
[-C--:B------:R-:W-:Y:S02]  /*155e0*/  LEA.HI.X.SX32 R103, R103, R97.reuse, 0x1, P3 ;  /* 0x0000006167677211 */ /* 0x080fe400018f0eff */
[----:B------:R-:W-:Y:S02]  /*155f0*/  PRMT R33, R105, 0x7632, R33 ;  /* 0x0000763269217816 */ /* 0x000fe40000000021 */
[-C--:B------:R-:W-:Y:S02]  /*15600*/  LEA.HI.X.SX32 R19, R19, R97.reuse, 0x1, P5 ;  /* 0x0000006113137211 */ /* 0x080fe400028f0eff */
[-C--:B------:R-:W-:Y:S01]  /*15610*/  LEA.HI.X.SX32 R161, R35, R97.reuse, 0x1, P6 ;  /* 0x0000006123a17211 */ /* 0x080fe200030f0eff */
[----:B------:R0:W-:Y:S01]  /*15620*/  STG.E.U16 desc[UR6][R102.64], R33 ;  /* 0x0000002166007986 */ /* 0x0001e2000c101506 */
[----:B------:R-:W-:Y:S01]  /*15630*/  PRMT R34, R106, 0x7632, R34 ;  /* 0x000076326a227816 */ /* 0x000fe20000000022 */
[----:B------:R-:W-:Y:S01]  /*15640*/  IMAD R35, R12, 0x5e, RZ ;  /* 0x0000005e0c237824 */ /* 0x000fe200078e02ff */
[----:B------:R-:W-:Y:S01]  /*15650*/  IADD3 R104, P5, R99, R96, RZ ;  /* 0x0000006063687210 */ /* 0x000fe20007fbe0ff */
[----:B------:R-:W2:Y:S01]  /*15660*/  LDC R12, c[0x0][0x278] ;  /* 0x00009e00ff0c7b82 */ /* 0x000ea20000000800 */
[----:B------:R3:W-:Y:S01]  /*15670*/  STG.E.U16 desc[UR6][R18.64], R106 ;  /* 0x0000006a12007986 */ /* 0x0007e2000c101506 */
[----:B------:R-:W-:Y:S01]  /*15680*/  IMAD R163, R163, 0x2f, RZ ;  /* 0x0000002fa3a37824 */ /* 0x000fe200078e02ff */
[----:B------:R-:W-:-:S02]  /*15690*/  LEA.HI.X.SX32 R105, R141, R97, 0x1, P5 ;  /* 0x000000618d697211 */ /* 0x000fc400028f0eff */
[----:B------:R4:W-:Y:S01]  /*156a0*/  STG.E.U16 desc[UR6][R160.64], R34 ;  /* 0x00000022a0007986 */ /* 0x0009e2000c101506 */
[----:B0-----:R-:W-:Y:S02]  /*156b0*/  IMAD R33, R14, 0x60, RZ ;  /* 0x000000600e217824 */ /* 0x001fe400078e02ff */
[----:B------:R-:W0:Y:S01]  /*156c0*/  LDC R6, c[0x0][0x278] ;  /* 0x00009e00ff067b82 */ /* 0x000e220000000800 */
[----:B---3--:R-:W-:Y:S02]  /*156d0*/  IMAD R19, R24, 0x62, RZ ;  /* 0x0000006218137824 */ /* 0x008fe400078e02ff */
[-C--:B------:R-:W-:Y:S02]  /*156e0*/  IADD3 R162, P5, R33, R96.reuse, RZ ;  /* 0x0000006021a27210 */ /* 0x080fe40007fbe0ff */
[-C--:B----4-:R-:W-:Y:S01]  /*156f0*/  IADD3 R160, P3, R35, R96.reuse, RZ ;  /* 0x0000006023a07210 */ /* 0x090fe20007f7e0ff */
[----:B------:R-:W-:Y:S01]  /*15700*/  IMAD R103, R8, 0x31, RZ ;  /* 0x0000003108677824 */ /* 0x000fe200078e02ff */
[----:B------:R-:W-:Y:S01]  /*15710*/  IADD3 R166, P6, R19, R96, RZ ;  /* 0x0000006013a67210 */ /* 0x000fe20007fde0ff */
[----:B------:R-:W3:Y:S01]  /*15720*/  LDC R14, c[0x0][0x278] ;  /* 0x00009e00ff0e7b82 */ /* 0x000ee20000000800 */
[----:B------:R-:W-:-:S02]  /*15730*/  LEA.HI.X.SX32 R161, R163, R97, 0x1, P3 ;  /* 0x00000061a3a17211 */ /* 0x000fc400018f0eff */
[----:B------:R-:W-:Y:S01]  /*15740*/  LEA.HI.X.SX32 R163, R143, R97, 0x1, P5 ;  /* 0x000000618fa37211 */ /* 0x000fe200028f0eff */
[----:B-----5:R-:W-:Y:S01]  /*15750*/  IMAD R143, R10, 0x66, RZ ;  /* 0x000000660a8f7824 */ /* 0x020fe200078e02ff */
[----:B------:R-:W-:-:S03]  /*15760*/  PRMT R18, R107, 0x7632, R18 ;  /* 0x000076326b127816 */ /* 0x000fc60000000012 */
[----:B------:R-:W4:Y:S01]  /*15770*/  LDC R10, c[0x0][0x278] ;  /* 0x00009e00ff0a7b82 */ /* 0x000f220000000800 */
[----:B------:R-:W-:Y:S01]  /*15780*/  LEA.HI.X.SX32 R167, R103, R97, 0x1, P6 ;  /* 0x0000006167a77211 */ /* 0x000fe200030f0eff */
[----:B-1----:R-:W-:Y:S01]  /*15790*/  IMAD R141, R16, 0x64, RZ ;  /* 0x00000064108d7824 */ /* 0x002fe200078e02ff */
[----:B------:R-:W-:Y:S01]  /*157a0*/  STG.E.U16 desc[UR6][R104.64], R107 ;  /* 0x0000006b68007986 */ /* 0x000fe2000c101506 */
[----:B--2---:R-:W-:-:S04]  /*157b0*/  IMAD R103, R32, 0x68, RZ ;  /* 0x0000006820677824 */ /* 0x004fc800078e02ff */
[----:B------:R-:W1:Y:S01]  /*157c0*/  LDC R8, c[0x0][0x278] ;  /* 0x00009e00ff087b82 */ /* 0x000e620000000800 */
[----:B------:R2:W-:Y:S01]  /*157d0*/  STG.E.U16 desc[UR6][R160.64], R18 ;  /* 0x00000012a0007986 */ /* 0x0005e2000c101506 */
[----:B------:R-:W-:-:S03]  /*157e0*/  PRMT R24, R108, 0x7632, R24 ;  /* 0x000076326c187816 */ /* 0x000fc60000000018 */
[----:B------:R5:W-:Y:S03]  /*157f0*/  STG.E.U16 desc[UR6][R162.64], R108 ;  /* 0x0000006ca2007986 */ /* 0x000be6000c101506 */
[----:B------:R-:W1:Y:S01]  /*15800*/  LDC R16, c[0x0][0x278] ;  /* 0x00009e00ff107b82 */ /* 0x000e620000000800 */
[----:B------:R0:W-:Y:S01]  /*15810*/  STG.E.U16 desc[UR6][R166.64], R24 ;  /* 0x00000018a6007986 */ /* 0x0001e2000c101506 */
[----:B--2---:R-:W-:-:S06]  /*15820*/  IADD3 R160, P6, R103, R96, RZ ;  /* 0x0000006067a07210 */ /* 0x004fcc0007fde0ff */
[----:B------:R-:W2:Y:S01]  /*15830*/  LDC R18, c[0x0][0x278] ;  /* 0x00009e00ff127b82 */ /* 0x000ea20000000800 */
[----:B------:R-:W-:Y:S01]  /*15840*/  LEA.HI.X.SX32 R161, R149, R97, 0x1, P6 ;  /* 0x0000006195a17211 */ /* 0x000fe200030f0eff */
[----:B------:R-:W-:-:S06]  /*15850*/  IMAD R149, R12, 0x6a, RZ ;  /* 0x0000006a0c957824 */ /* 0x000fcc00078e02ff */
[----:B-----5:R-:W5:Y:S01]  /*15860*/  LDC R163, c[0x0][0x278] ;  /* 0x00009e00ffa37b82 */ /* 0x020f620000000800 */
[-C--:B------:R-:W-:Y:S01]  /*15870*/  IADD3 R104, P3, R141, R96.reuse, RZ ;  /* 0x000000608d687210 */ /* 0x080fe20007f7e0ff */
[----:B0-----:R-:W-:Y:S01]  /*15880*/  IMAD R107, R6, 0x33, RZ ;  /* 0x00000033066b7824 */ /* 0x001fe200078e02ff */
[----:B------:R-:W-:-:S05]  /*15890*/  IADD3 R106, P5, R143, R96, RZ ;  /* 0x000000608f6a7210 */ /* 0x000fca0007fbe0ff */
[----:B------:R-:W0:Y:S01]  /*158a0*/  LDC R24, c[0x0][0x278] ;  /* 0x00009e00ff187b82 */ /* 0x000e220000000800 */
[----:B------:R-:W-:-:S07]  /*158b0*/  LEA.HI.X.SX32 R105, R145, R97, 0x1, P3 ;  /* 0x0000006191697211 */ /* 0x000fce00018f0eff */
[----:B------:R-:W0:Y:S01]  /*158c0*/  LDC R12, c[0x0][0x278] ;  /* 0x00009e00ff0c7b82 */ /* 0x000e220000000800 */
[----:B------:R-:W-:-:S07]  /*158d0*/  LEA.HI.X.SX32 R107, R107, R97, 0x1, P5 ;  /* 0x000000616b6b7211 */ /* 0x000fce00028f0eff */
[----:B------:R-:W0:Y:S01]  /*158e0*/  LDC R32, c[0x0][0x278] ;  /* 0x00009e00ff207b82 */ /* 0x000e220000000800 */
[----:B------:R-:W-:Y:S01]  /*158f0*/  PRMT R34, R109, 0x7632, R34 ;  /* 0x000076326d227816 */ /* 0x000fe20000000022 */
[----:B------:R4:W-:Y:S01]  /*15900*/  STG.E.U16 desc[UR6][R104.64], R109 ;  /* 0x0000006d68007986 */ /* 0x0009e2000c101506 */
[----:B---3--:R-:W-:-:S05]  /*15910*/  IMAD R145, R14, 0x6c, RZ ;  /* 0x0000006c0e917824 */ /* 0x008fca00078e02ff */
[----:B------:R-:W3:Y:S01]  /*15920*/  LDC R6, c[0x0][0x278] ;  /* 0x00009e00ff067b82 */ /* 0x000ee20000000800 */
[----:B------:R2:W-:Y:S01]  /*15930*/  STG.E.U16 desc[UR6][R106.64], R34 ;  /* 0x000000226a007986 */ /* 0x0005e2000c101506 */
[-C--:B------:R-:W-:Y:S01]  /*15940*/  IADD3 R108, P5, R149, R96.reuse, RZ ;  /* 0x00000060956c7210 */ /* 0x080fe20007fbe0ff */
[----:B----4-:R-:W-:Y:S02]  /*15950*/  IMAD R105, R10, 0x70, RZ ;  /* 0x000000700a697824 */ /* 0x010fe400078e02ff */
[----:B------:R4:W-:Y:S01]  /*15960*/  STG.E.U16 desc[UR6][R160.64], R110 ;  /* 0x0000006ea0007986 */ /* 0x0009e2000c101506 */
[----:B-1----:R-:W-:Y:S01]  /*15970*/  IMAD R109, R8, 0x35, RZ ;  /* 0x00000035086d7824 */ /* 0x002fe200078e02ff */
[----:B------:R-:W-:Y:S01]  /*15980*/  PRMT R98, R110, 0x7632, R98 ;  /* 0x000076326e627816 */ /* 0x000fe20000000062 */
[----:B-----5:R-:W-:Y:S01]  /*15990*/  IMAD R163, R163, 0x37, RZ ;  /* 0x00000037a3a37824 */ /* 0x020fe200078e02ff */
[----:B------:R-:W-:Y:S01]  /*159a0*/  IADD3 R166, P6, R105, R96, RZ ;  /* 0x0000006069a67210 */ /* 0x000fe20007fde0ff */
[----:B------:R-:W1:Y:S01]  /*159b0*/  LDC R14, c[0x0][0x278] ;  /* 0x00009e00ff0e7b82 */ /* 0x000e620000000800 */
[----:B--2---:R-:W-:Y:S01]  /*159c0*/  IMAD R107, R16, 0x6e, RZ ;  /* 0x0000006e106b7824 */ /* 0x004fe200078e02ff */
[----:B------:R-:W-:-:S02]  /*159d0*/  LEA.HI.X.SX32 R109, R109, R97, 0x1, P5 ;  /* 0x000000616d6d7211 */ /* 0x000fc400028f0eff */
[----:B----4-:R-:W-:-:S04]  /*159e0*/  IADD3 R160, P3, R145, R96, RZ ;  /* 0x0000006091a07210 */ /* 0x010fc80007f7e0ff */
[----:B------:R-:W2:Y:S01]  /*159f0*/  LDC R8, c[0x0][0x278] ;  /* 0x00009e00ff087b82 */ /* 0x000ea20000000800 */
[-C--:B------:R-:W-:Y:S02]  /*15a00*/  IADD3 R162, P5, R107, R96.reuse, RZ ;  /* 0x000000606ba27210 */ /* 0x080fe40007fbe0ff */
[-C--:B------:R-:W-:Y:S02]  /*15a10*/  LEA.HI.X.SX32 R161, R147, R97.reuse, 0x1, P3 ;  /* 0x0000006193a17211 */ /* 0x080fe400018f0eff */
[-C--:B------:R-:W-:Y:S01]  /*15a20*/  LEA.HI.X.SX32 R167, R151, R97.reuse, 0x1, P6 ;  /* 0x0000006197a77211 */ /* 0x080fe200030f0eff */
[----:B------:R-:W-:Y:S01]  /*15a30*/  IMAD R151, R18, 0x72, RZ ;  /* 0x0000007212977824 */ /* 0x000fe200078e02ff */
[----:B------:R4:W-:Y:S01]  /*15a40*/  STG.E.U16 desc[UR6][R108.64], R98 ;  /* 0x000000626c007986 */ /* 0x0009e2000c101506 */
[----:B------:R-:W-:Y:S01]  /*15a50*/  LEA.HI.X.SX32 R163, R163, R97, 0x1, P5 ;  /* 0x00000061a3a37211 */ /* 0x000fe200028f0eff */
[----:B------:R-:W5:Y:S01]  /*15a60*/  LDC R16, c[0x0][0x278] ;  /* 0x00009e00ff107b82 */ /* 0x000f620000000800 */
[----:B------:R-:W-:Y:S01]  /*15a70*/  PRMT R10, R111, 0x7632, R10 ;  /* 0x000076326f0a7816 */ /* 0x000fe2000000000a */
[----:B------:R3:W-:Y:S01]  /*15a80*/  STG.E.U16 desc[UR6][R160.64], R111 ;  /* 0x0000006fa0007986 */ /* 0x0007e2000c101506 */
[----:B0-----:R-:W-:Y:S01]  /*15a90*/  IMAD R147, R24, 0x74, RZ ;  /* 0x0000007418937824 */ /* 0x001fe200078e02ff */
[----:B------:R-:W-:-:S02]  /*15aa0*/  IADD3 R168, P5, R151, R96, RZ ;  /* 0x0000006097a87210 */ /* 0x000fc40007fbe0ff */
[----:B------:R0:W-:Y:S01]  /*15ab0*/  STG.E.U16 desc[UR6][R162.64], R10 ;  /* 0x0000000aa2007986 */ /* 0x0001e2000c101506 */
[----:B------:R-:W-:Y:S01]  /*15ac0*/  PRMT R34, R112, 0x7632, R34 ;  /* 0x0000763270227816 */ /* 0x000fe20000000022 */
[----:B------:R-:W2:Y:S01]  /*15ad0*/  LDC R18, c[0x0][0x278] ;  /* 0x00009e00ff127b82 */ /* 0x000ea20000000800 */
[----:B----4-:R-:W-:Y:S02]  /*15ae0*/  IMAD R109, R32, 0x78, RZ ;  /* 0x00000078206d7824 */ /* 0x010fe400078e02ff */
[----:B---3--:R-:W-:Y:S01]  /*15af0*/  IMAD R111, R12, 0x76, RZ ;  /* 0x000000760c6f7824 */ /* 0x008fe200078e02ff */
[-C--:B------:R-:W-:Y:S01]  /*15b00*/  IADD3 R160, P3, R147, R96.reuse, RZ ;  /* 0x0000006093a07210 */ /* 0x080fe20007f7e0ff */
[----:B------:R3:W-:Y:S01]  /*15b10*/  STG.E.U16 desc[UR6][R166.64], R112 ;  /* 0x00000070a6007986 */ /* 0x0007e2000c101506 */
[-C--:B------:R-:W-:Y:S01]  /*15b20*/  LEA.HI.X.SX32 R169, R169, R97.reuse, 0x1, P5 ;  /* 0x00000061a9a97211 */ /* 0x080fe200028f0eff */
[----:B0-----:R-:W-:Y:S01]  /*15b30*/  IMAD R163, R6, 0x3b, RZ ;  /* 0x0000003b06a37824 */ /* 0x001fe200078e02ff */
[----:B------:R-:W-:Y:S01]  /*15b40*/  IADD3 R162, P5, R111, R96, RZ ;  /* 0x000000606fa27210 */ /* 0x000fe20007fbe0ff */
[----:B------:R-:W0:Y:S01]  /*15b50*/  LDC R10, c[0x0][0x278] ;  /* 0x00009e00ff0a7b82 */ /* 0x000e220000000800 */
[----:B------:R-:W-:-:S02]  /*15b60*/  LEA.HI.X.SX32 R161, R153, R97, 0x1, P3 ;  /* 0x0000006199a17211 */ /* 0x000fc400018f0eff */
[-C--:B------:R-:W-:Y:S02]  /*15b70*/  LEA.HI.X.SX32 R163, R163, R97.reuse, 0x1, P5 ;  /* 0x00000061a3a37211 */ /* 0x080fe400028f0eff */
[----:B------:R-:W-:Y:S02]  /*15b80*/  PRMT R6, R113, 0x7632, R6 ;  /* 0x0000763271067816 */ /* 0x000fe40000000006 */
[----:B---3--:R-:W-:Y:S01]  /*15b90*/  IADD3 R166, P6, R109, R96, RZ ;  /* 0x000000606da67210 */ /* 0x008fe20007fde0ff */
[----:B------:R-:W-:Y:S01]  /*15ba0*/  STG.E.U16 desc[UR6][R168.64], R34 ;  /* 0x00000022a8007986 */ /* 0x000fe2000c101506 */
[----:B------:R-:W3:Y:S02]  /*15bb0*/  LDC R12, c[0x0][0x278] ;  /* 0x00009e00ff0c7b82 */ /* 0x000ee40000000800 */
[----:B------:R-:W-:Y:S01]  /*15bc0*/  LEA.HI.X.SX32 R167, R155, R97, 0x1, P6 ;  /* 0x000000619ba77211 */ /* 0x000fe200030f0eff */
[----:B------:R2:W-:Y:S04]  /*15bd0*/  STG.E.U16 desc[UR6][R160.64], R113 ;  /* 0x00000071a0007986 */ /* 0x0005e8000c101506 */
[----:B------:R-:W-:Y:S01]  /*15be0*/  STG.E.U16 desc[UR6][R162.64], R6 ;  /* 0x00000006a2007986 */ /* 0x000fe2000c101506 */
[----:B------:R-:W4:Y:S03]  /*15bf0*/  LDC R24, c[0x0][0x278] ;  /* 0x00009e00ff187b82 */ /* 0x000f260000000800 */
[----:B------:R2:W-:Y:S01]  /*15c00*/  STG.E.U16 desc[UR6][R166.64], R114 ;  /* 0x00000072a6007986 */ /* 0x0005e2000c101506 */
[----:B-1----:R-:W-:-:S02]  /*15c10*/  IMAD R153, R14, 0x7a, RZ ;  /* 0x0000007a0e997824 */ /* 0x002fc400078e02ff */
[----:B-----5:R-:W-:Y:S02]  /*15c20*/  IMAD R155, R16, 0x7c, RZ ;  /* 0x0000007c109b7824 */ /* 0x020fe400078e02ff */
[----:B--2---:R-:W-:Y:S01]  /*15c30*/  IMAD R113, R8, 0x3d, RZ ;  /* 0x0000003d08717824 */ /* 0x004fe200078e02ff */
[----:B------:R-:W1:Y:S08]  /*15c40*/  LDC R16, c[0x0][0x278] ;  /* 0x00009e00ff107b82 */ /* 0x000e700000000800 */
[----:B------:R-:W2:Y:S01]  /*15c50*/  LDC R167, c[0x0][0x278] ;  /* 0x00009e00ffa77b82 */ /* 0x000ea20000000800 */
[----:B------:R-:W-:Y:S01]  /*15c60*/  IADD3 R160, P3, R153, R96, RZ ;  /* 0x0000006099a07210 */ /* 0x000fe20007f7e0ff */
[----:B------:R-:W-:Y:S01]  /*15c70*/  UIMAD UR8, UR10, UR8, URZ ;  /* 0x000000080a0872a4 */ /* 0x000fe2000f8e023f */
[----:B------:R-:W-:-:S05]  /*15c80*/  IMAD R6, R212, UR9, RZ ;  /* 0x00000009d4067c24 */ /* 0x000fca000f8e02ff */
[----:B------:R-:W5:Y:S01]  /*15c90*/  LDC R8, c[0x0][0x278] ;  /* 0x00009e00ff087b82 */ /* 0x000f620000000800 */
[----:B------:R-:W-:Y:S01]  /*15ca0*/  PRMT R98, R114, 0x7632, R98 ;  /* 0x0000763272627816 */ /* 0x000fe20000000062 */
[----:B------:R-:W-:Y:S01]  /*15cb0*/  USHF.L.U32 UR8, UR8, 0x1, URZ ;  /* 0x0000000108087899 */ /* 0x000fe2000800063f */
[----:B------:R-:W-:-:S05]  /*15cc0*/  LEA.HI.X.SX32 R161, R113, R97, 0x1, P3 ;  /* 0x0000006171a17211 */ /* 0x000fca00018f0eff */
[----:B------:R-:W4:Y:S01]  /*15cd0*/  LDC R169, c[0x0][0x278] ;  /* 0x00009e00ffa97b82 */ /* 0x000f220000000800 */
[-C--:B------:R-:W-:Y:S01]  /*15ce0*/  IADD3 R156, P5, R155, R96.reuse, RZ ;  /* 0x000000609b9c7210 */ /* 0x080fe20007fbe0ff */
[----:B------:R-:W-:Y:S01]  /*15cf0*/  IMAD R113, R18, 0x7e, RZ ;  /* 0x0000007e12717824 */ /* 0x000fe200078e02ff */
[----:B------:R-:W-:Y:S01]  /*15d00*/  SHF.L.U32 R6, R6, 0x1, RZ ;  /* 0x0000000106067819 */ /* 0x000fe200000006ff */
[----:B------:R0:W-:Y:S04]  /*15d10*/  STG.E.U16 desc[UR6][R160.64], R98 ;  /* 0x00000062a0007986 */ /* 0x0001e8000c101506 */
[----:B------:R-:W5:Y:S01]  /*15d20*/  LDC R32, c[0x0][0x278] ;  /* 0x00009e00ff207b82 */ /* 0x000f620000000800 */
[----:B------:R-:W-:Y:S02]  /*15d30*/  LEA.HI.X.SX32 R157, R157, R97, 0x1, P5 ;  /* 0x000000619d9d7211 */ /* 0x000fe400028f0eff */
[----:B------:R-:W-:Y:S01]  /*15d40*/  IADD3 R6, R6, UR8, R175 ;  /* 0x0000000806067c10 */ /* 0x000fe2000fffe0af */
[----:B------:R-:W5:Y:S04]  /*15d50*/  S2R R243, SR_TID.X ;  /* 0x0000000000f37919 */ /* 0x000f680000002100 */
[----:B------:R-:W5:Y:S01]  /*15d60*/  LDC R34, c[0x0][0x278] ;  /* 0x00009e00ff227b82 */ /* 0x000f620000000800 */
[----:B0-----:R-:W-:Y:S01]  /*15d70*/  IMAD R161, R10, 0x3f, RZ ;  /* 0x0000003f0aa17824 */ /* 0x001fe200078e02ff */
[----:B------:R-:W-:-:S02]  /*15d80*/  IADD3 R160, P5, R113, R96, RZ ;  /* 0x0000006071a07210 */ /* 0x000fc40007fbe0ff */
[----:B------:R-:W-:-:S04]  /*15d90*/  LEA RZ, P3, R173, R96, 0x7 ;  /* 0x00000060adff7211 */ /* 0x000fc800078638ff */
[----:B------:R-:W0:Y:S01]  /*15da0*/  LDC R18, c[0x0][0x278] ;  /* 0x00009e00ff127b82 */ /* 0x000e220000000800 */
[----:B---3--:R-:W-:Y:S02]  /*15db0*/  SHF.L.U32 R163, R12, 0x6, RZ ;  /* 0x000000060ca37819 */ /* 0x008fe400000006ff */
[----:B------:R-:W-:-:S05]  /*15dc0*/  PRMT R100, R115, 0x7632, R100 ;  /* 0x0000763273647816 */ /* 0x000fca0000000064 */
[----:B------:R-:W3:Y:S01]  /*15dd0*/  LDC R14, c[0x0][0x278] ;  /* 0x00009e00ff0e7b82 */ /* 0x000ee20000000800 */
[-C--:B------:R-:W-:Y:S01]  /*15de0*/  LEA.HI.X.SX32 R161, R161, R97.reuse, 0x1, P5 ;  /* 0x00000061a1a17211 */ /* 0x080fe200028f0eff */
[----:B------:R1:W-:Y:S01]  /*15df0*/  STG.E.U16 desc[UR6][R156.64], R115 ;  /* 0x000000739c007986 */ /* 0x0003e2000c101506 */
[----:B--2---:R-:W-:Y:S01]  /*15e00*/  LEA R166, R167, R6, 0x7 ;  /* 0x00000006a7a67211 */ /* 0x004fe200078e38ff */
[----:B----4-:R-:W-:Y:S01]  /*15e10*/  IMAD R169, R169, 0x41, RZ ;  /* 0x00000041a9a97824 */ /* 0x010fe200078e02ff */
[----:B------:R-:W-:Y:S01]  /*15e20*/  LEA.HI.X.SX32 R167, R163, R97, 0x1, P3 ;  /* 0x00000061a3a77211 */ /* 0x000fe200018f0eff */
[----:B------:R-:W-:Y:S01]  /*15e30*/  STG.E.U16 desc[UR6][R160.64], R100 ;  /* 0x00000064a0007986 */ /* 0x000fe2000c101506 */
[----:B------:R-:W-:Y:S01]  /*15e40*/  PRMT R102, R126, 0x7632, R102 ;  /* 0x000076327e667816 */ /* 0x000fe20000000066 */
[----:B------:R-:W2:Y:S01]  /*15e50*/  LDC R12, c[0x0][0x278] ;  /* 0x00009e00ff0c7b82 */ /* 0x000ea20000000800 */
[----:B------:R-:W-:Y:S01]  /*15e60*/  PRMT R104, R116, 0x7632, R104 ;  /* 0x0000763274687816 */ /* 0x000fe20000000068 */
[----:B------:R5:W-:Y:S01]  /*15e70*/  STG.E.U16 desc[UR6][R166.64], R124 ;  /* 0x0000007ca6007986 */ /* 0x000be2000c101506 */
[----:B------:R-:W-:Y:S01]  /*15e80*/  FSEL R223, R223, -INF , P2 ;  /* 0xff800000dfdf7808 */ /* 0x000fe20001000000 */
[----:B------:R-:W-:Y:S01]  /*15e90*/  ULDC UR8, c[0x0][0x27c] ;  /* 0x00009f0000087ab9 */ /* 0x000fe20000000800 */
[----:B-1----:R-:W-:-:S02]  /*15ea0*/  IMAD R157, R24, 0x82, RZ ;  /* 0x00000082189d7824 */ /* 0x002fc400078e02ff */
[----:B------:R-:W-:Y:S01]  /*15eb0*/  IMAD R115, R16, 0x84, RZ ;  /* 0x0000008410737824 */ /* 0x000fe200078e02ff */
[----:B------:R-:W-:Y:S01]  /*15ec0*/  PRMT R10, R124, 0x7632, R10 ;  /* 0x000076327c0a7816 */ /* 0x000fe2000000000a */
[----:B------:R-:W1:Y:S01]  /*15ed0*/  LDC R16, c[0x0][0x278] ;  /* 0x00009e00ff107b82 */ /* 0x000e620000000800 */
[----:B-----5:R-:W-:Y:S01]  /*15ee0*/  IMAD R167, R8, 0x43, RZ ;  /* 0x0000004308a77824 */ /* 0x020fe200078e02ff */
[----:B------:R-:W-:-:S06]  /*15ef0*/  IADD3 R168, P5, R157, R96, RZ ;  /* 0x000000609da87210 */ /* 0x000fcc0007fbe0ff */
[----:B------:R-:W4:Y:S01]  /*15f00*/  LDC R8, c[0x0][0x278] ;  /* 0x00009e00ff087b82 */ /* 0x000f220000000800 */
[-C--:B------:R-:W-:Y:S01]  /*15f10*/  IADD3 R172, P6, R115, R96.reuse, RZ ;  /* 0x0000006073ac7210 */ /* 0x080fe20007fde0ff */
[----:B------:R-:W-:Y:S01]  /*15f20*/  IMAD R163, R32, 0x86, RZ ;  /* 0x0000008620a37824 */ /* 0x000fe200078e02ff */
[-C--:B------:R-:W-:Y:S01]  /*15f30*/  LEA.HI.X.SX32 R169, R169, R97.reuse, 0x1, P5 ;  /* 0x00000061a9a97211 */ /* 0x080fe200028f0eff */
[----:B------:R-:W-:Y:S01]  /*15f40*/  IMAD R161, R34, 0x88, RZ ;  /* 0x0000008822a17824 */ /* 0x000fe200078e02ff */
[----:B------:R-:W-:Y:S01]  /*15f50*/  LEA.HI.X.SX32 R173, R159, R97, 0x1, P6 ;  /* 0x000000619fad7211 */ /* 0x000fe200030f0eff */
[----:B0-----:R-:W-:Y:S02]  /*15f60*/  IMAD R159, R18, 0x8a, RZ ;  /* 0x0000008a129f7824 */ /* 0x001fe400078e02ff */
[----:B------:R-:W0:Y:S01]  /*15f70*/  LDC R24, c[0x0][0x278] ;  /* 0x00009e00ff187b82 */ /* 0x000e220000000800 */
[----:B------:R3:W-:Y:S01]  /*15f80*/  STG.E.U16 desc[UR6][R168.64], R10 ;  /* 0x0000000aa8007986 */ /* 0x0007e2000c101506 */
[----:B------:R-:W-:-:S02]  /*15f90*/  IADD3 R174, P3, R163, R96, RZ ;  /* 0x00000060a3ae7210 */ /* 0x000fc40007f7e0ff */
[----:B------:R-:W-:Y:S01]  /*15fa0*/  IADD3 R124, P5, R161, R96, RZ ;  /* 0x00000060a17c7210 */ /* 0x000fe20007fbe0ff */
[----:B------:R5:W-:Y:S03]  /*15fb0*/  STG.E.U16 desc[UR6][R172.64], R125 ;  /* 0x0000007dac007986 */ /* 0x000be6000c101506 */
[----:B------:R-:W0:Y:S01]  /*15fc0*/  LDC R32, c[0x0][0x278] ;  /* 0x00009e00ff207b82 */ /* 0x000e220000000800 */
[----:B------:R-:W-:Y:S01]  /*15fd0*/  LEA.HI.X.SX32 R175, R167, R97, 0x1, P3 ;  /* 0x00000061a7af7211 */ /* 0x000fe200018f0eff */
[----:B---3--:R-:W-:Y:S01]  /*15fe0*/  IMAD R169, R14, 0x45, RZ ;  /* 0x000000450ea97824 */ /* 0x008fe200078e02ff */
[----:B------:R-:W-:-:S05]  /*15ff0*/  PRMT R100, R125, 0x7632, R100 ;  /* 0x000076327d647816 */ /* 0x000fca0000000064 */
[----:B------:R-:W3:Y:S01]  /*16000*/  LDC R14, c[0x0][0x278] ;  /* 0x00009e00ff0e7b82 */ /* 0x000ee20000000800 */
[----:B-----5:R-:W-:Y:S02]  /*16010*/  IADD3 R172, P6, R159, R96, RZ ;  /* 0x000000609fac7210 */ /* 0x020fe40007fde0ff */
[-C--:B------:R-:W-:Y:S02]  /*16020*/  LEA.HI.X.SX32 R125, R165, R97.reuse, 0x1, P5 ;  /* 0x00000061a57d7211 */ /* 0x080fe400028f0eff */
[----:B------:R-:W-:Y:S01]  /*16030*/  LEA.HI.X.SX32 R173, R169, R97, 0x1, P6 ;  /* 0x00000061a9ad7211 */ /* 0x000fe200030f0eff */
[----:B------:R-:W-:Y:S02]  /*16040*/  STG.E.U16 desc[UR6][R174.64], R100 ;  /* 0x00000064ae007986 */ /* 0x000fe4000c101506 */
[----:B------:R-:W5:Y:S02]  /*16050*/  LDC R18, c[0x0][0x278] ;  /* 0x00009e00ff127b82 */ /* 0x000f640000000800 */
[----:B------:R-:W-:Y:S01]  /*16060*/  STG.E.U16 desc[UR6][R124.64], R126 ;  /* 0x0000007e7c007986 */ /* 0x000fe2000c101506 */
[----:B--2---:R-:W-:-:S03]  /*16070*/  IMAD R169, R12, 0x8c, RZ ;  /* 0x0000008c0ca97824 */ /* 0x004fc600078e02ff */
[----:B------:R4:W-:Y:S02]  /*16080*/  STG.E.U16 desc[UR6][R172.64], R102 ;  /* 0x00000066ac007986 */ /* 0x0009e4000c101506 */
[----:B------:R-:W2:Y:S01]  /*16090*/  LDC R10, c[0x0][0x278] ;  /* 0x00009e00ff0a7b82 */ /* 0x000ea20000000800 */
[----:B-1----:R-:W-:Y:S01]  /*160a0*/  IMAD R167, R16, 0x8e, RZ ;  /* 0x0000008e10a77824 */ /* 0x002fe200078e02ff */
[----:B------:R-:W-:-:S06]  /*160b0*/  IADD3 R170, P5, R169, R96, RZ ;  /* 0x00000060a9aa7210 */ /* 0x000fcc0007fbe0ff */
[----:B------:R-:W1:Y:S01]  /*160c0*/  LDC R98, c[0x0][0x278] ;  /* 0x00009e00ff627b82 */ /* 0x000e620000000800 */
[----:B----4-:R-:W-:-:S07]  /*160d0*/  IMAD R173, R8, 0x49, RZ ;  /* 0x0000004908ad7824 */ /* 0x010fce00078e02ff */
[----:B------:R-:W4:Y:S01]  /*160e0*/  LDC R8, c[0x0][0x278] ;  /* 0x00009e00ff087b82 */ /* 0x000f220000000800 */
[----:B0-----:R-:W-:-:S07]  /*160f0*/  IMAD R165, R24, 0x90, RZ ;  /* 0x0000009018a57824 */ /* 0x001fce00078e02ff */
[----:B------:R-:W0:Y:S01]  /*16100*/  LDC R34, c[0x0][0x278] ;  /* 0x00009e00ff227b82 */ /* 0x000e220000000800 */
[----:B------:R-:W-:Y:S01]  /*16110*/  LEA.HI.X.SX32 R171, R171, R97, 0x1, P5 ;  /* 0x00000061abab7211 */ /* 0x000fe200028f0eff */
[----:B------:R-:W-:-:S06]  /*16120*/  IMAD R125, R32, 0x92, RZ ;  /* 0x00000092207d7824 */ /* 0x000fcc00078e02ff */
[----:B------:R-:W1:Y:S01]  /*16130*/  LDC R16, c[0x0][0x278] ;  /* 0x00009e00ff107b82 */ /* 0x000e620000000800 */
[-C--:B------:R-:W-:Y:S01]  /*16140*/  IADD3 R174, P3, R167, R96.reuse, RZ ;  /* 0x00000060a7ae7210 */ /* 0x080fe20007f7e0ff */
[----:B------:R3:W-:Y:S01]  /*16150*/  STG.E.U16 desc[UR6][R170.64], R127 ;  /* 0x0000007faa007986 */ /* 0x0007e2000c101506 */
[----:B------:R-:W-:Y:S02]  /*16160*/  IADD3 R12, P5, R165, R96, RZ ;  /* 0x00000060a50c7210 */ /* 0x000fe40007fbe0ff */
[----:B------:R-:W-:-:S03]  /*16170*/  PRMT R102, R127, 0x7632, R102 ;  /* 0x000076327f667816 */ /* 0x000fc60000000066 */
[----:B------:R-:W1:Y:S01]  /*16180*/  LDC R24, c[0x0][0x278] ;  /* 0x00009e00ff187b82 */ /* 0x000e620000000800 */
[----:B------:R-:W-:Y:S02]  /*16190*/  IADD3 R176, P6, R125, R96, RZ ;  /* 0x000000607db07210 */ /* 0x000fe40007fde0ff */
[-C--:B------:R-:W-:Y:S01]  /*161a0*/  LEA.HI.X.SX32 R175, R177, R97.reuse, 0x1, P3 ;  /* 0x00000061b1af7211 */ /* 0x080fe200018f0eff */
[----:B---3--:R-:W-:Y:S01]  /*161b0*/  IMAD R127, R14, 0x94, RZ ;  /* 0x000000940e7f7824 */ /* 0x008fe200078e02ff */
[----:B------:R-:W-:-:S03]  /*161c0*/  LEA.HI.X.SX32 R13, R13, R97, 0x1, P5 ;  /* 0x000000610d0d7211 */ /* 0x000fc600028f0eff */
[----:B------:R-:W3:Y:S01]  /*161d0*/  LDC R14, c[0x0][0x278] ;  /* 0x00009e00ff0e7b82 */ /* 0x000ee20000000800 */
[-C--:B------:R-:W-:Y:S01]  /*161e0*/  LEA.HI.X.SX32 R177, R173, R97.reuse, 0x1, P6 ;  /* 0x00000061adb17211 */ /* 0x080fe200030f0eff */
[----:B-----5:R-:W-:Y:S01]  /*161f0*/  IMAD R173, R18, 0x96, RZ ;  /* 0x0000009612ad7824 */ /* 0x020fe200078e02ff */
[----:B------:R-:W-:Y:S01]  /*16200*/  IADD3 R178, P5, R127, R96, RZ ;  /* 0x000000607fb27210 */ /* 0x000fe20007fbe0ff */
[----:B------:R2:W-:Y:S04]  /*16210*/  STG.E.U16 desc[UR6][R174.64], R102 ;  /* 0x00000066ae007986 */ /* 0x0005e8000c101506 */
[----:B------:R-:W5:Y:S01]  /*16220*/  LDC R100, c[0x0][0x278] ;  /* 0x00009e00ff647b82 */ /* 0x000f620000000800 */
[----:B------:R1:W-:Y:S01]  /*16230*/  STG.E.U16 desc[UR6][R12.64], R116 ;  /* 0x000000740c007986 */ /* 0x0003e2000c101506 */
[----:B------:R-:W-:Y:S01]  /*16240*/  LEA.HI.X.SX32 R179, R5, R97, 0x1, P5 ;  /* 0x0000006105b37211 */ /* 0x000fe200028f0eff */
[----:B----4-:R-:W-:-:S02]  /*16250*/  IMAD R5, R8, 0x4d, RZ ;  /* 0x0000004d08057824 */ /* 0x010fc400078e02ff */
[----:B------:R4:W-:Y:S03]  /*16260*/  STG.E.U16 desc[UR6][R176.64], R104 ;  /* 0x00000068b0007986 */ /* 0x0009e6000c101506 */
[----:B------:R-:W5:Y:S01]  /*16270*/  LDC R32, c[0x0][0x278] ;  /* 0x00009e00ff207b82 */ /* 0x000f620000000800 */
[----:B--2---:R-:W-:Y:S02]  /*16280*/  IMAD R175, R10, 0x4b, RZ ;  /* 0x0000004b0aaf7824 */ /* 0x004fe400078e02ff */
[----:B0-----:R-:W-:Y:S02]  /*16290*/  IMAD R171, R34, 0x98, RZ ;  /* 0x0000009822ab7824 */ /* 0x001fe400078e02ff */
[----:B-1----:R-:W-:-:S03]  /*162a0*/  IMAD R13, R98, 0x9a, RZ ;  /* 0x0000009a620d7824 */ /* 0x002fc600078e02ff */
[----:B------:R-:W0:Y:S01]  /*162b0*/  LDC R8, c[0x0][0x278] ;  /* 0x00009e00ff087b82 */ /* 0x000e220000000800 */
[-C--:B----4-:R-:W-:Y:S02]  /*162c0*/  IADD3 R176, P3, R173, R96.reuse, RZ ;  /* 0x00000060adb07210 */ /* 0x090fe40007f7e0ff */
[-C--:B------:R-:W-:Y:S02]  /*162d0*/  IADD3 R182, P6, R13, R96.reuse, RZ ;  /* 0x000000600db67210 */ /* 0x080fe40007fde0ff */
[-C--:B------:R-:W-:Y:S01]  /*162e0*/  LEA.HI.X.SX32 R177, R175, R97.reuse, 0x1, P3 ;  /* 0x00000061afb17211 */ /* 0x080fe200018f0eff */
[----:B------:R-:W-:Y:S01]  /*162f0*/  IMAD R175, R16, 0x9c, RZ ;  /* 0x0000009c10af7824 */ /* 0x000fe200078e02ff */
[----:B------:R-:W-:Y:S01]  /*16300*/  IADD3 R180, P5, R171, R96, RZ ;  /* 0x00000060abb47210 */ /* 0x000fe20007fbe0ff */
[----:B------:R-:W1:Y:S01]  /*16310*/  LDC R12, c[0x0][0x278] ;  /* 0x00009e00ff0c7b82 */ /* 0x000e620000000800 */
[----:B------:R-:W-:Y:S01]  /*16320*/  PRMT R10, R117, 0x7632, R10 ;  /* 0x00007632750a7816 */ /* 0x000fe2000000000a */
[----:B------:R2:W-:Y:S01]  /*16330*/  STG.E.U16 desc[UR6][R178.64], R117 ;  /* 0x00000075b2007986 */ /* 0x0005e2000c101506 */
[----:B------:R-:W-:Y:S01]  /*16340*/  LEA.HI.X.SX32 R183, R5, R97, 0x1, P6 ;  /* 0x0000006105b77211 */ /* 0x000fe200030f0eff */
[----:B------:R-:W-:-:S04]  /*16350*/  IMAD R5, R24, 0x9e, RZ ;  /* 0x0000009e18057824 */ /* 0x000fc800078e02ff */
[----:B------:R-:W4:Y:S01]  /*16360*/  LDC R16, c[0x0][0x278] ;  /* 0x00009e00ff107b82 */ /* 0x000f220000000800 */
[----:B------:R-:W-:-:S07]  /*16370*/  LEA.HI.X.SX32 R181, R17, R97, 0x1, P5 ;  /* 0x0000006111b57211 */ /* 0x000fce00028f0eff */
[----:B------:R-:W1:Y:S01]  /*16380*/  LDC R18, c[0x0][0x278] ;  /* 0x00009e00ff127b82 */ /* 0x000e620000000800 */
[-C--:B--2---:R-:W-:Y:S01]  /*16390*/  IADD3 R178, P5, R175, R96.reuse, RZ ;  /* 0x00000060afb27210 */ /* 0x084fe20007fbe0ff */
[----:B------:R2:W-:Y:S01]  /*163a0*/  STG.E.U16 desc[UR6][R176.64], R10 ;  /* 0x0000000ab0007986 */ /* 0x0005e2000c101506 */
[----:B------:R-:W-:Y:S02]  /*163b0*/  PRMT R34, R118, 0x7632, R34 ;  /* 0x0000763276227816 */ /* 0x000fe40000000022 */
[----:B------:R-:W-:Y:S01]  /*163c0*/  LEA.HI.X.SX32 R179, R9, R97, 0x1, P5 ;  /* 0x0000006109b37211 */ /* 0x000fe200028f0eff */
[----:B---3--:R-:W-:Y:S01]  /*163d0*/  IMAD R9, R14, 0x51, RZ ;  /* 0x000000510e097824 */ /* 0x008fe200078e02ff */
[----:B------:R-:W-:Y:S01]  /*163e0*/  STG.E.U16 desc[UR6][R180.64], R118 ;  /* 0x00000076b4007986 */ /* 0x000fe2000c101506 */
[----:B------:R-:W3:Y:S01]  /*163f0*/  LDC R14, c[0x0][0x278] ;  /* 0x00009e00ff0e7b82 */ /* 0x000ee20000000800 */
[----:B-----5:R-:W-:Y:S02]  /*16400*/  IMAD R117, R100, 0xa2, RZ ;  /* 0x000000a264757824 */ /* 0x020fe400078e02ff */
[----:B------:R5:W-:Y:S01]  /*16410*/  STG.E.U16 desc[UR6][R182.64], R34 ;  /* 0x00000022b6007986 */ /* 0x000be2000c101506 */
[----:B--2---:R-:W-:Y:S01]  /*16420*/  IADD3 R176, P3, R5, R96, RZ ;  /* 0x0000006005b07210 */ /* 0x004fe20007f7e0ff */
[----:B------:R-:W-:-:S03]  /*16430*/  IMAD R17, R32, 0xa0, RZ ;  /* 0x000000a020117824 */ /* 0x000fc600078e02ff */
[----:B------:R-:W2:Y:S01]  /*16440*/  LDC R10, c[0x0][0x278] ;  /* 0x00009e00ff0a7b82 */ /* 0x000ea20000000800 */
[----:B------:R-:W-:Y:S01]  /*16450*/  LEA.HI.X.SX32 R177, R185, R97, 0x1, P3 ;  /* 0x00000061b9b17211 */ /* 0x000fe200018f0eff */
[----:B------:R4:W-:Y:S01]  /*16460*/  STG.E.U16 desc[UR6][R178.64], R119 ;  /* 0x00000077b2007986 */ /* 0x0009e2000c101506 */
[----:B-----5:R-:W-:-:S05]  /*16470*/  PRMT R34, R119, 0x7632, R34 ;  /* 0x0000763277227816 */ /* 0x020fca0000000022 */
[----:B------:R-:W5:Y:S01]  /*16480*/  LDC R24, c[0x0][0x278] ;  /* 0x00009e00ff187b82 */ /* 0x000f620000000800 */
[-C--:B------:R-:W-:Y:S01]  /*16490*/  IADD3 R182, P6, R117, R96.reuse, RZ ;  /* 0x0000006075b67210 */ /* 0x080fe20007fde0ff */
[----:B------:R0:W-:Y:S06]  /*164a0*/  STG.E.U16 desc[UR6][R176.64], R34 ;  /* 0x00000022b0007986 */ /* 0x0001ec000c101506 */
[----:B------:R-:W2:Y:S01]  /*164b0*/  LDC R32, c[0x0][0x278] ;  /* 0x00009e00ff207b82 */ /* 0x000ea20000000800 */
[----:B------:R-:W-:Y:S01]  /*164c0*/  IADD3 R180, P5, R17, R96, RZ ;  /* 0x0000006011b47210 */ /* 0x000fe20007fbe0ff */
[----:B----4-:R-:W-:Y:S01]  /*164d0*/  IMAD R119, R16, 0xa6, RZ ;  /* 0x000000a610777824 */ /* 0x010fe200078e02ff */
[-C--:B------:R-:W-:Y:S01]  /*164e0*/  LEA.HI.X.SX32 R183, R9, R97.reuse, 0x1, P6 ;  /* 0x0000006109b77211 */ /* 0x080fe200030f0eff */
[----:B0-----:R-:W-:Y:S01]  /*164f0*/  IMAD R177, R8, 0x53, RZ ;  /* 0x0000005308b17824 */ /* 0x001fe200078e02ff */
[----:B------:R-:W-:-:S03]  /*16500*/  LEA.HI.X.SX32 R181, R11, R97, 0x1, P5 ;  /* 0x000000610bb57211 */ /* 0x000fc600028f0eff */
[----:B------:R-:W0:Y:S01]  /*16510*/  LDC R8, c[0x0][0x278] ;  /* 0x00009e00ff087b82 */ /* 0x000e220000000800 */
[----:B-1----:R-:W-:Y:S02]  /*16520*/  IMAD R9, R12, 0xa4, RZ ;  /* 0x000000a40c097824 */ /* 0x002fe400078e02ff */
[----:B------:R-:W-:Y:S01]  /*16530*/  IMAD R11, R18, 0xa8, RZ ;  /* 0x000000a8120b7824 */ /* 0x000fe200078e02ff */
[----:B------:R-:W-:-:S04]  /*16540*/  PRMT R98, R120, 0x7632, R98 ;  /* 0x0000763278627816 */ /* 0x000fc80000000062 */
[----:B------:R-:W1:Y:S01]  /*16550*/  LDC R16, c[0x0][0x278] ;  /* 0x00009e00ff107b82 */ /* 0x000e620000000800 */
[----:B------:R4:W-:Y:S01]  /*16560*/  STG.E.U16 desc[UR6][R180.64], R120 ;  /* 0x00000078b4007986 */ /* 0x0009e2000c101506 */
[----:B------:R-:W-:-:S06]  /*16570*/  IADD3 R178, P3, R9, R96, RZ ;  /* 0x0000006009b27210 */ /* 0x000fcc0007f7e0ff */
[----:B------:R-:W0:Y:S01]  /*16580*/  LDC R18, c[0x0][0x278] ;  /* 0x00009e00ff127b82 */ /* 0x000e220000000800 */
[----:B------:R5:W-:Y:S01]  /*16590*/  STG.E.U16 desc[UR6][R182.64], R98 ;  /* 0x00000062b6007986 */ /* 0x000be2000c101506 */
[----:B------:R-:W-:Y:S02]  /*165a0*/  LEA.HI.X.SX32 R179, R7, R97, 0x1, P3 ;  /* 0x0000006107b37211 */ /* 0x000fe400018f0eff */
[----:B----4-:R-:W-:-:S04]  /*165b0*/  IADD3 R180, P5, R119, R96, RZ ;  /* 0x0000006077b47210 */ /* 0x010fc80007fbe0ff */
[----:B------:R-:W4:Y:S01]  /*165c0*/  LDC R12, c[0x0][0x278] ;  /* 0x00009e00ff0c7b82 */ /* 0x000f220000000800 */
[----:B------:R-:W-:Y:S01]  /*165d0*/  LEA.HI.X.SX32 R181, R177, R97, 0x1, P5 ;  /* 0x00000061b1b57211 */ /* 0x000fe200028f0eff */
[----:B---3--:R-:W-:Y:S01]  /*165e0*/  IMAD R177, R14, 0xaa, RZ ;  /* 0x000000aa0eb17824 */ /* 0x008fe200078e02ff */
[----:B-----5:R-:W-:Y:S01]  /*165f0*/  IADD3 R182, P6, R11, R96, RZ ;  /* 0x000000600bb67210 */ /* 0x020fe20007fde0ff */
[----:B------:R2:W-:Y:S01]  /*16600*/  STG.E.U16 desc[UR6][R178.64], R121 ;  /* 0x00000079b2007986 */ /* 0x0005e2000c101506 */
[----:B------:R-:W-:-:S03]  /*16610*/  PRMT R7, R121, 0x7632, R7 ;  /* 0x0000763279077816 */ /* 0x000fc60000000007 */
[----:B------:R-:W3:Y:S01]  /*16620*/  LDC R34, c[0x0][0x278] ;  /* 0x00009e00ff227b82 */ /* 0x000ee20000000800 */
[----:B------:R-:W-:Y:S01]  /*16630*/  LEA.HI.X.SX32 R183, R101, R97, 0x1, P6 ;  /* 0x0000006165b77211 */ /* 0x000fe200030f0eff */
[----:B------:R-:W-:Y:S01]  /*16640*/  IMAD R101, R24, 0xac, RZ ;  /* 0x000000ac18657824 */ /* 0x000fe200078e02ff */
[----:B------:R5:W-:Y:S05]  /*16650*/  STG.E.U16 desc[UR6][R180.64], R7 ;  /* 0x00000007b4007986 */ /* 0x000bea000c101506 */
[----:B------:R-:W3:Y:S01]  /*16660*/  LDC R98, c[0x0][0x278] ;  /* 0x00009e00ff627b82 */ /* 0x000ee20000000800 */
[----:B--2---:R-:W-:Y:S01]  /*16670*/  IMAD R179, R10, 0x55, RZ ;  /* 0x000000550ab37824 */ /* 0x004fe200078e02ff */
[----:B------:R-:W-:Y:S01]  /*16680*/  IADD3 R178, P5, R177, R96, RZ ;  /* 0x00000060b1b27210 */ /* 0x000fe20007fbe0ff */
[----:B------:R-:W-:Y:S01]  /*16690*/  IMAD R121, R32, 0xae, RZ ;  /* 0x000000ae20797824 */ /* 0x000fe200078e02ff */
[----:B------:R0:W-:Y:S01]  /*166a0*/  STG.E.U16 desc[UR6][R182.64], R122 ;  /* 0x0000007ab6007986 */ /* 0x0001e2000c101506 */
[----:B------:R-:W-:-:S03]  /*166b0*/  PRMT R100, R122, 0x7632, R100 ;  /* 0x000076327a647816 */ /* 0x000fc60000000064 */
[----:B------:R-:W2:Y:S01]  /*166c0*/  LDC R14, c[0x0][0x278] ;  /* 0x00009e00ff0e7b82 */ /* 0x000ea20000000800 */
[----:B-----5:R-:W-:Y:S02]  /*166d0*/  IADD3 R180, P3, R101, R96, RZ ;  /* 0x0000006065b47210 */ /* 0x020fe40007f7e0ff */
[-C--:B------:R-:W-:Y:S01]  /*166e0*/  LEA.HI.X.SX32 R179, R179, R97.reuse, 0x1, P5 ;  /* 0x00000061b3b37211 */ /* 0x080fe200028f0eff */
[----:B-1----:R-:W-:Y:S01]  /*166f0*/  IMAD R7, R16, 0xb0, RZ ;  /* 0x000000b010077824 */ /* 0x002fe200078e02ff */
[----:B------:R-:W-:-:S03]  /*16700*/  LEA.HI.X.SX32 R181, R25, R97, 0x1, P3 ;  /* 0x0000006119b57211 */ /* 0x000fc600018f0eff */
[----:B------:R-:W1:Y:S01]  /*16710*/  LDC R10, c[0x0][0x278] ;  /* 0x00009e00ff0a7b82 */ /* 0x000e620000000800 */
[----:B0-----:R-:W-:Y:S01]  /*16720*/  IMAD R183, R8, 0x57, RZ ;  /* 0x0000005708b77824 */ /* 0x001fe200078e02ff */
[----:B------:R-:W-:Y:S01]  /*16730*/  IADD3 R182, P5, R121, R96, RZ ;  /* 0x0000006079b67210 */ /* 0x000fe20007fbe0ff */
[----:B------:R0:W-:Y:S01]  /*16740*/  STG.E.U16 desc[UR6][R178.64], R100 ;  /* 0x00000064b2007986 */ /* 0x0001e2000c101506 */
[----:B------:R-:W-:Y:S02]  /*16750*/  PRMT R8, R123, 0x7632, R8 ;  /* 0x000076327b087816 */ /* 0x000fe40000000008 */
[----:B------:R-:W-:Y:S02]  /*16760*/  LEA.HI.X.SX32 R183, R183, R97, 0x1, P5 ;  /* 0x00000061b7b77211 */ /* 0x000fe400028f0eff */
[----:B------:R-:W5:Y:S01]  /*16770*/  LDC R16, c[0x0][0x278] ;  /* 0x00009e00ff107b82 */ /* 0x000f620000000800 */
[----:B------:R4:W-:Y:S01]  /*16780*/  STG.E.U16 desc[UR6][R180.64], R123 ;  /* 0x0000007bb4007986 */ /* 0x0009e2000c101506 */
[----:B0-----:R-:W-:-:S06]  /*16790*/  IMAD R179, R18, 0xb2, RZ ;  /* 0x000000b212b37824 */ /* 0x001fcc00078e02ff */
[----:B------:R-:W0:Y:S01]  /*167a0*/  LDC R24, c[0x0][0x278] ;  /* 0x00009e00ff187b82 */ /* 0x000e220000000800 */
[----:B------:R3:W-:Y:S07]  /*167b0*/  STG.E.U16 desc[UR6][R182.64], R8 ;  /* 0x00000008b6007986 */ /* 0x0007ee000c101506 */
[----:B------:R-:W0:Y:S01]  /*167c0*/  LDC R18, c[0x0][0x278] ;  /* 0x00009e00ff127b82 */ /* 0x000e220000000800 */
[----:B------:R-:W-:Y:S01]  /*167d0*/  IADD3 R184, P6, R7, R96, RZ ;  /* 0x0000006007b87210 */ /* 0x000fe20007fde0ff */
[----:B----4-:R-:W-:-:S06]  /*167e0*/  IMAD R123, R12, 0x59, RZ ;  /* 0x000000590c7b7824 */ /* 0x010fcc00078e02ff */
[----:B---3--:R-:W3:Y:S01]  /*167f0*/  LDC R8, c[0x0][0x278] ;  /* 0x00009e00ff087b82 */ /* 0x008ee20000000800 */
[----:B------:R-:W-:Y:S01]  /*16800*/  LEA.HI.X.SX32 R185, R27, R97, 0x1, P6 ;  /* 0x000000611bb97211 */ /* 0x000fe200030f0eff */
[----:B------:R-:W-:Y:S01]  /*16810*/  IMAD R25, R34, 0xb4, RZ ;  /* 0x000000b422197824 */ /* 0x000fe200078e02ff */
[----:B------:R-:W-:Y:S01]  /*16820*/  IADD3 R122, P3, R179, R96, RZ ;  /* 0x00000060b37a7210 */ /* 0x000fe20007f7e0ff */
[----:B------:R-:W-:-:S04]  /*16830*/  IMAD R27, R98, 0xb6, RZ ;  /* 0x000000b6621b7824 */ /* 0x000fc800078e02ff */
[----:B------:R-:W4:Y:S01]  /*16840*/  LDC R12, c[0x0][0x278] ;  /* 0x00009e00ff0c7b82 */ /* 0x000f220000000800 */
[----:B------:R1:W-:Y:S01]  /*16850*/  STG.E.U16 desc[UR6][R184.64], R128 ;  /* 0x00000080b8007986 */ /* 0x0003e2000c101506 */
[----:B--2---:R-:W-:Y:S01]  /*16860*/  IMAD R181, R14, 0x5b, RZ ;  /* 0x0000005b0eb57824 */ /* 0x004fe200078e02ff */
[----:B------:R-:W-:Y:S02]  /*16870*/  IADD3 R182, P5, R25, R96, RZ ;  /* 0x0000006019b67210 */ /* 0x000fe40007fbe0ff */
[----:B------:R-:W-:-:S03]  /*16880*/  LEA.HI.X.SX32 R123, R123, R97, 0x1, P3 ;  /* 0x000000617b7b7211 */ /* 0x000fc600018f0eff */
[----:B------:R-:W2:Y:S01]  /*16890*/  LDC R14, c[0x0][0x278] ;  /* 0x00009e00ff0e7b82 */ /* 0x000ea20000000800 */
[----:B------:R-:W-:Y:S02]  /*168a0*/  LEA.HI.X.SX32 R183, R15, R97, 0x1, P5 ;  /* 0x000000610fb77211 */ /* 0x000fe400028f0eff */
[----:B-1----:R-:W-:Y:S02]  /*168b0*/  IADD3 R184, P6, R27, R96, RZ ;  /* 0x000000601bb87210 */ /* 0x002fe40007fde0ff */
[----:B------:R-:W-:-:S03]  /*168c0*/  PRMT R128, R128, 0x7632, R128 ;  /* 0x0000763280807816 */ /* 0x000fc60000000080 */
[----:B------:R-:W1:Y:S01]  /*168d0*/  LDC R100, c[0x0][0x278] ;  /* 0x00009e00ff647b82 */ /* 0x000e620000000800 */
[----:B------:R-:W-:Y:S01]  /*168e0*/  LEA.HI.X.SX32 R185, R181, R97, 0x1, P6 ;  /* 0x00000061b5b97211 */ /* 0x000fe200030f0eff */
[----:B-----5:R-:W-:Y:S01]  /*168f0*/  IMAD R181, R16, 0xba, RZ ;  /* 0x000000ba10b57824 */ /* 0x020fe200078e02ff */
[----:B------:R-:W-:Y:S01]  /*16900*/  PRMT R32, R129, 0x7632, R32 ;  /* 0x0000763281207816 */ /* 0x000fe20000000020 */
[----:B------:R0:W-:Y:S01]  /*16910*/  STG.E.U16 desc[UR6][R122.64], R128 ;  /* 0x000000807a007986 */ /* 0x0001e2000c101506 */
[----:B------:R-:W-:-:S03]  /*16920*/  IMAD R15, R10, 0xb8, RZ ;  /* 0x000000b80a0f7824 */ /* 0x000fc600078e02ff */
[----:B------:R-:W5:Y:S01]  /*16930*/  LDC R16, c[0x0][0x278] ;  /* 0x00009e00ff107b82 */ /* 0x000f620000000800 */
[----:B------:R3:W-:Y:S01]  /*16940*/  STG.E.U16 desc[UR6][R182.64], R129 ;  /* 0x00000081b6007986 */ /* 0x0007e2000c101506 */
[----:B------:R-:W-:-:S03]  /*16950*/  IADD3 R98, P5, R15, R96, RZ ;  /* 0x000000600f627210 */ /* 0x000fc60007fbe0ff */
[----:B------:R3:W-:Y:S01]  /*16960*/  STG.E.U16 desc[UR6][R184.64], R32 ;  /* 0x00000020b8007986 */ /* 0x0007e2000c101506 */
[----:B0-----:R-:W-:Y:S02]  /*16970*/  IMAD R123, R18, 0xbe, RZ ;  /* 0x000000be127b7824 */ /* 0x001fe400078e02ff */
[----:B------:R-:W0:Y:S01]  /*16980*/  LDC R10, c[0x0][0x278] ;  /* 0x00009e00ff0a7b82 */ /* 0x000e220000000800 */
[-C--:B---3--:R-:W-:Y:S01]  /*16990*/  IADD3 R182, P3, R181, R96.reuse, RZ ;  /* 0x00000060b5b67210 */ /* 0x088fe20007f7e0ff */
[----:B------:R-:W-:Y:S01]  /*169a0*/  IMAD R129, R24, 0xbc, RZ ;  /* 0x000000bc18817824 */ /* 0x000fe200078e02ff */
[----:B------:R-:W-:Y:S01]  /*169b0*/  IADD3 R186, P6, R123, R96, RZ ;  /* 0x000000607bba7210 */ /* 0x000fe20007fde0ff */
[----:B------:R-:W-:-:S04]  /*169c0*/  IMAD R185, R8, 0x5f, RZ ;  /* 0x0000005f08b97824 */ /* 0x000fc800078e02ff */
[----:B------:R-:W3:Y:S01]  /*169d0*/  LDC R102, c[0x0][0x278] ;  /* 0x00009e00ff667b82 */ /* 0x000ee20000000800 */
[-C--:B------:R-:W-:Y:S02]  /*169e0*/  LEA.HI.X.SX32 R183, R187, R97.reuse, 0x1, P3 ;  /* 0x00000061bbb77211 */ /* 0x080fe400018f0eff */
[-C--:B------:R-:W-:Y:S02]  /*169f0*/  LEA.HI.X.SX32 R99, R99, R97.reuse, 0x1, P5 ;  /* 0x0000006163637211 */ /* 0x080fe400028f0eff */
[----:B------:R-:W-:-:S03]  /*16a00*/  LEA.HI.X.SX32 R187, R185, R97, 0x1, P6 ;  /* 0x00000061b9bb7211 */ /* 0x000fc600030f0eff */
[----:B------:R-:W3:Y:S01]  /*16a10*/  LDC R18, c[0x0][0x278] ;  /* 0x00009e00ff127b82 */ /* 0x000ee20000000800 */
[----:B------:R-:W-:Y:S01]  /*16a20*/  IADD3 R34, P5, R129, R96, RZ ;  /* 0x0000006081227210 */ /* 0x000fe20007fbe0ff */
[----:B----4-:R-:W-:Y:S01]  /*16a30*/  IMAD R185, R12, 0xc0, RZ ;  /* 0x000000c00cb97824 */ /* 0x010fe200078e02ff */
[----:B------:R-:W-:-:S05]  /*16a40*/  PRMT R24, R130, 0x7632, R24 ;  /* 0x0000763282187816 */ /* 0x000fca0000000018 */
[----:B------:R-:W4:Y:S01]  /*16a50*/  LDC R8, c[0x0][0x278] ;  /* 0x00009e00ff087b82 */ /* 0x000f220000000800 */
[----:B------:R-:W-:Y:S02]  /*16a60*/  LEA.HI.X.SX32 R35, R35, R97, 0x1, P5 ;  /* 0x0000006123237211 */ /* 0x000fe400028f0eff */
[----:B------:R-:W-:Y:S01]  /*16a70*/  IADD3 R32, P5, R185, R96, RZ ;  /* 0x00000060b9207210 */ /* 0x000fe20007fbe0ff */
[----:B------:R2:W-:Y:S01]  /*16a80*/  STG.E.U16 desc[UR6][R98.64], R130 ;  /* 0x0000008262007986 */ /* 0x0005e2000c101506 */
[----:B------:R-:W-:-:S03]  /*16a90*/  PRMT R104, R131, 0x7632, R104 ;  /* 0x0000763283687816 */ /* 0x000fc60000000068 */
[----:B------:R-:W4:Y:S01]  /*16aa0*/  LDC R12, c[0x0][0x278] ;  /* 0x00009e00ff0c7b82 */ /* 0x000f220000000800 */
[----:B------:R1:W-:Y:S01]  /*16ab0*/  STG.E.U16 desc[UR6][R182.64], R24 ;  /* 0x00000018b6007986 */ /* 0x0003e2000c101506 */
[----:B------:R-:W-:-:S03]  /*16ac0*/  LEA.HI.X.SX32 R33, R33, R97, 0x1, P5 ;  /* 0x0000006121217211 */ /* 0x000fc600028f0eff */
[----:B------:R-:W-:Y:S01]  /*16ad0*/  STG.E.U16 desc[UR6][R34.64], R131 ;  /* 0x0000008322007986 */ /* 0x000fe2000c101506 */
[----:B--2---:R-:W-:-:S03]  /*16ae0*/  IMAD R99, R14, 0xc2, RZ ;  /* 0x000000c20e637824 */ /* 0x004fc600078e02ff */
[----:B------:R2:W-:Y:S01]  /*16af0*/  STG.E.U16 desc[UR6][R186.64], R104 ;  /* 0x00000068ba007986 */ /* 0x0005e2000c101506 */
[----:B------:R-:W4:Y:S01]  /*16b00*/  LDC R14, c[0x0][0x278] ;  /* 0x00009e00ff0e7b82 */ /* 0x000f220000000800 */
[----:B-1----:R-:W-:Y:S02]  /*16b10*/  IMAD R183, R100, 0xc4, RZ ;  /* 0x000000c464b77824 */ /* 0x002fe400078e02ff */
[----:B------:R5:W-:Y:S03]  /*16b20*/  STG.E.U16 desc[UR6][R32.64], R132 ;  /* 0x0000008420007986 */ /* 0x000be6000c101506 */
[-C--:B------:R-:W-:Y:S02]  /*16b30*/  IADD3 R188, P5, R183, R96.reuse, RZ ;  /* 0x00000060b7bc7210 */ /* 0x080fe40007fbe0ff */
[----:B------:R-:W1:Y:S01]  /*16b40*/  LDC R24, c[0x0][0x278] ;  /* 0x00009e00ff187b82 */ /* 0x000e620000000800 */
[----:B--2---:R-:W-:-:S02]  /*16b50*/  IADD3 R186, P3, R99, R96, RZ ;  /* 0x0000006063ba7210 */ /* 0x004fc40007f7e0ff */
[----:B------:R-:W-:Y:S01]  /*16b60*/  PRMT R34, R132, 0x7632, R34 ;  /* 0x0000763284227816 */ /* 0x000fe20000000022 */
[----:B-----5:R-:W-:Y:S01]  /*16b70*/  IMAD R33, R16, 0xc8, RZ ;  /* 0x000000c810217824 */ /* 0x020fe200078e02ff */
[----:B------:R-:W-:-:S03]  /*16b80*/  LEA.HI.X.SX32 R187, R189, R97, 0x1, P3 ;  /* 0x00000061bdbb7211 */ /* 0x000fc600018f0eff */
[----:B------:R-:W2:Y:S01]  /*16b90*/  LDC R16, c[0x0][0x278] ;  /* 0x00009e00ff107b82 */ /* 0x000ea20000000800 */
[----:B------:R-:W-:Y:S01]  /*16ba0*/  LEA.HI.X.SX32 R189, R19, R97, 0x1, P5 ;  /* 0x0000006113bd7211 */ /* 0x000fe200028f0eff */
[----:B0-----:R-:W-:Y:S02]  /*16bb0*/  IMAD R131, R10, 0x63, RZ ;  /* 0x000000630a837824 */ /* 0x001fe400078e02ff */
[----:B---3--:R-:W-:Y:S02]  /*16bc0*/  IMAD R35, R102, 0xc6, RZ ;  /* 0x000000c666237824 */ /* 0x008fe400078e02ff */
[----:B------:R-:W-:Y:S02]  /*16bd0*/  IMAD R19, R18, 0xcc, RZ ;  /* 0x000000cc12137824 */ /* 0x000fe400078e02ff */
[----:B------:R-:W0:Y:S01]  /*16be0*/  LDC R10, c[0x0][0x278] ;  /* 0x00009e00ff0a7b82 */ /* 0x000e220000000800 */
[----:B------:R-:W-:Y:S01]  /*16bf0*/  STG.E.U16 desc[UR6][R186.64], R34 ;  /* 0x00000022ba007986 */ /* 0x000fe2000c101506 */
[----:B------:R-:W-:-:S03]  /*16c00*/  PRMT R98, R133, 0x7632, R98 ;  /* 0x0000763285627816 */ /* 0x000fc60000000062 */
[----:B------:R4:W-:Y:S03]  /*16c10*/  STG.E.U16 desc[UR6][R188.64], R133 ;  /* 0x00000085bc007986 */ /* 0x0009e6000c101506 */
[----:B------:R-:W3:Y:S01]  /*16c20*/  LDC R18, c[0x0][0x278] ;  /* 0x00009e00ff127b82 */ /* 0x000ee20000000800 */
[-C--:B------:R-:W-:Y:S02]  /*16c30*/  IADD3 R192, P6, R35, R96.reuse, RZ ;  /* 0x0000006023c07210 */ /* 0x080fe40007fde0ff */
[----:B------:R-:W-:-:S05]  /*16c40*/  IADD3 R194, P3, R33, R96, RZ ;  /* 0x0000006021c27210 */ /* 0x000fca0007f7e0ff */
[----:B------:R-:W5:Y:S01]  /*16c50*/  LDC R32, c[0x0][0x278] ;  /* 0x00009e00ff207b82 */ /* 0x000f620000000800 */
[----:B----4-:R-:W-:Y:S01]  /*16c60*/  IMAD R133, R8, 0x65, RZ ;  /* 0x0000006508857824 */ /* 0x010fe200078e02ff */
[----:B------:R-:W-:Y:S01]  /*16c70*/  LEA.HI.X.SX32 R193, R131, R97, 0x1, P6 ;  /* 0x0000006183c17211 */ /* 0x000fe200030f0eff */
[----:B------:R-:W-:-:S05]  /*16c80*/  IMAD R131, R12, 0xca, RZ ;  /* 0x000000ca0c837824 */ /* 0x000fca00078e02ff */
[----:B------:R-:W4:Y:S01]  /*16c90*/  LDC R8, c[0x0][0x278] ;  /* 0x00009e00ff087b82 */ /* 0x000f220000000800 */
[-C--:B------:R-:W-:Y:S02]  /*16ca0*/  IADD3 R132, P5, R131, R96.reuse, RZ ;  /* 0x0000006083847210 */ /* 0x080fe40007fbe0ff */
[-C--:B------:R-:W-:Y:S02]  /*16cb0*/  IADD3 R188, P6, R19, R96.reuse, RZ ;  /* 0x0000006013bc7210 */ /* 0x080fe40007fde0ff */
[-C--:B------:R-:W-:Y:S01]  /*16cc0*/  LEA.HI.X.SX32 R195, R141, R97.reuse, 0x1, P3 ;  /* 0x000000618dc37211 */ /* 0x080fe200018f0eff */
[----:B------:R1:W-:Y:S01]  /*16cd0*/  STG.E.U16 desc[UR6][R192.64], R98 ;  /* 0x00000062c0007986 */ /* 0x0003e2000c101506 */
[-C--:B------:R-:W-:Y:S01]  /*16ce0*/  LEA.HI.X.SX32 R133, R133, R97.reuse, 0x1, P5 ;  /* 0x0000006185857211 */ /* 0x080fe200028f0eff */
[----:B------:R-:W5:Y:S01]  /*16cf0*/  LDC R34, c[0x0][0x278] ;  /* 0x00009e00ff227b82 */ /* 0x000f620000000800 */
[----:B------:R-:W-:Y:S01]  /*16d00*/  PRMT R100, R134, 0x7632, R100 ;  /* 0x0000763286647816 */ /* 0x000fe20000000064 */
[----:B------:R-:W-:Y:S01]  /*16d10*/  IMAD R187, R14, 0xce, RZ ;  /* 0x000000ce0ebb7824 */ /* 0x000fe200078e02ff */
[----:B------:R-:W-:Y:S01]  /*16d20*/  LEA.HI.X.SX32 R189, R143, R97, 0x1, P6 ;  /* 0x000000618fbd7211 */ /* 0x000fe200030f0eff */
[----:B--2---:R-:W-:Y:S01]  /*16d30*/  IMAD R143, R16, 0xd2, RZ ;  /* 0x000000d2108f7824 */ /* 0x004fe200078e02ff */
[----:B------:R-:W-:Y:S03]  /*16d40*/  STG.E.U16 desc[UR6][R194.64], R134 ;  /* 0x00000086c2007986 */ /* 0x000fe6000c101506 */
[----:B------:R-:W2:Y:S01]  /*16d50*/  LDC R14, c[0x0][0x278] ;  /* 0x00009e00ff0e7b82 */ /* 0x000ea20000000800 */
[----:B------:R3:W-:Y:S01]  /*16d60*/  STG.E.U16 desc[UR6][R132.64], R100 ;  /* 0x0000006484007986 */ /* 0x0007e2000c101506 */
[----:B-1----:R-:W-:Y:S01]  /*16d70*/  IMAD R141, R24, 0xd0, RZ ;  /* 0x000000d0188d7824 */ /* 0x002fe200078e02ff */
[----:B------:R-:W-:Y:S01]  /*16d80*/  IADD3 R192, P5, R187, R96, RZ ;  /* 0x00000060bbc07210 */ /* 0x000fe20007fbe0ff */
[----:B0-----:R-:W-:-:S04]  /*16d90*/  IMAD R193, R10, 0x67, RZ ;  /* 0x000000670ac17824 */ /* 0x001fc800078e02ff */
[----:B------:R-:W0:Y:S01]  /*16da0*/  LDC R98, c[0x0][0x278] ;  /* 0x00009e00ff627b82 */ /* 0x000e220000000800 */
[----:B------:R-:W-:-:S07]  /*16db0*/  PRMT R102, R135, 0x7632, R102 ;  /* 0x0000763287667816 */ /* 0x000fce0000000066 */
[----:B------:R-:W1:Y:S01]  /*16dc0*/  LDC R16, c[0x0][0x278] ;  /* 0x00009e00ff107b82 */ /* 0x000e620000000800 */
[----:B---3--:R-:W-:Y:S01]  /*16dd0*/  IMAD R133, R18, 0xd4, RZ ;  /* 0x000000d412857824 */ /* 0x008fe200078e02ff */
[----:B------:R4:W-:Y:S06]  /*16de0*/  STG.E.U16 desc[UR6][R188.64], R135 ;  /* 0x00000087bc007986 */ /* 0x0009ec000c101506 */
[----:B------:R-:W3:Y:S01]  /*16df0*/  LDC R12, c[0x0][0x278] ;  /* 0x00009e00ff0c7b82 */ /* 0x000ee20000000800 */
[----:B------:R-:W-:Y:S02]  /*16e00*/  LEA.HI.X.SX32 R193, R193, R97, 0x1, P5 ;  /* 0x00000061c1c17211 */ /* 0x000fe400028f0eff */
[----:B------:R-:W-:-:S02]  /*16e10*/  IADD3 R194, P5, R143, R96, RZ ;  /* 0x000000608fc27210 */ /* 0x000fc40007fbe0ff */
[-C--:B------:R-:W-:Y:S01]  /*16e20*/  IADD3 R196, P6, R133, R96.reuse, RZ ;  /* 0x0000006085c47210 */ /* 0x080fe20007fde0ff */
[----:B----4-:R-:W-:Y:S01]  /*16e30*/  IMAD R135, R8, 0x69, RZ ;  /* 0x0000006908877824 */ /* 0x010fe200078e02ff */
[----:B------:R-:W-:Y:S01]  /*16e40*/  IADD3 R188, P3, R141, R96, RZ ;  /* 0x000000608dbc7210 */ /* 0x000fe20007f7e0ff */
[----:B------:R-:W4:Y:S01]  /*16e50*/  LDC R18, c[0x0][0x278] ;  /* 0x00009e00ff127b82 */ /* 0x000f220000000800 */
[----:B------:R-:W-:Y:S02]  /*16e60*/  PRMT R10, R136, 0x7632, R10 ;  /* 0x00007632880a7816 */ /* 0x000fe4000000000a */
[-C--:B------:R-:W-:Y:S02]  /*16e70*/  LEA.HI.X.SX32 R189, R103, R97.reuse, 0x1, P3 ;  /* 0x0000006167bd7211 */ /* 0x080fe400018f0eff */
[-C--:B------:R-:W-:Y:S02]  /*16e80*/  LEA.HI.X.SX32 R195, R135, R97.reuse, 0x1, P5 ;  /* 0x0000006187c37211 */ /* 0x080fe400028f0eff */
[----:B------:R-:W-:Y:S01]  /*16e90*/  LEA.HI.X.SX32 R197, R149, R97, 0x1, P6 ;  /* 0x0000006195c57211 */ /* 0x000fe200030f0eff */
[----:B------:R-:W4:Y:S01]  /*16ea0*/  LDC R24, c[0x0][0x278] ;  /* 0x00009e00ff187b82 */ /* 0x000f220000000800 */
[----:B-----5:R-:W-:Y:S01]  /*16eb0*/  IMAD R149, R32, 0xd6, RZ ;  /* 0x000000d620957824 */ /* 0x020fe200078e02ff */
[----:B------:R-:W-:Y:S04]  /*16ec0*/  STG.E.U16 desc[UR6][R192.64], R102 ;  /* 0x00000066c0007986 */ /* 0x000fe8000c101506 */
[----:B------:R-:W-:Y:S02]  /*16ed0*/  STG.E.U16 desc[UR6][R188.64], R136 ;  /* 0x00000088bc007986 */ /* 0x000fe4000c101506 */
[----:B------:R-:W5:Y:S02]  /*16ee0*/  LDC R32, c[0x0][0x278] ;  /* 0x00009e00ff207b82 */ /* 0x000f640000000800 */
[----:B------:R2:W-:Y:S06]  /*16ef0*/  STG.E.U16 desc[UR6][R194.64], R10 ;  /* 0x0000000ac2007986 */ /* 0x0005ec000c101506 */
[----:B------:R-:W5:Y:S01]  /*16f00*/  LDC R8, c[0x0][0x278] ;  /* 0x00009e00ff087b82 */ /* 0x000f620000000800 */
[----:B------:R1:W-:Y:S01]  /*16f10*/  STG.E.U16 desc[UR6][R196.64], R137 ;  /* 0x00000089c4007986 */ /* 0x0003e2000c101506 */
[----:B------:R-:W-:Y:S01]  /*16f20*/  IMAD R103, R34, 0xd8, RZ ;  /* 0x000000d822677824 */ /* 0x000fe200078e02ff */
[----:B------:R-:W-:-:S05]  /*16f30*/  PRMT R100, R137, 0x7632, R100 ;  /* 0x0000763289647816 */ /* 0x000fca0000000064 */
[----:B--2---:R-:W2:Y:S01]  /*16f40*/  LDC R10, c[0x0][0x278] ;  /* 0x00009e00ff0a7b82 */ /* 0x004ea20000000800 */
[----:B0-----:R-:W-:Y:S02]  /*16f50*/  IMAD R135, R98, 0xda, RZ ;  /* 0x000000da62877824 */ /* 0x001fe400078e02ff */
[----:B------:R-:W-:Y:S02]  /*16f60*/  IMAD R193, R14, 0x6d, RZ ;  /* 0x0000006d0ec17824 */ /* 0x000fe400078e02ff */
[----:B-1----:R-:W-:Y:S01]  /*16f70*/  IMAD R137, R16, 0xdc, RZ ;  /* 0x000000dc10897824 */ /* 0x002fe200078e02ff */
[-C--:B------:R-:W-:Y:S01]  /*16f80*/  IADD3 R188, P3, R149, R96.reuse, RZ ;  /* 0x0000006095bc7210 */ /* 0x080fe20007f7e0ff */
[----:B---3--:R-:W-:Y:S01]  /*16f90*/  IMAD R189, R12, 0x6b, RZ ;  /* 0x0000006b0cbd7824 */ /* 0x008fe200078e02ff */
[----:B------:R-:W0:Y:S01]  /*16fa0*/  LDC R14, c[0x0][0x278] ;  /* 0x00009e00ff0e7b82 */ /* 0x000e220000000800 */
[-C--:B------:R-:W-:Y:S02]  /*16fb0*/  IADD3 R144, P5, R103, R96.reuse, RZ ;  /* 0x0000006067907210 */ /* 0x080fe40007fbe0ff */
[----:B------:R-:W-:-:S05]  /*16fc0*/  IADD3 R194, P6, R135, R96, RZ ;  /* 0x0000006087c27210 */ /* 0x000fca0007fde0ff */
[----:B------:R-:W1:Y:S01]  /*16fd0*/  LDC R34, c[0x0][0x278] ;  /* 0x00009e00ff227b82 */ /* 0x000e620000000800 */
[----:B------:R-:W-:-:S07]  /*16fe0*/  LEA.HI.X.SX32 R189, R189, R97, 0x1, P3 ;  /* 0x00000061bdbd7211 */ /* 0x000fce00018f0eff */
[----:B------:R-:W3:Y:S01]  /*16ff0*/  LDC R16, c[0x0][0x278] ;  /* 0x00009e00ff107b82 */ /* 0x000ee20000000800 */
[-C--:B------:R-:W-:Y:S02]  /*17000*/  LEA.HI.X.SX32 R145, R145, R97.reuse, 0x1, P5 ;  /* 0x0000006191917211 */ /* 0x080fe400028f0eff */
[----:B------:R-:W-:-:S05]  /*17010*/  LEA.HI.X.SX32 R195, R193, R97, 0x1, P6 ;  /* 0x00000061c1c37211 */ /* 0x000fca00030f0eff */
[----:B------:R-:W3:Y:S01]  /*17020*/  LDC R12, c[0x0][0x278] ;  /* 0x00009e00ff0c7b82 */ /* 0x000ee20000000800 */
[----:B----4-:R-:W-:Y:S01]  /*17030*/  IMAD R193, R18, 0xde, RZ ;  /* 0x000000de12c17824 */ /* 0x010fe200078e02ff */
[----:B------:R5:W-:Y:S01]  /*17040*/  STG.E.U16 desc[UR6][R188.64], R100 ;  /* 0x00000064bc007986 */ /* 0x000be2000c101506 */
[----:B------:R-:W-:-:S05]  /*17050*/  PRMT R102, R138, 0x7632, R102 ;  /* 0x000076328a667816 */ /* 0x000fca0000000066 */
[----:B------:R-:W4:Y:S01]  /*17060*/  LDC R98, c[0x0][0x278] ;  /* 0x00009e00ff627b82 */ /* 0x000f220000000800 */
[----:B------:R2:W-:Y:S01]  /*17070*/  STG.E.U16 desc[UR6][R144.64], R138 ;  /* 0x0000008a90007986 */ /* 0x0005e2000c101506 */
[----:B------:R-:W-:-:S06]  /*17080*/  IADD3 R106, P5, R137, R96, RZ ;  /* 0x00000060896a7210 */ /* 0x000fcc0007fbe0ff */
[----:B------:R-:W4:Y:S01]  /*17090*/  LDC R18, c[0x0][0x278] ;  /* 0x00009e00ff127b82 */ /* 0x000f220000000800 */
[----:B-----5:R-:W-:Y:S02]  /*170a0*/  IMAD R189, R32, 0xe2, RZ ;  /* 0x000000e220bd7824 */ /* 0x020fe400078e02ff */
[----:B--2---:R-:W-:Y:S01]  /*170b0*/  IMAD R145, R24, 0xe0, RZ ;  /* 0x000000e018917824 */ /* 0x004fe200078e02ff */
[----:B------:R2:W-:Y:S01]  /*170c0*/  STG.E.U16 desc[UR6][R194.64], R102 ;  /* 0x00000066c2007986 */ /* 0x0005e2000c101506 */
[----:B------:R-:W-:Y:S01]  /*170d0*/  IMAD R197, R8, 0x6f, RZ ;  /* 0x0000006f08c57824 */ /* 0x000fe200078e02ff */
[-C--:B------:R-:W-:Y:S02]  /*170e0*/  IADD3 R196, P3, R193, R96.reuse, RZ ;  /* 0x00000060c1c47210 */ /* 0x080fe40007f7e0ff */
[----:B------:R-:W5:Y:S01]  /*170f0*/  LDC R24, c[0x0][0x278] ;  /* 0x00009e00ff187b82 */ /* 0x000f620000000800 */
[----:B------:R-:W-:Y:S02]  /*17100*/  LEA.HI.X.SX32 R107, R107, R97, 0x1, P5 ;  /* 0x000000616b6b7211 */ /* 0x000fe400028f0eff */
[----:B------:R-:W-:-:S02]  /*17110*/  IADD3 R104, P5, R145, R96, RZ ;  /* 0x0000006091687210 */ /* 0x000fc40007fbe0ff */
[----:B------:R-:W-:Y:S02]  /*17120*/  IADD3 R198, P6, R189, R96, RZ ;  /* 0x00000060bdc67210 */ /* 0x000fe40007fde0ff */
[----:B------:R-:W-:Y:S01]  /*17130*/  PRMT R100, R84, 0x7632, R100 ;  /* 0x0000763254647816 */ /* 0x000fe20000000064 */
[----:B------:R-:W5:Y:S01]  /*17140*/  LDC R32, c[0x0][0x278] ;  /* 0x00009e00ff207b82 */ /* 0x000f620000000800 */
[----:B--2---:R-:W-:Y:S01]  /*17150*/  IMAD R195, R10, 0x71, RZ ;  /* 0x000000710ac37824 */ /* 0x004fe200078e02ff */
[-C--:B------:R-:W-:Y:S02]  /*17160*/  LEA.HI.X.SX32 R197, R197, R97.reuse, 0x1, P3 ;  /* 0x00000061c5c57211 */ /* 0x080fe400018f0eff */
[----:B------:R-:W-:Y:S01]  /*17170*/  PRMT R10, R139, 0x7632, R10 ;  /* 0x000076328b0a7816 */ /* 0x000fe2000000000a */
[----:B------:R1:W-:Y:S01]  /*17180*/  STG.E.U16 desc[UR6][R106.64], R139 ;  /* 0x0000008b6a007986 */ /* 0x0003e2000c101506 */
[-C--:B------:R-:W-:Y:S02]  /*17190*/  LEA.HI.X.SX32 R105, R105, R97.reuse, 0x1, P5 ;  /* 0x0000006169697211 */ /* 0x080fe400028f0eff */
[----:B------:R-:W-:Y:S01]  /*171a0*/  LEA.HI.X.SX32 R199, R195, R97, 0x1, P6 ;  /* 0x00000061c3c77211 */ /* 0x000fe200030f0eff */
[----:B0-----:R-:W-:Y:S01]  /*171b0*/  IMAD R195, R14, 0xe4, RZ ;  /* 0x000000e40ec37824 */ /* 0x001fe200078e02ff */
[----:B------:R0:W-:Y:S01]  /*171c0*/  STG.E.U16 desc[UR6][R196.64], R10 ;  /* 0x0000000ac4007986 */ /* 0x0001e2000c101506 */
[----:B------:R-:W2:Y:S03]  /*171d0*/  LDC R14, c[0x0][0x278] ;  /* 0x00009e00ff0e7b82 */ /* 0x000ea60000000800 */
[----:B------:R4:W-:Y:S01]  /*171e0*/  STG.E.U16 desc[UR6][R104.64], R84 ;  /* 0x0000005468007986 */ /* 0x0009e2000c101506 */
[----:B-1----:R-:W-:-:S02]  /*171f0*/  IMAD R107, R34, 0xe6, RZ ;  /* 0x000000e6226b7824 */ /* 0x002fc400078e02ff */
[----:B---3--:R-:W-:Y:S02]  /*17200*/  IMAD R139, R16, 0xe8, RZ ;  /* 0x000000e8108b7824 */ /* 0x008fe400078e02ff */
[----:B------:R-:W1:Y:S01]  /*17210*/  LDC R8, c[0x0][0x278] ;  /* 0x00009e00ff087b82 */ /* 0x000e620000000800 */
[----:B------:R3:W-:Y:S01]  /*17220*/  STG.E.U16 desc[UR6][R198.64], R100 ;  /* 0x00000064c6007986 */ /* 0x0007e2000c101506 */
[----:B0-----:R-:W-:Y:S01]  /*17230*/  IMAD R197, R12, 0x73, RZ ;  /* 0x000000730cc57824 */ /* 0x001fe200078e02ff */
[----:B------:R-:W-:-:S05]  /*17240*/  IADD3 R150, P5, R195, R96, RZ ;  /* 0x00000060c3967210 */ /* 0x000fca0007fbe0ff */
[----:B------:R-:W0:Y:S01]  /*17250*/  LDC R16, c[0x0][0x278] ;  /* 0x00009e00ff107b82 */ /* 0x000e220000000800 */
[----:B----4-:R-:W-:Y:S01]  /*17260*/  IMAD R105, R98, 0xea, RZ ;  /* 0x000000ea62697824 */ /* 0x010fe200078e02ff */
[----:B---3--:R-:W-:Y:S02]  /*17270*/  IADD3 R198, P3, R107, R96, RZ ;  /* 0x000000606bc67210 */ /* 0x008fe40007f7e0ff */
[----:B------:R-:W-:-:S04]  /*17280*/  LEA.HI.X.SX32 R151, R151, R97, 0x1, P5 ;  /* 0x0000006197977211 */ /* 0x000fc800028f0eff */
[----:B------:R-:W3:Y:S01]  /*17290*/  LDC R12, c[0x0][0x278] ;  /* 0x00009e00ff0c7b82 */ /* 0x000ee20000000800 */
[-C--:B------:R-:W-:Y:S01]  /*172a0*/  LEA.HI.X.SX32 R199, R197, R97.reuse, 0x1, P3 ;  /* 0x00000061c5c77211 */ /* 0x080fe200018f0eff */
[----:B------:R-:W-:Y:S01]  /*172b0*/  IMAD R197, R18, 0xec, RZ ;  /* 0x000000ec12c57824 */ /* 0x000fe200078e02ff */
[-C--:B------:R-:W-:Y:S02]  /*172c0*/  IADD3 R200, P5, R139, R96.reuse, RZ ;  /* 0x000000608bc87210 */ /* 0x080fe40007fbe0ff */
[-C--:B------:R-:W-:Y:S02]  /*172d0*/  IADD3 R202, P6, R105, R96.reuse, RZ ;  /* 0x0000006069ca7210 */ /* 0x080fe40007fde0ff */
[----:B------:R-:W-:Y:S01]  /*172e0*/  LEA.HI.X.SX32 R201, R147, R97, 0x1, P5 ;  /* 0x0000006193c97211 */ /* 0x000fe200028f0eff */
[----:B------:R-:W4:Y:S01]  /*172f0*/  LDC R18, c[0x0][0x278] ;  /* 0x00009e00ff127b82 */ /* 0x000f220000000800 */
[----:B------:R-:W-:Y:S02]  /*17300*/  IADD3 R110, P5, R197, R96, RZ ;  /* 0x00000060c56e7210 */ /* 0x000fe40007fbe0ff */
[----:B------:R-:W-:-:S05]  /*17310*/  PRMT R34, R85, 0x7632, R34 ;  /* 0x0000763255227816 */ /* 0x000fca0000000022 */
[----:B------:R-:W4:Y:S01]  /*17320*/  LDC R10, c[0x0][0x278] ;  /* 0x00009e00ff0a7b82 */ /* 0x000f220000000800 */
[-C--:B------:R-:W-:Y:S02]  /*17330*/  LEA.HI.X.SX32 R203, R203, R97.reuse, 0x1, P6 ;  /* 0x00000061cbcb7211 */ /* 0x080fe400030f0eff */
[----:B------:R-:W-:Y:S01]  /*17340*/  PRMT R84, R86, 0x7632, R84 ;  /* 0x0000763256547816 */ /* 0x000fe20000000054 */
[----:B------:R2:W-:Y:S01]  /*17350*/  STG.E.U16 desc[UR6][R150.64], R85 ;  /* 0x0000005596007986 */ /* 0x0005e2000c101506 */
[----:B------:R-:W-:Y:S01]  /*17360*/  LEA.HI.X.SX32 R111, R111, R97, 0x1, P5 ;  /* 0x000000616f6f7211 */ /* 0x000fe200028f0eff */
[----:B-----5:R-:W-:Y:S02]  /*17370*/  IMAD R147, R32, 0xf0, RZ ;  /* 0x000000f020937824 */ /* 0x020fe400078e02ff */
[----:B------:R5:W-:Y:S01]  /*17380*/  STG.E.U16 desc[UR6][R198.64], R34 ;  /* 0x00000022c6007986 */ /* 0x000be2000c101506 */
[----:B------:R-:W-:-:S03]  /*17390*/  PRMT R32, R87, 0x7632, R32 ;  /* 0x0000763257207816 */ /* 0x000fc60000000020 */
[----:B------:R1:W-:Y:S04]  /*173a0*/  STG.E.U16 desc[UR6][R200.64], R86 ;  /* 0x00000056c8007986 */ /* 0x0003e8000c101506 */
[----:B------:R0:W-:Y:S01]  /*173b0*/  STG.E.U16 desc[UR6][R202.64], R84 ;  /* 0x00000054ca007986 */ /* 0x0001e2000c101506 */
[----:B--2---:R-:W-:Y:S02]  /*173c0*/  IMAD R85, R24, 0xee, RZ ;  /* 0x000000ee18557824 */ /* 0x004fe400078e02ff */
[----:B------:R-:W-:Y:S01]  /*173d0*/  IMAD R151, R14, 0xf2, RZ ;  /* 0x000000f20e977824 */ /* 0x000fe200078e02ff */
[----:B------:R2:W-:Y:S01]  /*173e0*/  STG.E.U16 desc[UR6][R110.64], R87 ;  /* 0x000000576e007986 */ /* 0x0005e2000c101506 */
[----:B------:R-:W4:Y:S01]  /*173f0*/  LDC R14, c[0x0][0x278] ;  /* 0x00009e00ff0e7b82 */ /* 0x000f220000000800 */
[----:B-----5:R-:W-:-:S02]  /*17400*/  IADD3 R198, P3, R85, R96, RZ ;  /* 0x0000006055c67210 */ /* 0x020fc40007f7e0ff */
[----:B-1----:R-:W-:Y:S01]  /*17410*/  IADD3 R200, P5, R147, R96, RZ ;  /* 0x0000006093c87210 */ /* 0x002fe20007fbe0ff */
[----:B0-----:R-:W-:-:S04]  /*17420*/  IMAD R203, R8, 0x79, RZ ;  /* 0x0000007908cb7824 */ /* 0x001fc800078e02ff */
[----:B------:R-:W0:Y:S01]  /*17430*/  LDC R24, c[0x0][0x278] ;  /* 0x00009e00ff187b82 */ /* 0x000e220000000800 */
[----:B--2---:R-:W-:-:S07]  /*17440*/  IMAD R87, R16, 0xf6, RZ ;  /* 0x000000f610577824 */ /* 0x004fce00078e02ff */
[----:B------:R-:W1:Y:S01]  /*17450*/  LDC R16, c[0x0][0x278] ;  /* 0x00009e00ff107b82 */ /* 0x000e620000000800 */
[-C--:B------:R-:W-:Y:S02]  /*17460*/  LEA.HI.X.SX32 R199, R205, R97.reuse, 0x1, P3 ;  /* 0x00000061cdc77211 */ /* 0x080fe400018f0eff */
[----:B------:R-:W-:Y:S01]  /*17470*/  LEA.HI.X.SX32 R201, R109, R97, 0x1, P5 ;  /* 0x000000616dc97211 */ /* 0x000fe200028f0eff */
[----:B---3--:R-:W-:-:S04]  /*17480*/  IMAD R109, R12, 0xf4, RZ ;  /* 0x000000f40c6d7824 */ /* 0x008fc800078e02ff */
[----:B------:R-:W2:Y:S01]  /*17490*/  LDC R8, c[0x0][0x278] ;  /* 0x00009e00ff087b82 */ /* 0x000ea20000000800 */
[----:B------:R3:W-:Y:S01]  /*174a0*/  STG.E.U16 desc[UR6][R198.64], R32 ;  /* 0x00000020c6007986 */ /* 0x0007e2000c101506 */
[----:B----4-:R-:W-:Y:S01]  /*174b0*/  IMAD R111, R18, 0xf8, RZ ;  /* 0x000000f8126f7824 */ /* 0x010fe200078e02ff */
[-C--:B------:R-:W-:Y:S02]  /*174c0*/  IADD3 R202, P6, R151, R96.reuse, RZ ;  /* 0x0000006097ca7210 */ /* 0x080fe40007fde0ff */
[----:B------:R-:W-:-:S03]  /*174d0*/  IADD3 R152, P3, R109, R96, RZ ;  /* 0x000000606d987210 */ /* 0x000fc60007f7e0ff */
[----:B------:R-:W4:Y:S01]  /*174e0*/  LDC R18, c[0x0][0x278] ;  /* 0x00009e00ff127b82 */ /* 0x000f220000000800 */
[----:B---3--:R-:W-:-:S07]  /*174f0*/  IMAD R199, R10, 0x7b, RZ ;  /* 0x0000007b0ac77824 */ /* 0x008fce00078e02ff */
[----:B------:R-:W3:Y:S01]  /*17500*/  LDC R10, c[0x0][0x278] ;  /* 0x00009e00ff0a7b82 */ /* 0x000ee20000000800 */
[-C--:B------:R-:W-:Y:S01]  /*17510*/  LEA.HI.X.SX32 R203, R203, R97.reuse, 0x1, P6 ;  /* 0x00000061cbcb7211 */ /* 0x080fe200030f0eff */
[----:B------:R5:W-:Y:S01]  /*17520*/  STG.E.U16 desc[UR6][R200.64], R80 ;  /* 0x00000050c8007986 */ /* 0x000be2000c101506 */
[----:B------:R-:W-:Y:S02]  /*17530*/  PRMT R34, R80, 0x7632, R34 ;  /* 0x0000763250227816 */ /* 0x000fe40000000022 */
[----:B------:R-:W-:-:S03]  /*17540*/  LEA.HI.X.SX32 R153, R153, R97, 0x1, P3 ;  /* 0x0000006199997211 */ /* 0x000fc600018f0eff */
[----:B------:R-:W3:Y:S01]  /*17550*/  LDC R205, c[0x0][0x278] ;  /* 0x00009e00ffcd7b82 */ /* 0x000ee20000000800 */
[-C--:B------:R-:W-:Y:S01]  /*17560*/  IADD3 R198, P5, R87, R96.reuse, RZ ;  /* 0x0000006057c67210 */ /* 0x080fe20007fbe0ff */
[----:B------:R0:W-:Y:S01]  /*17570*/  STG.E.U16 desc[UR6][R202.64], R34 ;  /* 0x00000022ca007986 */ /* 0x0001e2000c101506 */
[----:B-----5:R-:W-:-:S05]  /*17580*/  IADD3 R200, P6, R111, R96, RZ ;  /* 0x000000606fc87210 */ /* 0x020fca0007fde0ff */
[----:B------:R-:W5:Y:S01]  /*17590*/  LDC R12, c[0x0][0x278] ;  /* 0x00009e00ff0c7b82 */ /* 0x000f620000000800 */
[----:B------:R-:W-:Y:S01]  /*175a0*/  PRMT R32, R81, 0x7632, R32 ;  /* 0x0000763251207816 */ /* 0x000fe20000000020 */
[----:B------:R1:W-:Y:S01]  /*175b0*/  STG.E.U16 desc[UR6][R152.64], R81 ;  /* 0x0000005198007986 */ /* 0x0003e2000c101506 */
[-C--:B------:R-:W-:Y:S01]  /*175c0*/  LEA.HI.X.SX32 R201, R155, R97.reuse, 0x1, P6 ;  /* 0x000000619bc97211 */ /* 0x080fe200030f0eff */
[----:B------:R-:W-:Y:S01]  /*175d0*/  IMAD R155, R14, 0xfa, RZ ;  /* 0x000000fa0e9b7824 */ /* 0x000fe200078e02ff */
[----:B------:R-:W-:-:S03]  /*175e0*/  LEA.HI.X.SX32 R199, R199, R97, 0x1, P5 ;  /* 0x00000061c7c77211 */ /* 0x000fc600028f0eff */
[----:B0-----:R-:W0:Y:S01]  /*175f0*/  LDC R203, c[0x0][0x278] ;  /* 0x00009e00ffcb7b82 */ /* 0x001e220000000800 */
[----:B-1----:R-:W-:-:S07]  /*17600*/  IMAD R81, R16, 0xfe, RZ ;  /* 0x000000fe10517824 */ /* 0x002fce00078e02ff */
[----:B------:R-:W1:Y:S01]  /*17610*/  LDC R14, c[0x0][0x278] ;  /* 0x00009e00ff0e7b82 */ /* 0x000e620000000800 */
[----:B------:R2:W-:Y:S07]  /*17620*/  STG.E.U16 desc[UR6][R198.64], R32 ;  /* 0x00000020c6007986 */ /* 0x0005ee000c101506 */
[----:B------:R-:W1:Y:S01]  /*17630*/  LDC R16, c[0x0][0x278] ;  /* 0x00009e00ff107b82 */ /* 0x000e620000000800 */
[----:B------:R-:W-:Y:S02]  /*17640*/  IMAD R153, R24, 0xfc, RZ ;  /* 0x000000fc18997824 */ /* 0x000fe400078e02ff */
[----:B--2---:R-:W-:Y:S01]  /*17650*/  IMAD R199, R8, 0x7d, RZ ;  /* 0x0000007d08c77824 */ /* 0x004fe200078e02ff */
[----:B------:R-:W-:-:S04]  /*17660*/  IADD3 R198, P3, R155, R96, RZ ;  /* 0x000000609bc67210 */ /* 0x000fc80007f7e0ff */
[----:B------:R-:W2:Y:S01]  /*17670*/  LDC R8, c[0x0][0x278] ;  /* 0x00009e00ff087b82 */ /* 0x000ea20000000800 */
[----:B------:R3:W-:Y:S01]  /*17680*/  STG.E.U16 desc[UR6][R200.64], R82 ;  /* 0x00000052c8007986 */ /* 0x0007e2000c101506 */
[-C--:B------:R-:W-:Y:S01]  /*17690*/  LEA.HI.X.SX32 R199, R199, R97.reuse, 0x1, P3 ;  /* 0x00000061c7c77211 */ /* 0x080fe200018f0eff */
[----:B----4-:R-:W-:Y:S01]  /*176a0*/  IMAD R211, R18, 0x102, RZ ;  /* 0x0000010212d37824 */ /* 0x010fe200078e02ff */
[----:B------:R-:W-:Y:S02]  /*176b0*/  PRMT R34, R82, 0x7632, R34 ;  /* 0x0000763252227816 */ /* 0x000fe40000000022 */
[----:B------:R-:W-:Y:S02]  /*176c0*/  IADD3 R112, P5, R153, R96, RZ ;  /* 0x0000006099707210 */ /* 0x000fe40007fbe0ff */
[----:B------:R-:W4:Y:S01]  /*176d0*/  LDC R18, c[0x0][0x278] ;  /* 0x00009e00ff127b82 */ /* 0x000f220000000800 */
[----:B---3--:R-:W-:Y:S02]  /*176e0*/  LEA R201, R10, -R10, 0x7 ;  /* 0x8000000a0ac97211 */ /* 0x008fe400078e38ff */
[----:B------:R-:W-:Y:S01]  /*176f0*/  IADD3 R200, P3, R81, R96, RZ ;  /* 0x0000006051c87210 */ /* 0x000fe20007f7e0ff */
[----:B------:R5:W-:Y:S01]  /*17700*/  STG.E.U16 desc[UR6][R198.64], R34 ;  /* 0x00000022c6007986 */ /* 0x000be2000c101506 */
[----:B------:R-:W-:-:S03]  /*17710*/  LEA.HI.X.SX32 R113, R113, R97, 0x1, P5 ;  /* 0x0000006171717211 */ /* 0x000fc600028f0eff */
[----:B------:R-:W3:Y:S01]  /*17720*/  LDC R24, c[0x0][0x278] ;  /* 0x00009e00ff187b82 */ /* 0x000ee20000000800 */
[----:B------:R-:W-:Y:S02]  /*17730*/  LEA.HI.X.SX32 R201, R201, R97, 0x1, P3 ;  /* 0x00000061c9c97211 */ /* 0x000fe400018f0eff */
[-C--:B------:R-:W-:Y:S02]  /*17740*/  LEA RZ, P3, R205, R96.reuse, 0x8 ;  /* 0x00000060cdff7211 */ /* 0x080fe400078640ff */
[----:B------:R-:W-:-:S03]  /*17750*/  IADD3 RZ, P5, R211, R96, RZ ;  /* 0x00000060d3ff7210 */ /* 0x000fc60007fbe0ff */
[----:B------:R-:W3:Y:S01]  /*17760*/  LDC R205, c[0x0][0x278] ;  /* 0x00009e00ffcd7b82 */ /* 0x000ee20000000800 */
[----:B-----5:R-:W-:Y:S01]  /*17770*/  SHF.L.U32 R199, R12, 0x7, RZ ;  /* 0x000000070cc77819 */ /* 0x020fe200000006ff */
[----:B------:R5:W-:Y:S01]  /*17780*/  STG.E.U16 desc[UR6][R112.64], R83 ;  /* 0x0000005370007986 */ /* 0x000be2000c101506 */
[----:B------:R-:W-:-:S05]  /*17790*/  PRMT R100, R83, 0x7632, R100 ;  /* 0x0000763253647816 */ /* 0x000fca0000000064 */
[----:B------:R-:W3:Y:S01]  /*177a0*/  LDC R211, c[0x0][0x278] ;  /* 0x00009e00ffd37b82 */ /* 0x000ee20000000800 */
[----:B0-----:R-:W-:Y:S02]  /*177b0*/  IMAD R203, R203, 0x81, RZ ;  /* 0x00000081cbcb7824 */ /* 0x001fe400078e02ff */
[----:B-1----:R-:W-:Y:S01]  /*177c0*/  IMAD R213, R14, 0x104, RZ ;  /* 0x000001040ed57824 */ /* 0x002fe200078e02ff */
[----:B-----5:R-:W-:Y:S01]  /*177d0*/  LEA.HI.X.SX32 R83, R199, R97, 0x1, P3 ;  /* 0x00000061c7537211 */ /* 0x020fe200018f0eff */
[----:B------:R-:W-:-:S03]  /*177e0*/  IMAD R199, R16, 0x106, RZ ;  /* 0x0000010610c77824 */ /* 0x000fc600078e02ff */
[----:B------:R-:W0:Y:S01]  /*177f0*/  LDC R10, c[0x0][0x278] ;  /* 0x00009e00ff0a7b82 */ /* 0x000e220000000800 */
[----:B------:R1:W-:Y:S01]  /*17800*/  STG.E.U16 desc[UR6][R200.64], R100 ;  /* 0x00000064c8007986 */ /* 0x0003e2000c101506 */
[----:B------:R-:W-:Y:S02]  /*17810*/  LEA.HI.X.SX32 R113, R203, R97, 0x1, P5 ;  /* 0x00000061cb717211 */ /* 0x000fe400028f0eff */
[----:B------:R-:W-:-:S04]  /*17820*/  IADD3 RZ, P5, R199, R96, RZ ;  /* 0x00000060c7ff7210 */ /* 0x000fc80007fbe0ff */
[----:B------:R-:W5:Y:S01]  /*17830*/  LDC R14, c[0x0][0x278] ;  /* 0x00009e00ff0e7b82 */ /* 0x000f620000000800 */
[----:B--2---:R-:W-:Y:S01]  /*17840*/  IMAD R199, R8, 0x83, RZ ;  /* 0x0000008308c77824 */ /* 0x004fe200078e02ff */
[----:B------:R-:W-:-:S06]  /*17850*/  LEA R82, R207, R6, 0x8 ;  /* 0x00000006cf527211 */ /* 0x000fcc00078e40ff */
[----:B-1----:R-:W1:Y:S01]  /*17860*/  LDC R201, c[0x0][0x278] ;  /* 0x00009e00ffc97b82 */ /* 0x002e620000000800 */
[----:B----4-:R-:W-:-:S07]  /*17870*/  IMAD R207, R18, 0x108, RZ ;  /* 0x0000010812cf7824 */ /* 0x010fce00078e02ff */
[----:B------:R-:W2:Y:S01]  /*17880*/  LDC R203, c[0x0][0x278] ;  /* 0x00009e00ffcb7b82 */ /* 0x000ea20000000800 */
[----:B------:R-:W-:Y:S01]  /*17890*/  IMAD R112, R209, 0x102, R6 ;  /* 0x00000102d1707824 */ /* 0x000fe200078e0206 */
[----:B------:R-:W-:-:S06]  /*178a0*/  PRMT R32, R88, 0x7632, R32 ;  /* 0x0000763258207816 */ /* 0x000fcc0000000020 */
[----:B------:R-:W4:Y:S01]  /*178b0*/  LDC R8, c[0x0][0x278] ;  /* 0x00009e00ff087b82 */ /* 0x000f220000000800 */
[----:B------:R-:W-:-:S07]  /*178c0*/  IADD3 RZ, P3, R213, R96, RZ ;  /* 0x00000060d5ff7210 */ /* 0x000fce0007f7e0ff */
[----:B------:R-:W4:Y:S01]  /*178d0*/  LDC R12, c[0x0][0x278] ;  /* 0x00009e00ff0c7b82 */ /* 0x000f220000000800 */
[----:B------:R3:W-:Y:S07]  /*178e0*/  STG.E.U16 desc[UR6][R82.64], R88 ;  /* 0x0000005852007986 */ /* 0x0007ee000c101506 */
[----:B------:R-:W4:Y:S01]  /*178f0*/  LDC R18, c[0x0][0x278] ;  /* 0x00009e00ff127b82 */ /* 0x000f220000000800 */
[----:B------:R0:W-:Y:S01]  /*17900*/  STG.E.U16 desc[UR6][R112.64], R32 ;  /* 0x0000002070007986 */ /* 0x0001e2000c101506 */
[----:B---3--:R-:W-:-:S06]  /*17910*/  LEA.HI.X.SX32 R83, R157, R97, 0x1, P3 ;  /* 0x000000619d537211 */ /* 0x008fcc00018f0eff */
[----:B------:R-:W3:Y:S01]  /*17920*/  LDC R16, c[0x0][0x278] ;  /* 0x00009e00ff107b82 */ /* 0x000ee20000000800 */
[--C-:B------:R-:W-:Y:S02]  /*17930*/  IMAD R82, R205, 0x104, R6.reuse ;  /* 0x00000104cd527824 */ /* 0x100fe400078e0206 */
[----:B------:R-:W-:Y:S02]  /*17940*/  IMAD R157, R24, 0x10a, RZ ;  /* 0x0000010a189d7824 */ /* 0x000fe400078e02ff */
[----:B0-----:R-:W-:Y:S01]  /*17950*/  IMAD R112, R211, 0x106, R6 ;  /* 0x00000106d3707824 */ /* 0x001fe200078e0206 */
[----:B------:R-:W-:Y:S02]  /*17960*/  LEA.HI.X.SX32 R113, R199, R97, 0x1, P5 ;  /* 0x00000061c7717211 */ /* 0x000fe400028f0eff */
[----:B------:R-:W-:Y:S01]  /*17970*/  PRMT R32, R89, 0x7632, R32 ;  /* 0x0000763259207816 */ /* 0x000fe20000000020 */
[----:B------:R-:W0:Y:S01]  /*17980*/  LDC R199, c[0x0][0x278] ;  /* 0x00009e00ffc77b82 */ /* 0x000e220000000800 */
[----:B------:R-:W-:Y:S01]  /*17990*/  STG.E.U16 desc[UR6][R82.64], R89 ;  /* 0x0000005952007986 */ /* 0x000fe2000c101506 */
[-C--:B------:R-:W-:Y:S01]  /*179a0*/  IADD3 RZ, P5, R157, R96.reuse, RZ ;  /* 0x000000609dff7210 */ /* 0x080fe20007fbe0ff */
[----:B------:R-:W-:Y:S01]  /*179b0*/  IMAD R157, R10, 0x85, RZ ;  /* 0x000000850a9d7824 */ /* 0x000fe200078e02ff */
[----:B------:R-:W-:Y:S01]  /*179c0*/  IADD3 RZ, P3, R207, R96, RZ ;  /* 0x00000060cfff7210 */ /* 0x000fe20007f7e0ff */
[----:B------:R5:W-:Y:S03]  /*179d0*/  STG.E.U16 desc[UR6][R112.64], R32 ;  /* 0x0000002070007986 */ /* 0x000be6000c101506 */
[----:B------:R-:W0:Y:S01]  /*179e0*/  LDC R205, c[0x0][0x278] ;  /* 0x00009e00ffcd7b82 */ /* 0x000e220000000800 */
[----:B--2---:R-:W-:Y:S01]  /*179f0*/  IMAD R88, R203, 0x10a, R6 ;  /* 0x0000010acb587824 */ /* 0x004fe200078e0206 */
[----:B------:R-:W-:-:S06]  /*17a00*/  PRMT R24, R90, 0x7632, R24 ;  /* 0x000076325a187816 */ /* 0x000fcc0000000018 */
[----:B------:R-:W2:Y:S01]  /*17a10*/  LDC R10, c[0x0][0x278] ;  /* 0x00009e00ff0a7b82 */ /* 0x000ea20000000800 */
[----:B-----5:R-:W-:Y:S01]  /*17a20*/  IMAD R113, R14, 0x10e, RZ ;  /* 0x0000010e0e717824 */ /* 0x020fe200078e02ff */
[-C--:B------:R-:W-:Y:S01]  /*17a30*/  LEA.HI.X.SX32 R83, R115, R97.reuse, 0x1, P3 ;  /* 0x0000006173537211 */ /* 0x080fe200018f0eff */
[----:B-1----:R-:W-:Y:S01]  /*17a40*/  IMAD R82, R201, 0x108, R6 ;  /* 0x00000108c9527824 */ /* 0x002fe200078e0206 */
[----:B------:R-:W-:-:S04]  /*17a50*/  LEA.HI.X.SX32 R89, R157, R97, 0x1, P5 ;  /* 0x000000619d597211 */ /* 0x000fc800028f0eff */
[----:B------:R-:W1:Y:S01]  /*17a60*/  LDC R14, c[0x0][0x278] ;  /* 0x00009e00ff0e7b82 */ /* 0x000e620000000800 */
[----:B------:R-:W-:Y:S01]  /*17a70*/  IADD3 RZ, P5, R113, R96, RZ ;  /* 0x0000006071ff7210 */ /* 0x000fe20007fbe0ff */
[----:B----4-:R-:W-:Y:S01]  /*17a80*/  IMAD R113, R8, 0x87, RZ ;  /* 0x0000008708717824 */ /* 0x010fe200078e02ff */
[----:B------:R-:W-:Y:S01]  /*17a90*/  STG.E.U16 desc[UR6][R82.64], R90 ;  /* 0x0000005a52007986 */ /* 0x000fe2000c101506 */
[----:B------:R-:W-:-:S04]  /*17aa0*/  IMAD R207, R12, 0x10c, RZ ;  /* 0x0000010c0ccf7824 */ /* 0x000fc800078e02ff */
[----:B------:R-:W4:Y:S01]  /*17ab0*/  LDC R115, c[0x0][0x278] ;  /* 0x00009e00ff737b82 */ /* 0x000f220000000800 */
[----:B------:R5:W-:Y:S07]  /*17ac0*/  STG.E.U16 desc[UR6][R88.64], R24 ;  /* 0x0000001858007986 */ /* 0x000bee000c101506 */
[----:B------:R-:W4:Y:S01]  /*17ad0*/  LDC R157, c[0x0][0x278] ;  /* 0x00009e00ff9d7b82 */ /* 0x000f220000000800 */
[----:B---3--:R-:W-:-:S07]  /*17ae0*/  IMAD R201, R16, 0x110, RZ ;  /* 0x0000011010c97824 */ /* 0x008fce00078e02ff */
[----:B------:R-:W3:Y:S01]  /*17af0*/  LDC R8, c[0x0][0x278] ;  /* 0x00009e00ff087b82 */ /* 0x000ee20000000800 */
[----:B-----5:R-:W-:Y:S01]  /*17b00*/  LEA.HI.X.SX32 R89, R113, R97, 0x1, P5 ;  /* 0x0000006171597211 */ /* 0x020fe200028f0eff */
[----:B------:R-:W-:Y:S01]  /*17b10*/  IMAD R113, R18, 0x112, RZ ;  /* 0x0000011212717824 */ /* 0x000fe200078e02ff */
[----:B------:R-:W-:-:S05]  /*17b20*/  IADD3 RZ, P3, R207, R96, RZ ;  /* 0x00000060cfff7210 */ /* 0x000fca0007f7e0ff */
[----:B------:R-:W5:Y:S01]  /*17b30*/  LDC R12, c[0x0][0x278] ;  /* 0x00009e00ff0c7b82 */ /* 0x000f620000000800 */
[----:B------:R-:W-:Y:S01]  /*17b40*/  LEA.HI.X.SX32 R83, R163, R97, 0x1, P3 ;  /* 0x00000061a3537211 */ /* 0x000fe200018f0eff */
[----:B0-----:R-:W-:-:S06]  /*17b50*/  IMAD R82, R199, 0x10c, R6 ;  /* 0x0000010cc7527824 */ /* 0x001fcc00078e0206 */
[----:B------:R-:W0:Y:S08]  /*17b60*/  LDC R18, c[0x0][0x278] ;  /* 0x00009e00ff127b82 */ /* 0x000e300000000800 */
[----:B------:R-:W0:Y:S01]  /*17b70*/  LDC R16, c[0x0][0x278] ;  /* 0x00009e00ff107b82 */ /* 0x000e220000000800 */
[----:B------:R-:W-:Y:S01]  /*17b80*/  IMAD R88, R205, 0x10e, R6 ;  /* 0x0000010ecd587824 */ /* 0x000fe200078e0206 */
[----:B------:R-:W-:Y:S01]  /*17b90*/  PRMT R24, R91, 0x7632, R24 ;  /* 0x000076325b187816 */ /* 0x000fe20000000018 */
[----:B------:R1:W-:Y:S01]  /*17ba0*/  STG.E.U16 desc[UR6][R82.64], R91 ;  /* 0x0000005b52007986 */ /* 0x0003e2000c101506 */
[----:B------:R-:W-:-:S04]  /*17bb0*/  IADD3 RZ, P5, R113, R96, RZ ;  /* 0x0000006071ff7210 */ /* 0x000fc80007fbe0ff */
[----:B------:R-:W0:Y:S01]  /*17bc0*/  LDC R163, c[0x0][0x278] ;  /* 0x00009e00ffa37b82 */ /* 0x000e220000000800 */
[----:B--2---:R-:W-:Y:S01]  /*17bd0*/  IMAD R113, R10, 0x89, RZ ;  /* 0x000000890a717824 */ /* 0x004fe200078e02ff */
[----:B------:R-:W-:-:S06]  /*17be0*/  IADD3 RZ, P3, R201, R96, RZ ;  /* 0x00000060c9ff7210 */ /* 0x000fcc0007f7e0ff */
[----:B------:R-:W2:Y:S01]  /*17bf0*/  LDC R199, c[0x0][0x278] ;  /* 0x00009e00ffc77b82 */ /* 0x000ea20000000800 */
[----:B-1----:R-:W-:Y:S01]  /*17c00*/  IMAD R91, R14, 0x116, RZ ;  /* 0x000001160e5b7824 */ /* 0x002fe200078e02ff */
[----:B------:R1:W-:Y:S01]  /*17c10*/  STG.E.U16 desc[UR6][R88.64], R24 ;  /* 0x0000001858007986 */ /* 0x0003e2000c101506 */
[----:B----4-:R-:W-:Y:S01]  /*17c20*/  IMAD R82, R115, 0x110, R6 ;  /* 0x0000011073527824 */ /* 0x010fe200078e0206 */
[----:B------:R-:W-:-:S04]  /*17c30*/  LEA.HI.X.SX32 R83, R161, R97, 0x1, P3 ;  /* 0x00000061a1537211 */ /* 0x000fc800018f0eff */
[----:B------:R-:W4:Y:S01]  /*17c40*/  LDC R10, c[0x0][0x278] ;  /* 0x00009e00ff0a7b82 */ /* 0x000f220000000800 */
[----:B-----5:R-:W-:-:S07]  /*17c50*/  IMAD R201, R12, 0x114, RZ ;  /* 0x000001140cc97824 */ /* 0x020fce00078e02ff */
[----:B------:R-:W5:Y:S01]  /*17c60*/  LDC R14, c[0x0][0x278] ;  /* 0x00009e00ff0e7b82 */ /* 0x000f620000000800 */
[----:B-1----:R-:W-:Y:S01]  /*17c70*/  LEA.HI.X.SX32 R89, R113, R97, 0x1, P5 ;  /* 0x0000006171597211 */ /* 0x002fe200028f0eff */
[----:B------:R-:W-:Y:S01]  /*17c80*/  IMAD R88, R157, 0x112, R6 ;  /* 0x000001129d587824 */ /* 0x000fe200078e0206 */
[----:B------:R-:W-:Y:S02]  /*17c90*/  PRMT R24, R72, 0x7632, R24 ;  /* 0x0000763248187816 */ /* 0x000fe40000000018 */
[-C--:B------:R-:W-:Y:S01]  /*17ca0*/  IADD3 RZ, P5, R91, R96.reuse, RZ ;  /* 0x000000605bff7210 */ /* 0x080fe20007fbe0ff */
[----:B---3--:R-:W-:Y:S02]  /*17cb0*/  IMAD R91, R8, 0x8b, RZ ;  /* 0x0000008b085b7824 */ /* 0x008fe400078e02ff */
[----:B------:R-:W1:Y:S01]  /*17cc0*/  LDC R113, c[0x0][0x278] ;  /* 0x00009e00ff717b82 */ /* 0x000e620000000800 */
[----:B------:R-:W-:Y:S07]  /*17cd0*/  STG.E.U16 desc[UR6][R82.64], R72 ;  /* 0x0000004852007986 */ /* 0x000fee000c101506 */
[----:B------:R-:W3:Y:S01]  /*17ce0*/  LDC R115, c[0x0][0x278] ;  /* 0x00009e00ff737b82 */ /* 0x000ee20000000800 */
[----:B------:R2:W-:Y:S01]  /*17cf0*/  STG.E.U16 desc[UR6][R88.64], R24 ;  /* 0x0000001858007986 */ /* 0x0005e2000c101506 */
[----:B------:R-:W-:-:S06]  /*17d00*/  IADD3 RZ, P3, R201, R96, RZ ;  /* 0x00000060c9ff7210 */ /* 0x000fcc0007f7e0ff */
[----:B------:R-:W3:Y:S01]  /*17d10*/  LDC R8, c[0x0][0x278] ;  /* 0x00009e00ff087b82 */ /* 0x000ee20000000800 */
[----:B0-----:R-:W-:Y:S01]  /*17d20*/  IMAD R157, R16, 0x118, RZ ;  /* 0x00000118109d7824 */ /* 0x001fe200078e02ff */
[----:B--2---:R-:W-:Y:S01]  /*17d30*/  LEA.HI.X.SX32 R89, R91, R97, 0x1, P5 ;  /* 0x000000615b597211 */ /* 0x004fe200028f0eff */
[----:B------:R-:W-:-:S05]  /*17d40*/  IMAD R91, R18, 0x11a, RZ ;  /* 0x0000011a125b7824 */ /* 0x000fca00078e02ff */
[----:B------:R-:W0:Y:S01]  /*17d50*/  LDC R12, c[0x0][0x278] ;  /* 0x00009e00ff0c7b82 */ /* 0x000e220000000800 */
[----:B------:R-:W-:Y:S01]  /*17d60*/  LEA.HI.X.SX32 R83, R159, R97, 0x1, P3 ;  /* 0x000000619f537211 */ /* 0x000fe200018f0eff */
[----:B------:R-:W-:Y:S01]  /*17d70*/  IMAD R82, R163, 0x114, R6 ;  /* 0x00000114a3527824 */ /* 0x000fe200078e0206 */
[----:B------:R-:W-:-:S05]  /*17d80*/  IADD3 RZ, P3, R157, R96, RZ ;  /* 0x000000609dff7210 */ /* 0x000fca0007f7e0ff */
[----:B------:R-:W2:Y:S01]  /*17d90*/  LDC R18, c[0x0][0x278] ;  /* 0x00009e00ff127b82 */ /* 0x000ea20000000800 */
[----:B------:R-:W-:Y:S01]  /*17da0*/  IMAD R88, R199, 0x116, R6 ;  /* 0x00000116c7587824 */ /* 0x000fe200078e0206 */
[----:B------:R-:W-:-:S06]  /*17db0*/  PRMT R24, R73, 0x7632, R24 ;  /* 0x0000763249187816 */ /* 0x000fcc0000000018 */
[----:B------:R-:W2:Y:S01]  /*17dc0*/  LDC R16, c[0x0][0x278] ;  /* 0x00009e00ff107b82 */ /* 0x000ea20000000800 */
[----:B------:R-:W-:Y:S01]  /*17dd0*/  STG.E.U16 desc[UR6][R82.64], R73 ;  /* 0x0000004952007986 */ /* 0x000fe2000c101506 */
[----:B------:R-:W-:Y:S01]  /*17de0*/  IADD3 RZ, P5, R91, R96, RZ ;  /* 0x000000605bff7210 */ /* 0x000fe20007fbe0ff */
[----:B----4-:R-:W-:-:S05]  /*17df0*/  IMAD R91, R10, 0x8d, RZ ;  /* 0x0000008d0a5b7824 */ /* 0x010fca00078e02ff */
[----:B------:R-:W4:Y:S01]  /*17e00*/  LDC R157, c[0x0][0x278] ;  /* 0x00009e00ff9d7b82 */ /* 0x000f220000000800 */
[----:B------:R5:W-:Y:S07]  /*17e10*/  STG.E.U16 desc[UR6][R88.64], R24 ;  /* 0x0000001858007986 */ /* 0x000bee000c101506 */
[----:B------:R-:W4:Y:S01]  /*17e20*/  LDC R159, c[0x0][0x278] ;  /* 0x00009e00ff9f7b82 */ /* 0x000f220000000800 */
[----:B-1----:R-:W-:Y:S02]  /*17e30*/  IMAD R72, R113, 0x118, R6 ;  /* 0x0000011871487824 */ /* 0x002fe400078e0206 */
[----:B-----5:R-:W-:-:S05]  /*17e40*/  IMAD R89, R14, 0x11e, RZ ;  /* 0x0000011e0e597824 */ /* 0x020fca00078e02ff */
[----:B------:R-:W1:Y:S01]  /*17e50*/  LDC R10, c[0x0][0x278] ;  /* 0x00009e00ff0a7b82 */ /* 0x000e620000000800 */
[-C--:B------:R-:W-:Y:S01]  /*17e60*/  LEA.HI.X.SX32 R73, R169, R97.reuse, 0x1, P3 ;  /* 0x00000061a9497211 */ /* 0x080fe200018f0eff */
[----:B---3--:R-:W-:Y:S01]  /*17e70*/  IMAD R82, R115, 0x11a, R6 ;  /* 0x0000011a73527824 */ /* 0x008fe200078e0206 */
[----:B------:R-:W-:-:S05]  /*17e80*/  LEA.HI.X.SX32 R83, R91, R97, 0x1, P5 ;  /* 0x000000615b537211 */ /* 0x000fca00028f0eff */
[----:B------:R-:W3:Y:S01]  /*17e90*/  LDC R14, c[0x0][0x278] ;  /* 0x00009e00ff0e7b82 */ /* 0x000ee20000000800 */
[----:B------:R-:W-:Y:S02]  /*17ea0*/  PRMT R24, R74, 0x7632, R24 ;  /* 0x000076324a187816 */ /* 0x000fe40000000018 */
[----:B------:R-:W-:Y:S01]  /*17eb0*/  IADD3 RZ, P5, R89, R96, RZ ;  /* 0x0000006059ff7210 */ /* 0x000fe20007fbe0ff */
[----:B------:R-:W-:-:S04]  /*17ec0*/  IMAD R89, R8, 0x8f, RZ ;  /* 0x0000008f08597824 */ /* 0x000fc800078e02ff */
[----:B------:R-:W5:Y:S01]  /*17ed0*/  LDC R91, c[0x0][0x278] ;  /* 0x00009e00ff5b7b82 */ /* 0x000f620000000800 */
[----:B0-----:R-:W-:Y:S01]  /*17ee0*/  IMAD R161, R12, 0x11c, RZ ;  /* 0x0000011c0ca17824 */ /* 0x001fe200078e02ff */
[----:B------:R-:W-:Y:S06]  /*17ef0*/  STG.E.U16 desc[UR6][R72.64], R74 ;  /* 0x0000004a48007986 */ /* 0x000fec000c101506 */
[----:B------:R-:W0:Y:S01]  /*17f00*/  LDC R113, c[0x0][0x278] ;  /* 0x00009e00ff717b82 */ /* 0x000e220000000800 */
[----:B------:R4:W-:Y:S07]  /*17f10*/  STG.E.U16 desc[UR6][R82.64], R24 ;  /* 0x0000001852007986 */ /* 0x0009ee000c101506 */
[----:B------:R-:W5:Y:S01]  /*17f20*/  LDC R8, c[0x0][0x278] ;  /* 0x00009e00ff087b82 */ /* 0x000f620000000800 */
[----:B------:R-:W-:Y:S01]  /*17f30*/  IADD3 RZ, P3, R161, R96, RZ ;  /* 0x00000060a1ff7210 */ /* 0x000fe20007f7e0ff */
[----:B--2---:R-:W-:Y:S01]  /*17f40*/  IMAD R115, R16, 0x120, RZ ;  /* 0x0000012010737824 */ /* 0x004fe200078e02ff */
[----:B----4-:R-:W-:Y:S01]  /*17f50*/  LEA.HI.X.SX32 R83, R89, R97, 0x1, P5 ;  /* 0x0000006159537211 */ /* 0x010fe200028f0eff */
[----:B------:R-:W-:-:S04]  /*17f60*/  IMAD R89, R18, 0x122, RZ ;  /* 0x0000012212597824 */ /* 0x000fc800078e02ff */
[----:B------:R-:W2:Y:S01]  /*17f70*/  LDC R12, c[0x0][0x278] ;  /* 0x00009e00ff0c7b82 */ /* 0x000ea20000000800 */
[----:B------:R-:W-:Y:S01]  /*17f80*/  IMAD R72, R157, 0x11c, R6 ;  /* 0x0000011c9d487824 */ /* 0x000fe200078e0206 */
[----:B------:R-:W-:-:S06]  /*17f90*/  LEA.HI.X.SX32 R73, R167, R97, 0x1, P3 ;  /* 0x00000061a7497211 */ /* 0x000fcc00018f0eff */
[----:B------:R-:W4:Y:S01]  /*17fa0*/  LDC R18, c[0x0][0x278] ;  /* 0x00009e00ff127b82 */ /* 0x000f220000000800 */
[----:B------:R-:W-:Y:S01]  /*17fb0*/  IMAD R82, R159, 0x11e, R6 ;  /* 0x0000011e9f527824 */ /* 0x000fe200078e0206 */
[----:B------:R-:W-:-:S06]  /*17fc0*/  PRMT R24, R75, 0x7632, R24 ;  /* 0x000076324b187816 */ /* 0x000fcc0000000018 */
[----:B------:R-:W4:Y:S01]  /*17fd0*/  LDC R16, c[0x0][0x278] ;  /* 0x00009e00ff107b82 */ /* 0x000f220000000800 */
[-C--:B------:R-:W-:Y:S01]  /*17fe0*/  IADD3 RZ, P3, R115, R96.reuse, RZ ;  /* 0x0000006073ff7210 */ /* 0x080fe20007f7e0ff */
[----:B------:R-:W-:Y:S01]  /*17ff0*/  STG.E.U16 desc[UR6][R72.64], R75 ;  /* 0x0000004b48007986 */ /* 0x000fe2000c101506 */
[----:B------:R-:W-:Y:S01]  /*18000*/  IADD3 RZ, P5, R89, R96, RZ ;  /* 0x0000006059ff7210 */ /* 0x000fe20007fbe0ff */
[----:B-1----:R-:W-:Y:S02]  /*18010*/  IMAD R89, R10, 0x91, RZ ;  /* 0x000000910a597824 */ /* 0x002fe400078e02ff */
[----:B------:R3:W-:Y:S02]  /*18020*/  STG.E.U16 desc[UR6][R82.64], R24 ;  /* 0x0000001852007986 */ /* 0x0007e4000c101506 */
[----:B------:R-:W1:Y:S01]  /*18030*/  LDC R115, c[0x0][0x278] ;  /* 0x00009e00ff737b82 */ /* 0x000e620000000800 */
[----:B0-----:R-:W-:-:S07]  /*18040*/  IMAD R74, R113, 0x122, R6 ;  /* 0x00000122714a7824 */ /* 0x001fce00078e0206 */
[----:B------:R-:W0:Y:S01]  /*18050*/  LDC R157, c[0x0][0x278] ;  /* 0x00009e00ff9d7b82 */ /* 0x000e220000000800 */
[----:B---3--:R-:W-:Y:S01]  /*18060*/  IMAD R83, R14, 0x126, RZ ;  /* 0x000001260e537824 */ /* 0x008fe200078e02ff */
[-C--:B------:R-:W-:Y:S01]  /*18070*/  LEA.HI.X.SX32 R73, R165, R97.reuse, 0x1, P3 ;  /* 0x00000061a5497211 */ /* 0x080fe200018f0eff */
[----:B-----5:R-:W-:Y:S01]  /*18080*/  IMAD R72, R91, 0x120, R6 ;  /* 0x000001205b487824 */ /* 0x020fe200078e0206 */
[----:B------:R-:W-:Y:S02]  /*18090*/  LEA.HI.X.SX32 R75, R89, R97, 0x1, P5 ;  /* 0x00000061594b7211 */ /* 0x000fe400028f0eff */
[----:B------:R-:W-:Y:S02]  /*180a0*/  PRMT R24, R76, 0x7632, R24 ;  /* 0x000076324c187816 */ /* 0x000fe40000000018 */
[----:B------:R-:W3:Y:S01]  /*180b0*/  LDC R10, c[0x0][0x278] ;  /* 0x00009e00ff0a7b82 */ /* 0x000ee20000000800 */
[----:B------:R-:W-:Y:S01]  /*180c0*/  IADD3 RZ, P5, R83, R96, RZ ;  /* 0x0000006053ff7210 */ /* 0x000fe20007fbe0ff */
[----:B------:R-:W-:Y:S01]  /*180d0*/  IMAD R83, R8, 0x93, RZ ;  /* 0x0000009308537824 */ /* 0x000fe200078e02ff */
[----:B------:R-:W-:Y:S01]  /*180e0*/  STG.E.U16 desc[UR6][R72.64], R76 ;  /* 0x0000004c48007986 */ /* 0x000fe2000c101506 */
[----:B--2---:R-:W-:-:S04]  /*180f0*/  IMAD R159, R12, 0x124, RZ ;  /* 0x000001240c9f7824 */ /* 0x004fc800078e02ff */
[----:B------:R-:W2:Y:S01]  /*18100*/  LDC R89, c[0x0][0x278] ;  /* 0x00009e00ff597b82 */ /* 0x000ea20000000800 */
[----:B------:R5:W-:Y:S07]  /*18110*/  STG.E.U16 desc[UR6][R74.64], R24 ;  /* 0x000000184a007986 */ /* 0x000bee000c101506 */
[----:B------:R-:W2:Y:S01]  /*18120*/  LDC R91, c[0x0][0x278] ;  /* 0x00009e00ff5b7b82 */ /* 0x000ea20000000800 */
[----:B------:R-:W-:Y:S01]  /*18130*/  IADD3 RZ, P3, R159, R96, RZ ;  /* 0x000000609fff7210 */ /* 0x000fe20007f7e0ff */
[----:B----4-:R-:W-:Y:S01]  /*18140*/  IMAD R113, R16, 0x128, RZ ;  /* 0x0000012810717824 */ /* 0x010fe200078e02ff */
[----:B-----5:R-:W-:Y:S01]  /*18150*/  LEA.HI.X.SX32 R75, R83, R97, 0x1, P5 ;  /* 0x00000061534b7211 */ /* 0x020fe200028f0eff */
[----:B------:R-:W-:-:S04]  /*18160*/  IMAD R83, R18, 0x12a, RZ ;  /* 0x0000012a12537824 */ /* 0x000fc800078e02ff */
[----:B------:R-:W4:Y:S01]  /*18170*/  LDC R12, c[0x0][0x278] ;  /* 0x00009e00ff0c7b82 */ /* 0x000f220000000800 */
[----:B------:R-:W-:-:S07]  /*18180*/  LEA.HI.X.SX32 R73, R125, R97, 0x1, P3 ;  /* 0x000000617d497211 */ /* 0x000fce00018f0eff */
[----:B------:R-:W5:Y:S01]  /*18190*/  LDC R14, c[0x0][0x278] ;  /* 0x00009e00ff0e7b82 */ /* 0x000f620000000800 */
[-C--:B------:R-:W-:Y:S02]  /*181a0*/  IADD3 RZ, P5, R83, R96.reuse, RZ ;  /* 0x0000006053ff7210 */ /* 0x080fe40007fbe0ff */
[----:B------:R-:W-:-:S05]  /*181b0*/  IADD3 RZ, P3, R113, R96, RZ ;  /* 0x0000006071ff7210 */ /* 0x000fca0007f7e0ff */
[----:B------:R-:W5:Y:S01]  /*181c0*/  LDC R8, c[0x0][0x278] ;  /* 0x00009e00ff087b82 */ /* 0x000f620000000800 */
[----:B-1----:R-:W-:Y:S01]  /*181d0*/  IMAD R72, R115, 0x124, R6 ;  /* 0x0000012473487824 */ /* 0x002fe200078e0206 */
[----:B------:R-:W-:Y:S01]  /*181e0*/  PRMT R32, R77, 0x7632, R32 ;  /* 0x000076324d207816 */ /* 0x000fe20000000020 */
[----:B0-----:R-:W-:-:S05]  /*181f0*/  IMAD R74, R157, 0x126, R6 ;  /* 0x000001269d4a7824 */ /* 0x001fca00078e0206 */
[----:B------:R-:W0:Y:S01]  /*18200*/  LDC R83, c[0x0][0x278] ;  /* 0x00009e00ff537b82 */ /* 0x000e220000000800 */
[----:B------:R3:W-:Y:S07]  /*18210*/  STG.E.U16 desc[UR6][R72.64], R77 ;  /* 0x0000004d48007986 */ /* 0x0007ee000c101506 */
[----:B------:R-:W1:Y:S01]  /*18220*/  LDC R16, c[0x0][0x278] ;  /* 0x00009e00ff107b82 */ /* 0x000e620000000800 */
[----:B------:R2:W-:Y:S07]  /*18230*/  STG.E.U16 desc[UR6][R74.64], R32 ;  /* 0x000000204a007986 */ /* 0x0005ee000c101506 */
[----:B------:R-:W1:Y:S01]  /*18240*/  LDC R113, c[0x0][0x278] ;  /* 0x00009e00ff717b82 */ /* 0x000e620000000800 */
[----:B---3--:R-:W-:-:S02]  /*18250*/  IMAD R77, R10, 0x95, RZ ;  /* 0x000000950a4d7824 */ /* 0x008fc400078e02ff */
[--C-:B--2---:R-:W-:Y:S02]  /*18260*/  IMAD R72, R89, 0x128, R6.reuse ;  /* 0x0000012859487824 */ /* 0x104fe400078e0206 */
[----:B------:R-:W-:-:S03]  /*18270*/  IMAD R74, R91, 0x12a, R6 ;  /* 0x0000012a5b4a7824 */ /* 0x000fc600078e0206 */
[----:B------:R-:W2:Y:S01]  /*18280*/  LDC R18, c[0x0][0x278] ;  /* 0x00009e00ff127b82 */ /* 0x000ea20000000800 */
[----:B------:R-:W-:Y:S01]  /*18290*/  LEA.HI.X.SX32 R73, R127, R97, 0x1, P3 ;  /* 0x000000617f497211 */ /* 0x000fe200018f0eff */
[----:B----4-:R-:W-:-:S06]  /*182a0*/  IMAD R125, R12, 0x12c, RZ ;  /* 0x0000012c0c7d7824 */ /* 0x010fcc00078e02ff */
[----:B------:R-:W3:Y:S01]  /*182b0*/  LDC R24, c[0x0][0x278] ;  /* 0x00009e00ff187b82 */ /* 0x000ee20000000800 */
[----:B------:R-:W-:-:S07]  /*182c0*/  LEA.HI.X.SX32 R75, R77, R97, 0x1, P5 ;  /* 0x000000614d4b7211 */ /* 0x000fce00028f0eff */
[----:B------:R-:W4:Y:S01]  /*182d0*/  LDC R32, c[0x0][0x278] ;  /* 0x00009e00ff207b82 */ /* 0x000f220000000800 */
[----:B-----5:R-:W-:-:S07]  /*182e0*/  IMAD R77, R14, 0x12e, RZ ;  /* 0x0000012e0e4d7824 */ /* 0x020fce00078e02ff */
[----:B------:R-:W5:Y:S01]  /*182f0*/  LDC R115, c[0x0][0x278] ;  /* 0x00009e00ff737b82 */ /* 0x000f620000000800 */
[----:B------:R0:W-:Y:S07]  /*18300*/  STG.E.U16 desc[UR6][R72.64], R78 ;  /* 0x0000004e48007986 */ /* 0x0001ee000c101506 */
[----:B------:R-:W4:Y:S08]  /*18310*/  LDC R89, c[0x0][0x278] ;  /* 0x00009e00ff597b82 */ /* 0x000f300000000800 */
[----:B------:R-:W4:Y:S01]  /*18320*/  LDC R91, c[0x0][0x278] ;  /* 0x00009e00ff5b7b82 */ /* 0x000f220000000800 */
[-C--:B------:R-:W-:Y:S01]  /*18330*/  IADD3 RZ, P3, R125, R96.reuse, RZ ;  /* 0x000000607dff7210 */ /* 0x080fe20007f7e0ff */
[----:B0-----:R-:W-:Y:S01]  /*18340*/  IMAD R73, R8, 0x97, RZ ;  /* 0x0000009708497824 */ /* 0x001fe200078e02ff */
[----:B------:R-:W-:Y:S01]  /*18350*/  IADD3 RZ, P5, R77, R96, RZ ;  /* 0x000000604dff7210 */ /* 0x000fe20007fbe0ff */
[----:B------:R-:W-:Y:S01]  /*18360*/  IMAD R76, R83, 0x12c, R6 ;  /* 0x0000012c534c7824 */ /* 0x000fe200078e0206 */
[----:B------:R-:W-:-:S03]  /*18370*/  PRMT R12, R78, 0x7632, R12 ;  /* 0x000076324e0c7816 */ /* 0x000fc6000000000c */
[----:B------:R-:W0:Y:S01]  /*18380*/  LDC R10, c[0x0][0x278] ;  /* 0x00009e00ff0a7b82 */ /* 0x000e220000000800 */
[-C--:B------:R-:W-:Y:S01]  /*18390*/  LEA.HI.X.SX32 R77, R173, R97.reuse, 0x1, P3 ;  /* 0x00000061ad4d7211 */ /* 0x080fe200018f0eff */
[----:B-1----:R-:W-:Y:S01]  /*183a0*/  IMAD R83, R16, 0x130, RZ ;  /* 0x0000013010537824 */ /* 0x002fe200078e02ff */
[----:B------:R-:W-:Y:S01]  /*183b0*/  PRMT R8, R79, 0x7632, R8 ;  /* 0x000076324f087816 */ /* 0x000fe20000000008 */
[----:B------:R-:W-:Y:S01]  /*183c0*/  IMAD R72, R113, 0x12e, R6 ;  /* 0x0000012e71487824 */ /* 0x000fe200078e0206 */
[----:B------:R-:W-:-:S03]  /*183d0*/  LEA.HI.X.SX32 R73, R73, R97, 0x1, P5 ;  /* 0x0000006149497211 */ /* 0x000fc600028f0eff */
[----:B------:R-:W1:Y:S01]  /*183e0*/  LDC R14, c[0x0][0x278] ;  /* 0x00009e00ff0e7b82 */ /* 0x000e620000000800 */
[----:B------:R5:W-:Y:S01]  /*183f0*/  STG.E.U16 desc[UR6][R74.64], R12 ;  /* 0x0000000c4a007986 */ /* 0x000be2000c101506 */
[----:B------:R-:W-:-:S06]  /*18400*/  IADD3 RZ, P3, R83, R96, RZ ;  /* 0x0000006053ff7210 */ /* 0x000fcc0007f7e0ff */
[----:B------:R-:W1:Y:S01]  /*18410*/  LDC R16, c[0x0][0x278] ;  /* 0x00009e00ff107b82 */ /* 0x000e620000000800 */
[----:B------:R4:W-:Y:S01]  /*18420*/  STG.E.U16 desc[UR6][R76.64], R79 ;  /* 0x0000004f4c007986 */ /* 0x0009e2000c101506 */
[----:B--2---:R-:W-:-:S03]  /*18430*/  IMAD R83, R18, 0x132, RZ ;  /* 0x0000013212537824 */ /* 0x004fc600078e02ff */
[----:B------:R2:W-:Y:S01]  /*18440*/  STG.E.U16 desc[UR6][R72.64], R8 ;  /* 0x0000000848007986 */ /* 0x0005e2000c101506 */
[----:B---3--:R-:W-:Y:S02]  /*18450*/  IMAD R113, R24, 0x134, RZ ;  /* 0x0000013418717824 */ /* 0x008fe400078e02ff */
[----:B------:R-:W3:Y:S01]  /*18460*/  LDC R18, c[0x0][0x278] ;  /* 0x00009e00ff127b82 */ /* 0x000ee20000000800 */
[----:B-----5:R-:W-:Y:S02]  /*18470*/  IMAD R74, R115, 0x130, R6 ;  /* 0x00000130734a7824 */ /* 0x020fe400078e0206 */
[----:B----4-:R-:W-:-:S05]  /*18480*/  IMAD R79, R32, 0x136, RZ ;  /* 0x00000136204f7824 */ /* 0x010fca00078e02ff */
[----:B------:R-:W4:Y:S01]  /*18490*/  LDC R24, c[0x0][0x278] ;  /* 0x00009e00ff187b82 */ /* 0x000f220000000800 */
[--C-:B------:R-:W-:Y:S02]  /*184a0*/  IMAD R76, R89, 0x132, R6.reuse ;  /* 0x00000132594c7824 */ /* 0x100fe400078e0206 */
[----:B------:R-:W-:-:S05]  /*184b0*/  IMAD R12, R91, 0x134, R6 ;  /* 0x000001345b0c7824 */ /* 0x000fca00078e0206 */
[----:B--2---:R-:W2:Y:S08]  /*184c0*/  LDC R8, c[0x0][0x278] ;  /* 0x00009e00ff087b82 */ /* 0x004eb00000000800 */
[----:B------:R-:W5:Y:S01]  /*184d0*/  LDC R32, c[0x0][0x278] ;  /* 0x00009e00ff207b82 */ /* 0x000f620000000800 */
[----:B------:R-:W-:-:S07]  /*184e0*/  LEA.HI.X.SX32 R75, R171, R97, 0x1, P3 ;  /* 0x00000061ab4b7211 */ /* 0x000fce00018f0eff */
[----:B------:R-:W4:Y:S01]  /*184f0*/  LDC R6, c[0x0][0x278] ;  /* 0x00009e00ff067b82 */ /* 0x000f220000000800 */
[----:B0-----:R-:W-:Y:S01]  /*18500*/  IMAD R77, R10, 0x99, RZ ;  /* 0x000000990a4d7824 */ /* 0x001fe200078e02ff */
[-C--:B------:R-:W-:Y:S01]  /*18510*/  IADD3 RZ, P3, R83, R96.reuse, RZ ;  /* 0x0000006053ff7210 */ /* 0x080fe20007f7e0ff */
[----:B-1----:R-:W-:Y:S01]  /*18520*/  IMAD R73, R14, 0x9b, RZ ;  /* 0x0000009b0e497824 */ /* 0x002fe200078e02ff */
[----:B------:R-:W-:-:S04]  /*18530*/  IADD3 RZ, P5, R113, R96, RZ ;  /* 0x0000006071ff7210 */ /* 0x000fc80007fbe0ff */
[----:B------:R-:W0:Y:S01]  /*18540*/  LDC R34, c[0x0][0x278] ;  /* 0x00009e00ff227b82 */ /* 0x000e220000000800 */
[----:B------:R1:W-:Y:S01]  /*18550*/  STG.E.U16 desc[UR6][R74.64], R64 ;  /* 0x000000404a007986 */ /* 0x0003e2000c101506 */
[----:B------:R-:W-:Y:S01]  /*18560*/  IADD3 R72, P6, R79, R96, RZ ;  /* 0x000000604f487210 */ /* 0x000fe20007fde0ff */
[----:B------:R-:W-:Y:S01]  /*18570*/  IMAD R83, R16, 0x138, RZ ;  /* 0x0000013810537824 */ /* 0x000fe200078e02ff */
[----:B------:R-:W-:-:S04]  /*18580*/  LEA.HI.X.SX32 R77, R77, R97, 0x1, P3 ;  /* 0x000000614d4d7211 */ /* 0x000fc800018f0eff */
[----:B------:R-:W0:Y:S01]  /*18590*/  LDC R78, c[0x0][0x278] ;  /* 0x00009e00ff4e7b82 */ /* 0x000e220000000800 */
[----:B------:R-:W-:Y:S02]  /*185a0*/  LEA.HI.X.SX32 R13, R13, R97, 0x1, P5 ;  /* 0x000000610d0d7211 */ /* 0x000fe400028f0eff */
[----:B-1----:R-:W-:-:S05]  /*185b0*/  PRMT R64, R64, 0x7632, R64 ;  /* 0x0000763240407816 */ /* 0x002fca0000000040 */
[----:B------:R-:W1:Y:S01]  /*185c0*/  LDC R10, c[0x0][0x278] ;  /* 0x00009e00ff0a7b82 */ /* 0x000e620000000800 */
[----:B------:R-:W-:Y:S02]  /*185d0*/  LEA.HI.X.SX32 R73, R73, R97, 0x1, P6 ;  /* 0x0000006149497211 */ /* 0x000fe400030f0eff */
[----:B------:R-:W-:Y:S01]  /*185e0*/  PRMT R74, R65, 0x7632, R74 ;  /* 0x00007632414a7816 */ /* 0x000fe2000000004a */
[----:B------:R2:W-:Y:S04]  /*185f0*/  STG.E.U16 desc[UR6][R76.64], R64 ;  /* 0x000000404c007986 */ /* 0x0005e8000c101506 */
[----:B------:R-:W1:Y:S01]  /*18600*/  LDC R16, c[0x0][0x278] ;  /* 0x00009e00ff107b82 */ /* 0x000e620000000800 */
[----:B------:R5:W-:Y:S01]  /*18610*/  STG.E.U16 desc[UR6][R12.64], R65 ;  /* 0x000000410c007986 */ /* 0x000be2000c101506 */
[----:B---3--:R-:W-:-:S06]  /*18620*/  IMAD R89, R18, 0x13a, RZ ;  /* 0x0000013a12597824 */ /* 0x008fcc00078e02ff */
[----:B------:R-:W3:Y:S01]  /*18630*/  LDC R79, c[0x0][0x278] ;  /* 0x00009e00ff4f7b82 */ /* 0x000ee20000000800 */
[----:B--2---:R-:W-:Y:S01]  /*18640*/  IMAD R77, R8, 0x9f, RZ ;  /* 0x0000009f084d7824 */ /* 0x004fe200078e02ff */
[----:B------:R2:W-:Y:S01]  /*18650*/  STG.E.U16 desc[UR6][R72.64], R74 ;  /* 0x0000004a48007986 */ /* 0x0005e2000c101506 */
[----:B-----5:R-:W-:-:S05]  /*18660*/  IMAD R65, R32, 0x13e, RZ ;  /* 0x0000013e20417824 */ /* 0x020fca00078e02ff */
[----:B------:R-:W5:Y:S01]  /*18670*/  LDC R8, c[0x0][0x278] ;  /* 0x00009e00ff087b82 */ /* 0x000f620000000800 */
[----:B------:R-:W-:Y:S01]  /*18680*/  IADD3 R12, P5, R83, R96, RZ ;  /* 0x00000060530c7210 */ /* 0x000fe20007fbe0ff */
[----:B----4-:R-:W-:Y:S02]  /*18690*/  IMAD R75, R6, 0x9d, RZ ;  /* 0x0000009d064b7824 */ /* 0x010fe400078e02ff */
[----:B--2---:R-:W-:-:S04]  /*186a0*/  IMAD R73, R24, 0x13c, RZ ;  /* 0x0000013c18497824 */ /* 0x004fc800078e02ff */
[----:B------:R-:W2:Y:S01]  /*186b0*/  LDC R14, c[0x0][0x278] ;  /* 0x00009e00ff0e7b82 */ /* 0x000ea20000000800 */
[-C--:B------:R-:W-:Y:S02]  /*186c0*/  IADD3 R64, P3, R89, R96.reuse, RZ ;  /* 0x0000006059407210 */ /* 0x080fe40007f7e0ff */
[----:B------:R-:W-:-:S05]  /*186d0*/  IADD3 R74, P6, R65, R96, RZ ;  /* 0x00000060414a7210 */ /* 0x000fca0007fde0ff */
[----:B------:R-:W4:Y:S01]  /*186e0*/  LDC R24, c[0x0][0x278] ;  /* 0x00009e00ff187b82 */ /* 0x000f220000000800 */
[-C--:B------:R-:W-:Y:S02]  /*186f0*/  LEA.HI.X.SX32 R13, R175, R97.reuse, 0x1, P5 ;  /* 0x00000061af0d7211 */ /* 0x080fe400028f0eff */
[----:B------:R-:W-:-:S05]  /*18700*/  LEA.HI.X.SX32 R65, R75, R97, 0x1, P3 ;  /* 0x000000614b417211 */ /* 0x000fca00018f0eff */
[----:B------:R-:W4:Y:S01]  /*18710*/  LDC R6, c[0x0][0x278] ;  /* 0x00009e00ff067b82 */ /* 0x000f220000000800 */
[----:B------:R-:W-:Y:S01]  /*18720*/  LEA.HI.X.SX32 R75, R77, R97, 0x1, P6 ;  /* 0x000000614d4b7211 */ /* 0x000fe200030f0eff */
[----:B0-----:R-:W-:Y:S01]  /*18730*/  IMAD R77, R34, 0x140, RZ ;  /* 0x00000140224d7824 */ /* 0x001fe200078e02ff */
[----:B------:R-:W-:Y:S01]  /*18740*/  IADD3 R72, P5, R73, R96, RZ ;  /* 0x0000006049487210 */ /* 0x000fe20007fbe0ff */
[----:B------:R0:W-:Y:S01]  /*18750*/  STG.E.U16 desc[UR6][R12.64], R66 ;  /* 0x000000420c007986 */ /* 0x0001e2000c101506 */
[----:B------:R-:W-:-:S03]  /*18760*/  PRMT R32, R66, 0x7632, R32 ;  /* 0x0000763242207816 */ /* 0x000fc60000000020 */
[----:B------:R-:W4:Y:S01]  /*18770*/  LDC R18, c[0x0][0x278] ;  /* 0x00009e00ff127b82 */ /* 0x000f220000000800 */
[----:B------:R-:W-:Y:S01]  /*18780*/  LEA.HI.X.SX32 R73, R5, R97, 0x1, P5 ;  /* 0x0000006105497211 */ /* 0x000fe200028f0eff */
[----:B------:R5:W-:Y:S01]  /*18790*/  STG.E.U16 desc[UR6][R64.64], R32 ;  /* 0x0000002040007986 */ /* 0x000be2000c101506 */
[----:B-1----:R-:W-:Y:S02]  /*187a0*/  IMAD R5, R10, 0xa1, RZ ;  /* 0x000000a10a057824 */ /* 0x002fe400078e02ff */
[----:B0-----:R-:W-:Y:S01]  /*187b0*/  IMAD R13, R78, 0x142, RZ ;  /* 0x000001424e0d7824 */ /* 0x001fe200078e02ff */
[-C--:B------:R-:W-:Y:S01]  /*187c0*/  IADD3 R12, P5, R77, R96.reuse, RZ ;  /* 0x000000604d0c7210 */ /* 0x080fe20007fbe0ff */
[----:B---3--:R-:W-:Y:S01]  /*187d0*/  IMAD R79, R79, 0x144, RZ ;  /* 0x000001444f4f7824 */ /* 0x008fe200078e02ff */
[----:B------:R-:W-:Y:S01]  /*187e0*/  PRMT R76, R67, 0x7632, R76 ;  /* 0x00007632434c7816 */ /* 0x000fe2000000004c */
[----:B------:R-:W0:Y:S01]  /*187f0*/  LDC R10, c[0x0][0x278] ;  /* 0x00009e00ff0a7b82 */ /* 0x000e220000000800 */
[----:B-----5:R-:W-:Y:S01]  /*18800*/  IMAD R65, R16, 0x146, RZ ;  /* 0x0000014610417824 */ /* 0x020fe200078e02ff */
[----:B------:R-:W-:-:S02]  /*18810*/  IADD3 R16, P3, R13, R96, RZ ;  /* 0x000000600d107210 */ /* 0x000fc40007f7e0ff */
[----:B------:R-:W-:-:S04]  /*18820*/  LEA.HI.X.SX32 R13, R17, R97, 0x1, P5 ;  /* 0x00000061110d7211 */ /* 0x000fc800028f0eff */
[----:B------:R-:W1:Y:S01]  /*18830*/  LDC R32, c[0x0][0x278] ;  /* 0x00009e00ff207b82 */ /* 0x000e620000000800 */
[-C--:B------:R-:W-:Y:S01]  /*18840*/  LEA.HI.X.SX32 R17, R5, R97.reuse, 0x1, P3 ;  /* 0x0000006105117211 */ /* 0x080fe200018f0eff */
[----:B------:R2:W-:Y:S01]  /*18850*/  STG.E.U16 desc[UR6][R72.64], R67 ;  /* 0x0000004348007986 */ /* 0x0005e2000c101506 */
[-C--:B------:R-:W-:Y:S01]  /*18860*/  IADD3 R64, P5, R79, R96.reuse, RZ ;  /* 0x000000604f407210 */ /* 0x080fe20007fbe0ff */
[----:B------:R-:W-:Y:S02]  /*18870*/  IMAD R5, R8, 0x148, RZ ;  /* 0x0000014808057824 */ /* 0x000fe400078e02ff */
[----:B------:R-:W-:Y:S01]  /*18880*/  STG.E.U16 desc[UR6][R74.64], R76 ;  /* 0x0000004c4a007986 */ /* 0x000fe2000c101506 */
[-C--:B------:R-:W-:Y:S01]  /*18890*/  IADD3 R66, P6, R65, R96.reuse, RZ ;  /* 0x0000006041427210 */ /* 0x080fe20007fde0ff */
[----:B------:R-:W3:Y:S02]  /*188a0*/  LDC R34, c[0x0][0x278] ;  /* 0x00009e00ff227b82 */ /* 0x000ee40000000800 */
[----:B------:R5:W-:Y:S01]  /*188b0*/  STG.E.U16 desc[UR6][R12.64], R68 ;  /* 0x000000440c007986 */ /* 0x000be2000c101506 */
[----:B------:R-:W-:Y:S01]  /*188c0*/  LEA.HI.X.SX32 R65, R117, R97, 0x1, P5 ;  /* 0x0000006175417211 */ /* 0x000fe200028f0eff */
[----:B--2---:R-:W-:Y:S01]  /*188d0*/  IMAD R67, R14, 0xa3, RZ ;  /* 0x000000a30e437824 */ /* 0x004fe200078e02ff */
[----:B------:R-:W-:Y:S01]  /*188e0*/  PRMT R14, R68, 0x7632, R14 ;  /* 0x00007632440e7816 */ /* 0x000fe2000000000e */
[----:B----4-:R-:W-:Y:S01]  /*188f0*/  IMAD R73, R24, 0x14c, RZ ;  /* 0x0000014c18497824 */ /* 0x010fe200078e02ff */
[----:B------:R-:W-:Y:S01]  /*18900*/  IADD3 R8, P3, R5, R96, RZ ;  /* 0x0000006005087210 */ /* 0x000fe20007f7e0ff */
[----:B------:R-:W2:Y:S01]  /*18910*/  LDC R24, c[0x0][0x278] ;  /* 0x00009e00ff187b82 */ /* 0x000ea20000000800 */
[----:B------:R-:W-:Y:S01]  /*18920*/  IMAD R5, R6, 0xa5, RZ ;  /* 0x000000a506057824 */ /* 0x000fe200078e02ff */
[----:B------:R-:W-:Y:S06]  /*18930*/  STG.E.U16 desc[UR6][R16.64], R14 ;  /* 0x0000000e10007986 */ /* 0x000fec000c101506 */
[----:B-----5:R-:W4:Y:S01]  /*18940*/  LDC R68, c[0x0][0x278] ;  /* 0x00009e00ff447b82 */ /* 0x020f220000000800 */
[----:B------:R5:W-:Y:S01]  /*18950*/  STG.E.U16 desc[UR6][R64.64], R69 ;  /* 0x0000004540007986 */ /* 0x000be2000c101506 */
[----:B------:R-:W-:-:S06]  /*18960*/  IMAD R13, R18, 0x14a, RZ ;  /* 0x0000014a120d7824 */ /* 0x000fcc00078e02ff */
[----:B------:R-:W2:Y:S01]  /*18970*/  LDC R6, c[0x0][0x278] ;  /* 0x00009e00ff067b82 */ /* 0x000ea20000000800 */
[----:B------:R-:W-:Y:S02]  /*18980*/  LEA.HI.X.SX32 R67, R67, R97, 0x1, P6 ;  /* 0x0000006143437211 */ /* 0x000fe400030f0eff */
[----:B------:R-:W-:-:S05]  /*18990*/  PRMT R72, R69, 0x7632, R72 ;  /* 0x0000763245487816 */ /* 0x000fca0000000048 */
[----:B-----5:R-:W5:Y:S01]  /*189a0*/  LDC R64, c[0x0][0x278] ;  /* 0x00009e00ff407b82 */ /* 0x020f620000000800 */
[-C--:B------:R-:W-:Y:S01]  /*189b0*/  IADD3 R12, P5, R13, R96.reuse, RZ ;  /* 0x000000600d0c7210 */ /* 0x080fe20007fbe0ff */
[----:B------:R1:W-:Y:S01]  /*189c0*/  STG.E.U16 desc[UR6][R66.64], R72 ;  /* 0x0000004842007986 */ /* 0x0003e2000c101506 */
[----:B------:R-:W-:-:S05]  /*189d0*/  IADD3 R16, P6, R73, R96, RZ ;  /* 0x0000006049107210 */ /* 0x000fca0007fde0ff */
[----:B------:R-:W5:Y:S01]  /*189e0*/  LDC R14, c[0x0][0x278] ;  /* 0x00009e00ff0e7b82 */ /* 0x000f620000000800 */
[-C--:B------:R-:W-:Y:S02]  /*189f0*/  LEA.HI.X.SX32 R9, R9, R97.reuse, 0x1, P3 ;  /* 0x0000006109097211 */ /* 0x080fe400018f0eff */
[----:B------:R-:W-:Y:S01]  /*18a00*/  LEA.HI.X.SX32 R13, R5, R97, 0x1, P5 ;  /* 0x00000061050d7211 */ /* 0x000fe200028f0eff */
[----:B-1----:R-:W-:Y:S01]  /*18a10*/  IMAD R67, R32, 0x14e, RZ ;  /* 0x0000014e20437824 */ /* 0x002fe200078e02ff */
[----:B------:R-:W-:-:S03]  /*18a20*/  PRMT R66, R70, 0x7632, R66 ;  /* 0x0000763246427816 */ /* 0x000fc60000000042 */
[----:B------:R-:W1:Y:S01]  /*18a30*/  LDC R65, c[0x0][0x278] ;  /* 0x00009e00ff417b82 */ /* 0x000e620000000800 */
[----:B------:R-:W-:Y:S01]  /*18a40*/  LEA.HI.X.SX32 R17, R119, R97, 0x1, P6 ;  /* 0x0000006177117211 */ /* 0x000fe200030f0eff */
[----:B------:R3:W-:Y:S01]  /*18a50*/  STG.E.U16 desc[UR6][R8.64], R70 ;  /* 0x0000004608007986 */ /* 0x0007e2000c101506 */
[----:B0-----:R-:W-:-:S05]  /*18a60*/  IMAD R5, R10, 0xa7, RZ ;  /* 0x000000a70a057824 */ /* 0x001fca00078e02ff */
[----:B------:R-:W0:Y:S01]  /*18a70*/  LDC R18, c[0x0][0x278] ;  /* 0x00009e00ff127b82 */ /* 0x000e220000000800 */
[----:B------:R4:W-:Y:S01]  /*18a80*/  STG.E.U16 desc[UR6][R12.64], R66 ;  /* 0x000000420c007986 */ /* 0x0009e2000c101506 */
[----:B------:R-:W-:Y:S02]  /*18a90*/  PRMT R72, R71, 0x7632, R72 ;  /* 0x0000763247487816 */ /* 0x000fe40000000048 */
[----:B---3--:R-:W-:-:S04]  /*18aa0*/  IADD3 R8, P5, R67, R96, RZ ;  /* 0x0000006043087210 */ /* 0x008fc80007fbe0ff */
[----:B------:R-:W3:Y:S01]  /*18ab0*/  LDC R32, c[0x0][0x278] ;  /* 0x00009e00ff207b82 */ /* 0x000ee20000000800 */
[----:B------:R2:W-:Y:S01]  /*18ac0*/  STG.E.U16 desc[UR6][R16.64], R71 ;  /* 0x0000004710007986 */ /* 0x0005e2000c101506 */
[----:B------:R-:W-:Y:S01]  /*18ad0*/  LEA.HI.X.SX32 R9, R5, R97, 0x1, P5 ;  /* 0x0000006105097211 */ /* 0x000fe200028f0eff */
[----:B----4-:R-:W-:Y:S02]  /*18ae0*/  IMAD R13, R68, 0x152, RZ ;  /* 0x00000152440d7824 */ /* 0x010fe400078e02ff */
[----:B------:R-:W-:-:S03]  /*18af0*/  IMAD R69, R34, 0x150, RZ ;  /* 0x0000015022457824 */ /* 0x000fc600078e02ff */
[----:B------:R-:W4:Y:S01]  /*18b00*/  LDC R66, c[0x0][0x278] ;  /* 0x00009e00ff427b82 */ /* 0x000f220000000800 */
[----:B--2---:R-:W-:Y:S02]  /*18b10*/  IMAD R5, R6, 0xa9, RZ ;  /* 0x000000a906057824 */ /* 0x004fe400078e02ff */
[----:B------:R-:W-:-:S05]  /*18b20*/  IMAD R17, R24, 0x154, RZ ;  /* 0x0000015418117824 */ /* 0x000fca00078e02ff */
[----:B------:R-:W2:Y:S01]  /*18b30*/  LDC R24, c[0x0][0x278] ;  /* 0x00009e00ff187b82 */ /* 0x000ea20000000800 */
[-C--:B------:R-:W-:Y:S01]  /*18b40*/  IADD3 R12, P5, R13, R96.reuse, RZ ;  /* 0x000000600d0c7210 */ /* 0x080fe20007fbe0ff */
[----:B------:R1:W-:Y:S01]  /*18b50*/  STG.E.U16 desc[UR6][R8.64], R72 ;  /* 0x0000004808007986 */ /* 0x0003e2000c101506 */
[----:B------:R-:W-:Y:S02]  /*18b60*/  IADD3 R10, P3, R69, R96, RZ ;  /* 0x00000060450a7210 */ /* 0x000fe40007f7e0ff */
[----:B------:R-:W-:Y:S01]  /*18b70*/  LEA.HI.X.SX32 R13, R5, R97, 0x1, P5 ;  /* 0x00000061050d7211 */ /* 0x000fe200028f0eff */
[----:B-----5:R-:W-:Y:S02]  /*18b80*/  IMAD R5, R14, 0xab, RZ ;  /* 0x000000ab0e057824 */ /* 0x020fe400078e02ff */
[----:B------:R-:W5:Y:S01]  /*18b90*/  LDC R34, c[0x0][0x278] ;  /* 0x00009e00ff227b82 */ /* 0x000f620000000800 */
[----:B-1----:R-:W-:-:S07]  /*18ba0*/  IMAD R9, R64, 0x156, RZ ;  /* 0x0000015640097824 */ /* 0x002fce00078e02ff */
[----:B------:R-:W1:Y:S01]  /*18bb0*/  LDC R64, c[0x0][0x278] ;  /* 0x00009e00ff407b82 */ /* 0x000e620000000800 */
[----:B------:R-:W-:Y:S02]  /*18bc0*/  LEA.HI.X.SX32 R11, R11, R97, 0x1, P3 ;  /* 0x000000610b0b7211 */ /* 0x000fe400018f0eff */
[----:B------:R-:W-:-:S05]  /*18bd0*/  PRMT R68, R56, 0x7632, R68 ;  /* 0x0000763238447816 */ /* 0x000fca0000000044 */
[----:B------:R-:W4:Y:S01]  /*18be0*/  LDC R14, c[0x0][0x278] ;  /* 0x00009e00ff0e7b82 */ /* 0x000f220000000800 */
[-C--:B------:R-:W-:Y:S01]  /*18bf0*/  IADD3 R16, P6, R17, R96.reuse, RZ ;  /* 0x0000006011107210 */ /* 0x080fe20007fde0ff */
[----:B------:R0:W-:Y:S06]  /*18c00*/  STG.E.U16 desc[UR6][R10.64], R56 ;  /* 0x000000380a007986 */ /* 0x0001ec000c101506 */
[----:B------:R-:W4:Y:S01]  /*18c10*/  LDC R6, c[0x0][0x278] ;  /* 0x00009e00ff067b82 */ /* 0x000f220000000800 */
[----:B------:R2:W-:Y:S01]  /*18c20*/  STG.E.U16 desc[UR6][R12.64], R68 ;  /* 0x000000440c007986 */ /* 0x0005e2000c101506 */
[----:B------:R-:W-:Y:S01]  /*18c30*/  IMAD R65, R65, 0x158, RZ ;  /* 0x0000015841417824 */ /* 0x000fe200078e02ff */
[----:B------:R-:W-:Y:S01]  /*18c40*/  LEA.HI.X.SX32 R17, R177, R97, 0x1, P6 ;  /* 0x00000061b1117211 */ /* 0x000fe200030f0eff */
[----:B---3--:R-:W-:Y:S01]  /*18c50*/  IMAD R67, R32, 0x15a, RZ ;  /* 0x0000015a20437824 */ /* 0x008fe200078e02ff */
[----:B------:R-:W-:-:S02]  /*18c60*/  IADD3 R8, P3, R9, R96, RZ ;  /* 0x0000006009087210 */ /* 0x000fc40007f7e0ff */
[----:B0-----:R-:W-:Y:S01]  /*18c70*/  IADD3 R10, P5, R65, R96, RZ ;  /* 0x00000060410a7210 */ /* 0x001fe20007fbe0ff */
[----:B------:R0:W-:Y:S01]  /*18c80*/  STG.E.U16 desc[UR6][R16.64], R57 ;  /* 0x0000003910007986 */ /* 0x0001e2000c101506 */
[----:B------:R-:W3:Y:S01]  /*18c90*/  LDC R56, c[0x0][0x278] ;  /* 0x00009e00ff387b82 */ /* 0x000ee20000000800 */
[----:B--2---:R-:W-:-:S07]  /*18ca0*/  IMAD R13, R18, 0xad, RZ ;  /* 0x000000ad120d7824 */ /* 0x004fce00078e02ff */
[----:B------:R-:W2:Y:S01]  /*18cb0*/  LDC R18, c[0x0][0x278] ;  /* 0x00009e00ff127b82 */ /* 0x000ea20000000800 */
[----:B------:R-:W-:Y:S02]  /*18cc0*/  IADD3 R12, P6, R67, R96, RZ ;  /* 0x00000060430c7210 */ /* 0x000fe40007fde0ff */
[-C--:B------:R-:W-:Y:S01]  /*18cd0*/  LEA.HI.X.SX32 R9, R5, R97.reuse, 0x1, P3 ;  /* 0x0000006105097211 */ /* 0x080fe200018f0eff */
[----:B0-----:R-:W-:Y:S01]  /*18ce0*/  IMAD R17, R24, 0x15c, RZ ;  /* 0x0000015c18117824 */ /* 0x001fe200078e02ff */
[----:B------:R-:W-:Y:S02]  /*18cf0*/  PRMT R65, R57, 0x7632, R65 ;  /* 0x0000763239417816 */ /* 0x000fe40000000041 */
[-C--:B------:R-:W-:Y:S01]  /*18d00*/  LEA.HI.X.SX32 R11, R101, R97.reuse, 0x1, P5 ;  /* 0x00000061650b7211 */ /* 0x080fe200028f0eff */
[----:B------:R-:W0:Y:S01]  /*18d10*/  LDC R32, c[0x0][0x278] ;  /* 0x00009e00ff207b82 */ /* 0x000e220000000800 */
[----:B------:R-:W-:Y:S01]  /*18d20*/  LEA.HI.X.SX32 R13, R13, R97, 0x1, P6 ;  /* 0x000000610d0d7211 */ /* 0x000fe200030f0eff */
[----:B------:R1:W-:Y:S01]  /*18d30*/  STG.E.U16 desc[UR6][R8.64], R65 ;  /* 0x0000004108007986 */ /* 0x0003e2000c101506 */
[----:B------:R-:W-:Y:S01]  /*18d40*/  PRMT R67, R58, 0x7632, R67 ;  /* 0x000076323a437816 */ /* 0x000fe20000000043 */
[----:B-----5:R-:W-:-:S02]  /*18d50*/  IMAD R57, R34, 0x15e, RZ ;  /* 0x0000015e22397824 */ /* 0x020fc400078e02ff */
[----:B------:R5:W-:Y:S02]  /*18d60*/  STG.E.U16 desc[UR6][R10.64], R58 ;  /* 0x0000003a0a007986 */ /* 0x000be4000c101506 */
[----:B------:R-:W3:Y:S02]  /*18d70*/  LDC R16, c[0x0][0x278] ;  /* 0x00009e00ff107b82 */ /* 0x000ee40000000800 */
[----:B------:R5:W-:Y:S01]  /*18d80*/  STG.E.U16 desc[UR6][R12.64], R67 ;  /* 0x000000430c007986 */ /* 0x000be2000c101506 */
[----:B-1----:R-:W-:Y:S01]  /*18d90*/  IADD3 R8, P5, R17, R96, RZ ;  /* 0x0000006011087210 */ /* 0x002fe20007fbe0ff */
[----:B------:R-:W-:-:S04]  /*18da0*/  IMAD R17, R64, 0x162, RZ ;  /* 0x0000016240117824 */ /* 0x000fc800078e02ff */
[----:B------:R-:W1:Y:S01]  /*18db0*/  LDC R24, c[0x0][0x278] ;  /* 0x00009e00ff187b82 */ /* 0x000e620000000800 */
[----:B----4-:R-:W-:Y:S02]  /*18dc0*/  IMAD R5, R6, 0xaf, RZ ;  /* 0x000000af06057824 */ /* 0x010fe400078e02ff */
[----:B-----5:R-:W-:Y:S01]  /*18dd0*/  IMAD R11, R66, 0x160, RZ ;  /* 0x00000160420b7824 */ /* 0x020fe200078e02ff */
[-C--:B------:R-:W-:Y:S01]  /*18de0*/  IADD3 R10, P3, R57, R96.reuse, RZ ;  /* 0x00000060390a7210 */ /* 0x080fe20007f7e0ff */
[----:B------:R-:W-:Y:S01]  /*18df0*/  IMAD R13, R14, 0xb1, RZ ;  /* 0x000000b10e0d7824 */ /* 0x000fe200078e02ff */
[----:B------:R-:W-:Y:S02]  /*18e00*/  LEA.HI.X.SX32 R9, R121, R97, 0x1, P5 ;  /* 0x0000006179097211 */ /* 0x000fe400028f0eff */
[----:B------:R-:W4:Y:S01]  /*18e10*/  LDC R14, c[0x0][0x278] ;  /* 0x00009e00ff0e7b82 */ /* 0x000f220000000800 */
[-C--:B------:R-:W-:Y:S02]  /*18e20*/  IADD3 R12, P6, R17, R96.reuse, RZ ;  /* 0x00000060110c7210 */ /* 0x080fe40007fde0ff */
[----:B------:R-:W-:-:S05]  /*18e30*/  IADD3 R6, P5, R11, R96, RZ ;  /* 0x000000600b067210 */ /* 0x000fca0007fbe0ff */
[----:B------:R-:W5:Y:S01]  /*18e40*/  LDC R34, c[0x0][0x278] ;  /* 0x00009e00ff227b82 */ /* 0x000f620000000800 */
[----:B------:R-:W-:Y:S01]  /*18e50*/  LEA.HI.X.SX32 R11, R5, R97, 0x1, P3 ;  /* 0x00000061050b7211 */ /* 0x000fe200018f0eff */
[----:B------:R2:W-:Y:S01]  /*18e60*/  STG.E.U16 desc[UR6][R8.64], R59 ;  /* 0x0000003b08007986 */ /* 0x0005e2000c101506 */
[----:B------:R-:W-:-:S05]  /*18e70*/  PRMT R5, R59, 0x7632, R5 ;  /* 0x000076323b057816 */ /* 0x000fca0000000005 */
[----:B------:R-:W4:Y:S01]  /*18e80*/  LDC R17, c[0x0][0x278] ;  /* 0x00009e00ff117b82 */ /* 0x000f220000000800 */
[----:B------:R-:W-:-:S07]  /*18e90*/  LEA.HI.X.SX32 R7, R7, R97, 0x1, P5 ;  /* 0x0000006107077211 */ /* 0x000fce00028f0eff */
[----:B------:R-:W4:Y:S01]  /*18ea0*/  LDC R57, c[0x0][0x278] ;  /* 0x00009e00ff397b82 */ /* 0x000f220000000800 */
[----:B--2---:R-:W-:Y:S01]  /*18eb0*/  IMAD R9, R18, 0x164, RZ ;  /* 0x0000016412097824 */ /* 0x004fe200078e02ff */
[----:B------:R-:W-:Y:S06]  /*18ec0*/  STG.E.U16 desc[UR6][R10.64], R5 ;  /* 0x000000050a007986 */ /* 0x000fec000c101506 */
[----:B------:R-:W2:Y:S01]  /*18ed0*/  LDC R58, c[0x0][0x278] ;  /* 0x00009e00ff3a7b82 */ /* 0x000ea20000000800 */
[----:B------:R3:W-:Y:S07]  /*18ee0*/  STG.E.U16 desc[UR6][R6.64], R60 ;  /* 0x0000003c06007986 */ /* 0x0007ee000c101506 */
[----:B------:R-:W2:Y:S01]  /*18ef0*/  LDC R59, c[0x0][0x278] ;  /* 0x00009e00ff3b7b82 */ /* 0x000ea20000000800 */
[----:B0-----:R-:W-:Y:S01]  /*18f00*/  IMAD R65, R32, 0x166, RZ ;  /* 0x0000016620417824 */ /* 0x001fe200078e02ff */
[----:B------:R-:W-:-:S02]  /*18f10*/  LEA.HI.X.SX32 R13, R13, R97, 0x1, P6 ;  /* 0x000000610d0d7211 */ /* 0x000fc400030f0eff */
[----:B---3--:R-:W-:-:S04]  /*18f20*/  IADD3 R6, P5, R9, R96, RZ ;  /* 0x0000006009067210 */ /* 0x008fc80007fbe0ff */
[----:B------:R-:W0:Y:S01]  /*18f30*/  LDC R18, c[0x0][0x278] ;  /* 0x00009e00ff127b82 */ /* 0x000e220000000800 */
[----:B------:R-:W-:Y:S01]  /*18f40*/  PRMT R64, R60, 0x7632, R64 ;  /* 0x000076323c407816 */ /* 0x000fe20000000040 */
[----:B------:R-:W-:Y:S01]  /*18f50*/  IMAD R9, R56, 0x16a, RZ ;  /* 0x0000016a38097824 */ /* 0x000fe200078e02ff */
[----:B------:R-:W-:Y:S01]  /*18f60*/  LEA.HI.X.SX32 R7, R179, R97, 0x1, P5 ;  /* 0x00000061b3077211 */ /* 0x000fe200028f0eff */
[----:B------:R-:W-:Y:S01]  /*18f70*/  IMAD R5, R16, 0xb3, RZ ;  /* 0x000000b310057824 */ /* 0x000fe200078e02ff */
[-C--:B------:R-:W-:Y:S01]  /*18f80*/  IADD3 R8, P3, R65, R96.reuse, RZ ;  /* 0x0000006041087210 */ /* 0x080fe20007f7e0ff */
[----:B-1----:R-:W-:Y:S01]  /*18f90*/  IMAD R11, R24, 0x168, RZ ;  /* 0x00000168180b7824 */ /* 0x002fe200078e02ff */
[----:B------:R1:W-:Y:S01]  /*18fa0*/  STG.E.U16 desc[UR6][R12.64], R64 ;  /* 0x000000400c007986 */ /* 0x0003e2000c101506 */
[----:B------:R-:W3:Y:S01]  /*18fb0*/  LDC R24, c[0x0][0x278] ;  /* 0x00009e00ff187b82 */ /* 0x000ee20000000800 */
[----:B-----5:R-:W-:Y:S02]  /*18fc0*/  IMAD R65, R34, 0x16c, RZ ;  /* 0x0000016c22417824 */ /* 0x020fe400078e02ff */
[----:B------:R5:W-:Y:S01]  /*18fd0*/  STG.E.U16 desc[UR6][R6.64], R61 ;  /* 0x0000003d06007986 */ /* 0x000be2000c101506 */
[----:B------:R-:W-:Y:S01]  /*18fe0*/  IADD3 R10, P5, R11, R96, RZ ;  /* 0x000000600b0a7210 */ /* 0x000fe20007fbe0ff */
[----:B----4-:R-:W-:-:S03]  /*18ff0*/  IMAD R57, R57, 0x16e, RZ ;  /* 0x0000016e39397824 */ /* 0x010fc600078e02ff */
[----:B------:R-:W4:Y:S01]  /*19000*/  LDC R16, c[0x0][0x278] ;  /* 0x00009e00ff107b82 */ /* 0x000f220000000800 */
[-C--:B-1----:R-:W-:Y:S01]  /*19010*/  IADD3 R12, P6, R9, R96.reuse, RZ ;  /* 0x00000060090c7210 */ /* 0x082fe20007fde0ff */
[----:B------:R-:W-:Y:S01]  /*19020*/  IMAD R13, R14, 0xb5, RZ ;  /* 0x000000b50e0d7824 */ /* 0x000fe200078e02ff */
[-C--:B------:R-:W-:Y:S02]  /*19030*/  LEA.HI.X.SX32 R9, R5, R97.reuse, 0x1, P3 ;  /* 0x0000006105097211 */ /* 0x080fe400018f0eff */
[----:B-----5:R-:W-:Y:S01]  /*19040*/  PRMT R7, R61, 0x7632, R7 ;  /* 0x000076323d077816 */ /* 0x020fe20000000007 */
[----:B------:R-:W-:Y:S01]  /*19050*/  IMAD R5, R17, 0xb7, RZ ;  /* 0x000000b711057824 */ /* 0x000fe200078e02ff */
[-C--:B------:R-:W-:Y:S01]  /*19060*/  LEA.HI.X.SX32 R11, R25, R97.reuse, 0x1, P5 ;  /* 0x00000061190b7211 */ /* 0x080fe200028f0eff */
[----:B------:R-:W1:Y:S01]  /*19070*/  LDC R17, c[0x0][0x278] ;  /* 0x00009e00ff117b82 */ /* 0x000e620000000800 */
[----:B------:R-:W-:Y:S01]  /*19080*/  LEA.HI.X.SX32 R13, R13, R97, 0x1, P6 ;  /* 0x000000610d0d7211 */ /* 0x000fe200030f0eff */
[----:B------:R5:W-:Y:S01]  /*19090*/  STG.E.U16 desc[UR6][R8.64], R7 ;  /* 0x0000000708007986 */ /* 0x000be2000c101506 */
[----:B------:R-:W-:Y:S01]  /*190a0*/  PRMT R32, R62, 0x7632, R32 ;  /* 0x000076323e207816 */ /* 0x000fe20000000020 */
[----:B--2---:R-:W-:Y:S01]  /*190b0*/  IMAD R59, R59, 0x172, RZ ;  /* 0x000001723b3b7824 */ /* 0x004fe200078e02ff */
[----:B------:R-:W-:-:S03]  /*190c0*/  IADD3 R6, P5, R65, R96, RZ ;  /* 0x0000006041067210 */ /* 0x000fc60007fbe0ff */
[----:B------:R-:W2:Y:S01]  /*190d0*/  LDC R25, c[0x0][0x278] ;  /* 0x00009e00ff197b82 */ /* 0x000ea20000000800 */
[----:B------:R0:W-:Y:S01]  /*190e0*/  STG.E.U16 desc[UR6][R10.64], R62 ;  /* 0x0000003e0a007986 */ /* 0x0001e2000c101506 */
[----:B-----5:R-:W-:-:S03]  /*190f0*/  IMAD R9, R58, 0x170, RZ ;  /* 0x000001703a097824 */ /* 0x020fc600078e02ff */
[----:B------:R5:W-:Y:S03]  /*19100*/  STG.E.U16 desc[UR6][R12.64], R32 ;  /* 0x000000200c007986 */ /* 0x000be6000c101506 */
[----:B------:R-:W1:Y:S01]  /*19110*/  LDC R14, c[0x0][0x278] ;  /* 0x00009e00ff0e7b82 */ /* 0x000e620000000800 */
[-C--:B------:R-:W-:Y:S02]  /*19120*/  IADD3 R8, P3, R57, R96.reuse, RZ ;  /* 0x0000006039087210 */ /* 0x080fe40007f7e0ff */
[-C--:B------:R-:W-:Y:S02]  /*19130*/  LEA.HI.X.SX32 R7, R27, R97.reuse, 0x1, P5 ;  /* 0x000000611b077211 */ /* 0x080fe400028f0eff */
[-C--:B0-----:R-:W-:Y:S02]  /*19140*/  IADD3 R10, P5, R9, R96.reuse, RZ ;  /* 0x00000060090a7210 */ /* 0x081fe40007fbe0ff */
[----:B------:R-:W-:Y:S01]  /*19150*/  LEA.HI.X.SX32 R9, R5, R97, 0x1, P3 ;  /* 0x0000006105097211 */ /* 0x000fe200018f0eff */
[----:B------:R-:W0:Y:S01]  /*19160*/  LDC R27, c[0x0][0x278] ;  /* 0x00009e00ff1b7b82 */ /* 0x000e220000000800 */
[----:B-----5:R-:W-:Y:S01]  /*19170*/  IMAD R13, R18, 0xb9, RZ ;  /* 0x000000b9120d7824 */ /* 0x020fe200078e02ff */
[----:B------:R-:W-:-:S02]  /*19180*/  IADD3 R12, P6, R59, R96, RZ ;  /* 0x000000603b0c7210 */ /* 0x000fc40007fde0ff */
[----:B------:R-:W-:Y:S02]  /*19190*/  PRMT R32, R63, 0x7632, R32 ;  /* 0x000076323f207816 */ /* 0x000fe40000000020 */
[-C--:B------:R-:W-:Y:S02]  /*191a0*/  LEA.HI.X.SX32 R11, R15, R97.reuse, 0x1, P5 ;  /* 0x000000610f0b7211 */ /* 0x080fe400028f0eff */
[----:B------:R-:W5:Y:S01]  /*191b0*/  LDC R18, c[0x0][0x278] ;  /* 0x00009e00ff127b82 */ /* 0x000f620000000800 */
[----:B------:R-:W-:Y:S02]  /*191c0*/  LEA.HI.X.SX32 R13, R13, R97, 0x1, P6 ;  /* 0x000000610d0d7211 */ /* 0x000fe400030f0eff */
[----:B------:R-:W-:Y:S01]  /*191d0*/  PRMT R34, R52, 0x7632, R34 ;  /* 0x0000763234227816 */ /* 0x000fe20000000022 */
[----:B------:R3:W-:Y:S04]  /*191e0*/  STG.E.U16 desc[UR6][R6.64], R63 ;  /* 0x0000003f06007986 */ /* 0x0007e8000c101506 */
[----:B------:R-:W1:Y:S01]  /*191f0*/  LDC R15, c[0x0][0x278] ;  /* 0x00009e00ff0f7b82 */ /* 0x000e620000000800 */
[----:B------:R5:W-:Y:S04]  /*19200*/  STG.E.U16 desc[UR6][R8.64], R32 ;  /* 0x0000002008007986 */ /* 0x000be8000c101506 */
[----:B------:R-:W-:Y:S01]  /*19210*/  STG.E.U16 desc[UR6][R10.64], R52 ;  /* 0x000000340a007986 */ /* 0x000fe2000c101506 */
[----:B---3--:R-:W-:-:S03]  /*19220*/  IMAD R7, R24, 0x176, RZ ;  /* 0x0000017618077824 */ /* 0x008fc600078e02ff */
[----:B------:R1:W-:Y:S01]  /*19230*/  STG.E.U16 desc[UR6][R12.64], R34 ;  /* 0x000000220c007986 */ /* 0x0003e2000c101506 */
[----:B------:R-:W3:Y:S01]  /*19240*/  LDC R24, c[0x0][0x278] ;  /* 0x00009e00ff187b82 */ /* 0x000ee20000000800 */
[----:B----4-:R-:W-:Y:S02]  /*19250*/  IMAD R5, R16, 0x174, RZ ;  /* 0x0000017410057824 */ /* 0x010fe400078e02ff */
[----:B--2---:R-:W-:Y:S02]  /*19260*/  IMAD R25, R25, 0x178, RZ ;  /* 0x0000017819197824 */ /* 0x004fe400078e02ff */
[----:B0-----:R-:W-:Y:S02]  /*19270*/  IMAD R27, R27, 0x17e, RZ ;  /* 0x0000017e1b1b7824 */ /* 0x001fe400078e02ff */
[----:B-----5:R-:W-:Y:S01]  /*19280*/  IMAD R57, R18, 0x17c, RZ ;  /* 0x0000017c12397824 */ /* 0x020fe200078e02ff */
[----:B------:R-:W0:Y:S01]  /*19290*/  LDC R32, c[0x0][0x278] ;  /* 0x00009e00ff207b82 */ /* 0x000e220000000800 */
[----:B-1----:R-:W-:-:S07]  /*192a0*/  IMAD R13, R17, 0x17a, RZ ;  /* 0x0000017a110d7824 */ /* 0x002fce00078e02ff */
[----:B------:R-:W1:Y:S01]  /*192b0*/  LDC R12, c[0x0][0x278] ;  /* 0x00009e00ff0c7b82 */ /* 0x000e620000000800 */
[----:B------:R-:W-:Y:S01]  /*192c0*/  IADD3 R6, P3, R5, R96, RZ ;  /* 0x0000006005067210 */ /* 0x000fe20007f7e0ff */
[----:B------:R-:W-:-:S06]  /*192d0*/  IMAD R5, R14, 0xbb, RZ ;  /* 0x000000bb0e057824 */ /* 0x000fcc00078e02ff */
[----:B------:R-:W2:Y:S01]  /*192e0*/  LDC R17, c[0x0][0x278] ;  /* 0x00009e00ff117b82 */ /* 0x000ea20000000800 */
[-C--:B------:R-:W-:Y:S02]  /*192f0*/  IADD3 R8, P5, R7, R96.reuse, RZ ;  /* 0x0000006007087210 */ /* 0x080fe40007fbe0ff */
[----:B------:R-:W-:Y:S02]  /*19300*/  IADD3 R10, P6, R25, R96, RZ ;  /* 0x00000060190a7210 */ /* 0x000fe40007fde0ff */
[-C--:B------:R-:W-:Y:S02]  /*19310*/  LEA.HI.X.SX32 R7, R181, R97.reuse, 0x1, P3 ;  /* 0x00000061b5077211 */ /* 0x080fe400018f0eff */
[-C--:B------:R-:W-:Y:S01]  /*19320*/  LEA.HI.X.SX32 R9, R5, R97.reuse, 0x1, P5 ;  /* 0x0000006105097211 */ /* 0x080fe200028f0eff */
[----:B------:R-:W4:Y:S01]  /*19330*/  LDC R25, c[0x0][0x278] ;  /* 0x00009e00ff197b82 */ /* 0x000f220000000800 */
[----:B------:R-:W-:Y:S01]  /*19340*/  PRMT R34, R53, 0x7632, R34 ;  /* 0x0000763235227816 */ /* 0x000fe20000000022 */
[----:B------:R5:W-:Y:S01]  /*19350*/  STG.E.U16 desc[UR6][R6.64], R53 ;  /* 0x0000003506007986 */ /* 0x000be2000c101506 */
[----:B------:R-:W-:Y:S01]  /*19360*/  LEA.HI.X.SX32 R11, R129, R97, 0x1, P6 ;  /* 0x00000061810b7211 */ /* 0x000fe200030f0eff */
[----:B------:R-:W-:-:S02]  /*19370*/  IMAD R5, R15, 0xbd, RZ ;  /* 0x000000bd0f057824 */ /* 0x000fc400078e02ff */
[----:B------:R1:W-:Y:S02]  /*19380*/  STG.E.U16 desc[UR6][R8.64], R34 ;  /* 0x0000002208007986 */ /* 0x0003e4000c101506 */
[----:B------:R-:W0:Y:S02]  /*19390*/  LDC R14, c[0x0][0x278] ;  /* 0x00009e00ff0e7b82 */ /* 0x000e240000000800 */
[----:B------:R1:W-:Y:S01]  /*193a0*/  STG.E.U16 desc[UR6][R10.64], R54 ;  /* 0x000000360a007986 */ /* 0x0003e2000c101506 */
[----:B-----5:R-:W-:Y:S01]  /*193b0*/  IADD3 R6, P5, R13, R96, RZ ;  /* 0x000000600d067210 */ /* 0x020fe20007fbe0ff */
[----:B---3--:R-:W-:-:S04]  /*193c0*/  IMAD R13, R24, 0x180, RZ ;  /* 0x00000180180d7824 */ /* 0x008fc800078e02ff */
[----:B------:R-:W3:Y:S01]  /*193d0*/  LDC R16, c[0x0][0x278] ;  /* 0x00009e00ff107b82 */ /* 0x000ee20000000800 */
[-C--:B------:R-:W-:Y:S01]  /*193e0*/  LEA.HI.X.SX32 R7, R5, R97.reuse, 0x1, P5 ;  /* 0x0000006105077211 */ /* 0x080fe200028f0eff */
[----:B-1----:R-:W-:Y:S01]  /*193f0*/  IMAD R5, R12, 0xbf, RZ ;  /* 0x000000bf0c057824 */ /* 0x002fe200078e02ff */
[-C--:B------:R-:W-:Y:S02]  /*19400*/  IADD3 R8, P3, R57, R96.reuse, RZ ;  /* 0x0000006039087210 */ /* 0x080fe40007f7e0ff */
[----:B------:R-:W-:Y:S02]  /*19410*/  PRMT R11, R54, 0x7632, R11 ;  /* 0x00007632360b7816 */ /* 0x000fe4000000000b */
[-C--:B------:R-:W-:Y:S01]  /*19420*/  IADD3 R10, P5, R27, R96.reuse, RZ ;  /* 0x000000601b0a7210 */ /* 0x080fe20007fbe0ff */
[----:B------:R-:W1:Y:S01]  /*19430*/  LDC R18, c[0x0][0x278] ;  /* 0x00009e00ff127b82 */ /* 0x000e620000000800 */
[----:B------:R-:W-:Y:S01]  /*19440*/  LEA.HI.X.SX32 R9, R123, R97, 0x1, P3 ;  /* 0x000000617b097211 */ /* 0x000fe200018f0eff */
[----:B------:R5:W-:Y:S01]  /*19450*/  STG.E.U16 desc[UR6][R6.64], R11 ;  /* 0x0000000b06007986 */ /* 0x000be2000c101506 */
[----:B------:R-:W-:Y:S01]  /*19460*/  PRMT R34, R55, 0x7632, R34 ;  /* 0x0000763237227816 */ /* 0x000fe20000000022 */
[----:B--2---:R-:W-:Y:S01]  /*19470*/  IMAD R17, R17, 0x186, RZ ;  /* 0x0000018611117824 */ /* 0x004fe200078e02ff */
[----:B------:R-:W-:-:S03]  /*19480*/  IADD3 R12, P6, R13, R96, RZ ;  /* 0x000000600d0c7210 */ /* 0x000fc60007fde0ff */
[----:B------:R-:W2:Y:S01]  /*19490*/  LDC R27, c[0x0][0x278] ;  /* 0x00009e00ff1b7b82 */ /* 0x000ea20000000800 */
[----:B------:R-:W-:Y:S01]  /*194a0*/  STG.E.U16 desc[UR6][R8.64], R55 ;  /* 0x0000003708007986 */ /* 0x000fe2000c101506 */
[-C--:B-----5:R-:W-:Y:S02]  /*194b0*/  LEA.HI.X.SX32 R11, R5, R97.reuse, 0x1, P5 ;  /* 0x00000061050b7211 */ /* 0x0a0fe400028f0eff */
[----:B------:R-:W-:-:S04]  /*194c0*/  LEA.HI.X.SX32 R13, R185, R97, 0x1, P6 ;  /* 0x00000061b90d7211 */ /* 0x000fc800030f0eff */
[----:B------:R-:W5:Y:S01]  /*194d0*/  LDC R24, c[0x0][0x278] ;  /* 0x00009e00ff187b82 */ /* 0x000f620000000800 */
[----:B------:R0:W-:Y:S01]  /*194e0*/  STG.E.U16 desc[UR6][R10.64], R34 ;  /* 0x000000220a007986 */ /* 0x0001e2000c101506 */
[----:B----4-:R-:W-:-:S06]  /*194f0*/  IMAD R7, R25, 0x182, RZ ;  /* 0x0000018219077824 */ /* 0x010fcc00078e02ff */
[----:B------:R-:W4:Y:S01]  /*19500*/  LDC R15, c[0x0][0x278] ;  /* 0x00009e00ff0f7b82 */ /* 0x000f220000000800 */
[----:B0-----:R-:W-:-:S07]  /*19510*/  IADD3 R10, P6, R17, R96, RZ ;  /* 0x00000060110a7210 */ /* 0x001fce0007fde0ff */
[----:B------:R-:W0:Y:S01]  /*19520*/  LDC R17, c[0x0][0x278] ;  /* 0x00009e00ff117b82 */ /* 0x000e220000000800 */
[----:B------:R2:W-:Y:S01]  /*19530*/  STG.E.U16 desc[UR6][R12.64], R92 ;  /* 0x0000005c0c007986 */ /* 0x0005e2000c101506 */
[----:B------:R-:W-:Y:S01]  /*19540*/  IMAD R53, R32, 0x184, RZ ;  /* 0x0000018420357824 */ /* 0x000fe200078e02ff */
[----:B------:R-:W-:Y:S01]  /*19550*/  IADD3 R6, P3, R7, R96, RZ ;  /* 0x0000006007067210 */ /* 0x000fe20007f7e0ff */
[----:B------:R-:W-:-:S04]  /*19560*/  IMAD R5, R14, 0xc1, RZ ;  /* 0x000000c10e057824 */ /* 0x000fc800078e02ff */
[----:B------:R-:W4:Y:S01]  /*19570*/  LDC R25, c[0x0][0x278] ;  /* 0x00009e00ff197b82 */ /* 0x000f220000000800 */
[----:B---3--:R-:W-:Y:S01]  /*19580*/  IMAD R11, R16, 0xc3, RZ ;  /* 0x000000c3100b7824 */ /* 0x008fe200078e02ff */
[----:B------:R-:W-:Y:S01]  /*19590*/  IADD3 R8, P5, R53, R96, RZ ;  /* 0x0000006035087210 */ /* 0x000fe20007fbe0ff */
[----:B-1----:R-:W-:Y:S01]  /*195a0*/  IMAD R53, R18, 0x188, RZ ;  /* 0x0000018812357824 */ /* 0x002fe200078e02ff */
[----:B------:R-:W-:-:S04]  /*195b0*/  LEA.HI.X.SX32 R7, R5, R97, 0x1, P3 ;  /* 0x0000006105077211 */ /* 0x000fc800018f0eff */
[----:B--2---:R-:W1:Y:S01]  /*195c0*/  LDC R13, c[0x0][0x278] ;  /* 0x00009e00ff0d7b82 */ /* 0x004e620000000800 */
[----:B------:R-:W-:Y:S02]  /*195d0*/  PRMT R92, R92, 0x7632, R92 ;  /* 0x000076325c5c7816 */ /* 0x000fe4000000005c */
[----:B------:R-:W-:-:S05]  /*195e0*/  LEA.HI.X.SX32 R9, R99, R97, 0x1, P5 ;  /* 0x0000006163097211 */ /* 0x000fca00028f0eff */
[----:B------:R-:W2:Y:S01]  /*195f0*/  LDC R32, c[0x0][0x278] ;  /* 0x00009e00ff207b82 */ /* 0x000ea20000000800 */
[----:B------:R-:W-:Y:S01]  /*19600*/  LEA.HI.X.SX32 R11, R11, R97, 0x1, P6 ;  /* 0x000000610b0b7211 */ /* 0x000fe200030f0eff */
[----:B------:R3:W-:Y:S01]  /*19610*/  STG.E.U16 desc[UR6][R6.64], R92 ;  /* 0x0000005c06007986 */ /* 0x0007e2000c101506 */
[----:B------:R-:W-:Y:S01]  /*19620*/  PRMT R12, R93, 0x7632, R12 ;  /* 0x000076325d0c7816 */ /* 0x000fe2000000000c */
[----:B------:R-:W-:-:S04]  /*19630*/  IMAD R27, R27, 0x18c, RZ ;  /* 0x0000018c1b1b7824 */ /* 0x000fc800078e02ff */
[----:B------:R-:W2:Y:S01]  /*19640*/  LDC R34, c[0x0][0x278] ;  /* 0x00009e00ff227b82 */ /* 0x000ea20000000800 */
[----:B------:R-:W-:Y:S07]  /*19650*/  STG.E.U16 desc[UR6][R8.64], R93 ;  /* 0x0000005d08007986 */ /* 0x000fee000c101506 */
[----:B------:R-:W2:Y:S01]  /*19660*/  LDC R18, c[0x0][0x278] ;  /* 0x00009e00ff127b82 */ /* 0x000ea20000000800 */
[----:B---3--:R-:W-:Y:S01]  /*19670*/  IADD3 R6, P5, R53, R96, RZ ;  /* 0x0000006035067210 */ /* 0x008fe20007fbe0ff */
[----:B------:R3:W-:Y:S06]  /*19680*/  STG.E.U16 desc[UR6][R10.64], R12 ;  /* 0x0000000c0a007986 */ /* 0x0007ec000c101506 */
[----:B------:R-:W2:Y:S01]  /*19690*/  LDC R14, c[0x0][0x278] ;  /* 0x00009e00ff0e7b82 */ /* 0x000ea20000000800 */
[----:B------:R-:W-:Y:S01]  /*196a0*/  LEA.HI.X.SX32 R7, R183, R97, 0x1, P5 ;  /* 0x00000061b7077211 */ /* 0x000fe200028f0eff */
[----:B-----5:R-:W-:-:S06]  /*196b0*/  IMAD R55, R24, 0x18a, RZ ;  /* 0x0000018a18377824 */ /* 0x020fcc00078e02ff */
[----:B------:R-:W5:Y:S01]  /*196c0*/  LDC R16, c[0x0][0x278] ;  /* 0x00009e00ff107b82 */ /* 0x000f620000000800 */
[-C--:B---3--:R-:W-:Y:S01]  /*196d0*/  IADD3 R10, P5, R27, R96.reuse, RZ ;  /* 0x000000601b0a7210 */ /* 0x088fe20007fbe0ff */
[----:B0-----:R-:W-:Y:S01]  /*196e0*/  IMAD R27, R17, 0x190, RZ ;  /* 0x00000190111b7824 */ /* 0x001fe200078e02ff */
[----:B------:R-:W-:Y:S01]  /*196f0*/  IADD3 R8, P3, R55, R96, RZ ;  /* 0x0000006037087210 */ /* 0x000fe20007f7e0ff */
[----:B----4-:R-:W-:-:S04]  /*19700*/  IMAD R5, R15, 0xc5, RZ ;  /* 0x000000c50f057824 */ /* 0x010fc800078e02ff */
[----:B------:R-:W0:Y:S01]  /*19710*/  LDC R17, c[0x0][0x278] ;  /* 0x00009e00ff117b82 */ /* 0x000e220000000800 */
[----:B------:R-:W-:Y:S01]  /*19720*/  IMAD R25, R25, 0x18e, RZ ;  /* 0x0000018e19197824 */ /* 0x000fe200078e02ff */
[----:B------:R-:W-:Y:S01]  /*19730*/  LEA.HI.X.SX32 R9, R5, R97, 0x1, P3 ;  /* 0x0000006105097211 */ /* 0x000fe200018f0eff */
[----:B-1----:R-:W-:Y:S01]  /*19740*/  IMAD R13, R13, 0xc7, RZ ;  /* 0x000000c70d0d7824 */ /* 0x002fe200078e02ff */
[----:B------:R-:W-:-:S04]  /*19750*/  PRMT R52, R94, 0x7632, R52 ;  /* 0x000076325e347816 */ /* 0x000fc80000000034 */
[----:B------:R-:W1:Y:S01]  /*19760*/  LDC R24, c[0x0][0x278] ;  /* 0x00009e00ff187b82 */ /* 0x000e620000000800 */
[----:B------:R-:W-:Y:S02]  /*19770*/  IADD3 R12, P6, R25, R96, RZ ;  /* 0x00000060190c7210 */ /* 0x000fe40007fde0ff */
[-C--:B------:R-:W-:Y:S01]  /*19780*/  LEA.HI.X.SX32 R11, R35, R97.reuse, 0x1, P5 ;  /* 0x00000061230b7211 */ /* 0x080fe200028f0eff */
[----:B------:R3:W-:Y:S01]  /*19790*/  STG.E.U16 desc[UR6][R6.64], R94 ;  /* 0x0000005e06007986 */ /* 0x0007e2000c101506 */
[----:B------:R-:W-:-:S03]  /*197a0*/  LEA.HI.X.SX32 R13, R13, R97, 0x1, P6 ;  /* 0x000000610d0d7211 */ /* 0x000fc600030f0eff */
[----:B------:R-:W4:Y:S01]  /*197b0*/  LDC R25, c[0x0][0x278] ;  /* 0x00009e00ff197b82 */ /* 0x000f220000000800 */
[----:B------:R-:W-:Y:S01]  /*197c0*/  PRMT R35, R95, 0x7632, R35 ;  /* 0x000076325f237816 */ /* 0x000fe20000000023 */
[----:B------:R3:W-:Y:S01]  /*197d0*/  STG.E.U16 desc[UR6][R8.64], R52 ;  /* 0x0000003408007986 */ /* 0x0007e2000c101506 */
[----:B--2---:R-:W-:-:S03]  /*197e0*/  IMAD R5, R14, 0xc9, RZ ;  /* 0x000000c90e057824 */ /* 0x004fc600078e02ff */
[----:B------:R2:W-:Y:S01]  /*197f0*/  STG.E.U16 desc[UR6][R10.64], R95 ;  /* 0x0000005f0a007986 */ /* 0x0005e2000c101506 */
[----:B---3--:R-:W-:Y:S01]  /*19800*/  IMAD R7, R32, 0x192, RZ ;  /* 0x0000019220077824 */ /* 0x008fe200078e02ff */
[-C--:B------:R-:W-:Y:S02]  /*19810*/  IADD3 R6, P5, R27, R96.reuse, RZ ;  /* 0x000000601b067210 */ /* 0x080fe40007fbe0ff */
[----:B------:R5:W-:Y:S01]  /*19820*/  STG.E.U16 desc[UR6][R12.64], R35 ;  /* 0x000000230c007986 */ /* 0x000be2000c101506 */
[----:B------:R-:W3:Y:S01]  /*19830*/  LDC R15, c[0x0][0x278] ;  /* 0x00009e00ff0f7b82 */ /* 0x000ee20000000800 */
[----:B------:R-:W-:Y:S01]  /*19840*/  IMAD R9, R34, 0x194, RZ ;  /* 0x0000019422097824 */ /* 0x000fe200078e02ff */
[----:B------:R-:W-:Y:S01]  /*19850*/  IADD3 R8, P3, R7, R96, RZ ;  /* 0x0000006007087210 */ /* 0x000fe20007f7e0ff */
[----:B--2---:R-:W-:Y:S01]  /*19860*/  IMAD R11, R18, 0x196, RZ ;  /* 0x00000196120b7824 */ /* 0x004fe200078e02ff */
[----:B------:R-:W-:-:S04]  /*19870*/  LEA.HI.X.SX32 R7, R33, R97, 0x1, P5 ;  /* 0x0000006121077211 */ /* 0x000fc800028f0eff */
[----:B------:R-:W2:Y:S01]  /*19880*/  LDC R14, c[0x0][0x278] ;  /* 0x00009e00ff0e7b82 */ /* 0x000ea20000000800 */
[-C--:B------:R-:W-:Y:S01]  /*19890*/  IADD3 R10, P5, R9, R96.reuse, RZ ;  /* 0x00000060090a7210 */ /* 0x080fe20007fbe0ff */
[----:B-----5:R-:W-:Y:S01]  /*198a0*/  IMAD R13, R16, 0xcb, RZ ;  /* 0x000000cb100d7824 */ /* 0x020fe200078e02ff */
[----:B------:R-:W-:Y:S02]  /*198b0*/  IADD3 R12, P6, R11, R96, RZ ;  /* 0x000000600b0c7210 */ /* 0x000fe40007fde0ff */
[----:B------:R-:W-:-:S03]  /*198c0*/  LEA.HI.X.SX32 R9, R5, R97, 0x1, P3 ;  /* 0x0000006105097211 */ /* 0x000fc600018f0eff */
[----:B------:R-:W5:Y:S01]  /*198d0*/  LDC R16, c[0x0][0x278] ;  /* 0x00009e00ff107b82 */ /* 0x000f620000000800 */
[----:B------:R-:W-:Y:S02]  /*198e0*/  PRMT R5, R48, 0x7632, R5 ;  /* 0x0000763230057816 */ /* 0x000fe40000000005 */
[-C--:B------:R-:W-:Y:S01]  /*198f0*/  LEA.HI.X.SX32 R11, R131, R97.reuse, 0x1, P5 ;  /* 0x00000061830b7211 */ /* 0x080fe200028f0eff */
[----:B0-----:R-:W-:Y:S01]  /*19900*/  IMAD R27, R17, 0x19a, RZ ;  /* 0x0000019a111b7824 */ /* 0x001fe200078e02ff */
[----:B------:R-:W-:Y:S02]  /*19910*/  LEA.HI.X.SX32 R13, R13, R97, 0x1, P6 ;  /* 0x000000610d0d7211 */ /* 0x000fe400030f0eff */
[----:B------:R-:W-:Y:S01]  /*19920*/  PRMT R32, R49, 0x7632, R32 ;  /* 0x0000763231207816 */ /* 0x000fe20000000020 */
[----:B------:R1:W-:Y:S01]  /*19930*/  STG.E.U16 desc[UR6][R6.64], R48 ;  /* 0x0000003006007986 */ /* 0x0003e2000c101506 */
[----:B------:R-:W0:Y:S03]  /*19940*/  LDC R17, c[0x0][0x278] ;  /* 0x00009e00ff117b82 */ /* 0x000e260000000800 */
[----:B------:R-:W-:Y:S04]  /*19950*/  STG.E.U16 desc[UR6][R8.64], R5 ;  /* 0x0000000508007986 */ /* 0x000fe8000c101506 */
[----:B------:R-:W-:Y:S01]  /*19960*/  STG.E.U16 desc[UR6][R10.64], R49 ;  /* 0x000000310a007986 */ /* 0x000fe2000c101506 */
[----:B------:R-:W0:Y:S01]  /*19970*/  LDC R18, c[0x0][0x278] ;  /* 0x00009e00ff127b82 */ /* 0x000e220000000800 */
[----:B-1----:R-:W-:-:S02]  /*19980*/  IMAD R7, R24, 0x198, RZ ;  /* 0x0000019818077824 */ /* 0x002fc400078e02ff */
[----:B------:R1:W-:Y:S01]  /*19990*/  STG.E.U16 desc[UR6][R12.64], R32 ;  /* 0x000000200c007986 */ /* 0x0003e2000c101506 */
[----:B----4-:R-:W-:Y:S02]  /*199a0*/  IMAD R25, R25, 0x19c, RZ ;  /* 0x0000019c19197824 */ /* 0x010fe400078e02ff */
[----:B------:R-:W-:Y:S02]  /*199b0*/  IADD3 R6, P3, R7, R96, RZ ;  /* 0x0000006007067210 */ /* 0x000fe40007f7e0ff */
[----:B------:R-:W4:Y:S08]  /*199c0*/  LDC R24, c[0x0][0x278] ;  /* 0x00009e00ff187b82 */ /* 0x000f300000000800 */
[----:B-1----:R-:W1:Y:S01]  /*199d0*/  LDC R12, c[0x0][0x278] ;  /* 0x00009e00ff0c7b82 */ /* 0x002e620000000800 */
[----:B------:R-:W-:-:S02]  /*199e0*/  LEA.HI.X.SX32 R7, R19, R97, 0x1, P3 ;  /* 0x0000006113077211 */ /* 0x000fc400018f0eff */
[----:B------:R-:W-:Y:S01]  /*199f0*/  IADD3 R10, P6, R25, R96, RZ ;  /* 0x00000060190a7210 */ /* 0x000fe20007fde0ff */
[----:B---3--:R-:W-:-:S04]  /*19a00*/  IMAD R5, R15, 0xcd, RZ ;  /* 0x000000cd0f057824 */ /* 0x008fc800078e02ff */
[----:B------:R-:W3:Y:S01]  /*19a10*/  LDC R19, c[0x0][0x278] ;  /* 0x00009e00ff137b82 */ /* 0x000ee20000000800 */
[----:B------:R-:W-:Y:S01]  /*19a20*/  IADD3 R8, P5, R27, R96, RZ ;  /* 0x000000601b087210 */ /* 0x000fe20007fbe0ff */
[----:B-----5:R-:W-:-:S06]  /*19a30*/  IMAD R13, R16, 0x19e, RZ ;  /* 0x0000019e100d7824 */ /* 0x020fcc00078e02ff */
[----:B------:R-:W5:Y:S01]  /*19a40*/  LDC R25, c[0x0][0x278] ;  /* 0x00009e00ff197b82 */ /* 0x000f620000000800 */
[-C--:B------:R-:W-:Y:S01]  /*19a50*/  LEA.HI.X.SX32 R9, R5, R97.reuse, 0x1, P5 ;  /* 0x0000006105097211 */ /* 0x080fe200028f0eff */
[----:B------:R4:W-:Y:S01]  /*19a60*/  STG.E.U16 desc[UR6][R6.64], R50 ;  /* 0x0000003206007986 */ /* 0x0009e2000c101506 */
[----:B--2---:R-:W-:Y:S02]  /*19a70*/  IMAD R5, R14, 0xcf, RZ ;  /* 0x000000cf0e057824 */ /* 0x004fe400078e02ff */
[----:B0-----:R-:W-:Y:S01]  /*19a80*/  IMAD R17, R17, 0x1a4, RZ ;  /* 0x000001a411117824 */ /* 0x001fe200078e02ff */
[----:B------:R-:W-:Y:S02]  /*19a90*/  PRMT R32, R50, 0x7632, R32 ;  /* 0x0000763232207816 */ /* 0x000fe40000000020 */
[----:B------:R-:W0:Y:S01]  /*19aa0*/  LDC R15, c[0x0][0x278] ;  /* 0x00009e00ff0f7b82 */ /* 0x000e220000000800 */
[----:B------:R-:W-:Y:S02]  /*19ab0*/  LEA.HI.X.SX32 R11, R187, R97, 0x1, P6 ;  /* 0x00000061bb0b7211 */ /* 0x000fe400030f0eff */
[----:B----4-:R-:W-:-:S05]  /*19ac0*/  IADD3 R6, P5, R13, R96, RZ ;  /* 0x000000600d067210 */ /* 0x010fca0007fbe0ff */
[----:B------:R-:W2:Y:S01]  /*19ad0*/  LDC R27, c[0x0][0x278] ;  /* 0x00009e00ff1b7b82 */ /* 0x000ea20000000800 */
[----:B------:R-:W-:Y:S01]  /*19ae0*/  LEA.HI.X.SX32 R7, R5, R97, 0x1, P5 ;  /* 0x0000006105077211 */ /* 0x000fe200028f0eff */
[----:B-1----:R-:W-:Y:S01]  /*19af0*/  IMAD R5, R12, 0xd1, RZ ;  /* 0x000000d10c057824 */ /* 0x002fe200078e02ff */
[-C--:B------:R-:W-:Y:S01]  /*19b00*/  IADD3 R12, P6, R17, R96.reuse, RZ ;  /* 0x00000060110c7210 */ /* 0x080fe20007fde0ff */
[----:B------:R-:W-:Y:S01]  /*19b10*/  IMAD R33, R18, 0x1a0, RZ ;  /* 0x000001a012217824 */ /* 0x000fe200078e02ff */
[----:B------:R-:W-:Y:S01]  /*19b20*/  PRMT R34, R51, 0x7632, R34 ;  /* 0x0000763233227816 */ /* 0x000fe20000000022 */
[----:B------:R1:W-:Y:S02]  /*19b30*/  STG.E.U16 desc[UR6][R8.64], R32 ;  /* 0x0000002008007986 */ /* 0x0003e4000c101506 */
[----:B------:R-:W4:Y:S02]  /*19b40*/  LDC R17, c[0x0][0x278] ;  /* 0x00009e00ff117b82 */ /* 0x000f240000000800 */
[----:B------:R3:W-:Y:S06]  /*19b50*/  STG.E.U16 desc[UR6][R10.64], R51 ;  /* 0x000000330a007986 */ /* 0x0007ec000c101506 */
[----:B------:R-:W4:Y:S01]  /*19b60*/  LDC R16, c[0x0][0x278] ;  /* 0x00009e00ff107b82 */ /* 0x000f220000000800 */
[----:B-1----:R-:W-:Y:S01]  /*19b70*/  IMAD R9, R24, 0x1a2, RZ ;  /* 0x000001a218097824 */ /* 0x002fe200078e02ff */
[----:B------:R-:W-:-:S06]  /*19b80*/  IADD3 R8, P3, R33, R96, RZ ;  /* 0x0000006021087210 */ /* 0x000fcc0007f7e0ff */
[----:B------:R-:W1:Y:S01]  /*19b90*/  LDC R18, c[0x0][0x278] ;  /* 0x00009e00ff127b82 */ /* 0x000e620000000800 */
[----:B------:R0:W-:Y:S01]  /*19ba0*/  STG.E.U16 desc[UR6][R6.64], R34 ;  /* 0x0000002206007986 */ /* 0x0001e2000c101506 */
[----:B---3--:R-:W-:Y:S01]  /*19bb0*/  IADD3 R10, P5, R9, R96, RZ ;  /* 0x00000060090a7210 */ /* 0x008fe20007fbe0ff */
[----:B-----5:R-:W-:Y:S01]  /*19bc0*/  IMAD R25, R25, 0x1a8, RZ ;  /* 0x000001a819197824 */ /* 0x020fe200078e02ff */
[----:B------:R-:W-:-:S04]  /*19bd0*/  LEA.HI.X.SX32 R9, R141, R97, 0x1, P3 ;  /* 0x000000618d097211 */ /* 0x000fc800018f0eff */
[----:B------:R-:W3:Y:S01]  /*19be0*/  LDC R14, c[0x0][0x278] ;  /* 0x00009e00ff0e7b82 */ /* 0x000ee20000000800 */
[----:B0-----:R-:W-:-:S07]  /*19bf0*/  IMAD R7, R19, 0x1a6, RZ ;  /* 0x000001a613077824 */ /* 0x001fce00078e02ff */
[----:B------:R-:W0:Y:S01]  /*19c00*/  LDC R19, c[0x0][0x278] ;  /* 0x00009e00ff137b82 */ /* 0x000e220000000800 */
[-C--:B------:R-:W-:Y:S01]  /*19c10*/  LEA.HI.X.SX32 R11, R5, R97.reuse, 0x1, P5 ;  /* 0x00000061050b7211 */ /* 0x080fe200028f0eff */
[----:B------:R5:W-:Y:S01]  /*19c20*/  STG.E.U16 desc[UR6][R8.64], R44 ;  /* 0x0000002c08007986 */ /* 0x000be2000c101506 */
[----:B------:R-:W-:Y:S02]  /*19c30*/  PRMT R32, R44, 0x7632, R32 ;  /* 0x000076322c207816 */ /* 0x000fe40000000020 */
[----:B------:R-:W-:-:S03]  /*19c40*/  LEA.HI.X.SX32 R13, R143, R97, 0x1, P6 ;  /* 0x000000618f0d7211 */ /* 0x000fc600030f0eff */
[----:B------:R-:W0:Y:S01]  /*19c50*/  LDC R24, c[0x0][0x278] ;  /* 0x00009e00ff187b82 */ /* 0x000e220000000800 */
[----:B------:R4:W-:Y:S01]  /*19c60*/  STG.E.U16 desc[UR6][R10.64], R32 ;  /* 0x000000200a007986 */ /* 0x0009e2000c101506 */
[----:B--2---:R-:W-:Y:S01]  /*19c70*/  IMAD R27, R27, 0x1aa, RZ ;  /* 0x000001aa1b1b7824 */ /* 0x004fe200078e02ff */
[----:B-----5:R-:W-:-:S05]  /*19c80*/  IADD3 R8, P5, R25, R96, RZ ;  /* 0x0000006019087210 */ /* 0x020fca0007fbe0ff */
[----:B------:R-:W2:Y:S01]  /*19c90*/  LDC R25, c[0x0][0x278] ;  /* 0x00009e00ff197b82 */ /* 0x000ea20000000800 */
[----:B------:R5:W-:Y:S01]  /*19ca0*/  STG.E.U16 desc[UR6][R12.64], R45 ;  /* 0x0000002d0c007986 */ /* 0x000be2000c101506 */
[----:B------:R-:W-:Y:S01]  /*19cb0*/  IMAD R5, R15, 0xd3, RZ ;  /* 0x000000d30f057824 */ /* 0x000fe200078e02ff */
[-C--:B------:R-:W-:Y:S01]  /*19cc0*/  IADD3 R6, P3, R7, R96.reuse, RZ ;  /* 0x0000006007067210 */ /* 0x080fe20007f7e0ff */
[----:B----4-:R-:W-:Y:S01]  /*19cd0*/  IMAD R17, R17, 0x1ac, RZ ;  /* 0x000001ac11117824 */ /* 0x010fe200078e02ff */
[----:B------:R-:W-:Y:S02]  /*19ce0*/  IADD3 R10, P6, R27, R96, RZ ;  /* 0x000000601b0a7210 */ /* 0x000fe40007fde0ff */
[----:B------:R-:W-:Y:S01]  /*19cf0*/  LEA.HI.X.SX32 R7, R5, R97, 0x1, P3 ;  /* 0x0000006105077211 */ /* 0x000fe200018f0eff */
[----:B------:R-:W4:Y:S01]  /*19d00*/  LDC R27, c[0x0][0x278] ;  /* 0x00009e00ff1b7b82 */ /* 0x000f220000000800 */
[----:B------:R-:W-:-:S07]  /*19d10*/  IMAD R11, R16, 0xd5, RZ ;  /* 0x000000d5100b7824 */ /* 0x000fce00078e02ff */
[----:B-----5:R-:W5:Y:S01]  /*19d20*/  LDC R13, c[0x0][0x278] ;  /* 0x00009e00ff0d7b82 */ /* 0x020f620000000800 */
[----:B------:R-:W-:Y:S01]  /*19d30*/  PRMT R45, R45, 0x7632, R45 ;  /* 0x000076322d2d7816 */ /* 0x000fe2000000002d */
[----:B-1----:R-:W-:Y:S01]  /*19d40*/  IMAD R35, R18, 0x1ae, RZ ;  /* 0x000001ae12237824 */ /* 0x002fe200078e02ff */
[----:B------:R-:W-:Y:S01]  /*19d50*/  LEA.HI.X.SX32 R9, R133, R97, 0x1, P5 ;  /* 0x0000006185097211 */ /* 0x000fe200028f0eff */
[----:B---3--:R-:W-:-:S04]  /*19d60*/  IMAD R5, R14, 0xd7, RZ ;  /* 0x000000d70e057824 */ /* 0x008fc800078e02ff */
[----:B------:R-:W1:Y:S01]  /*19d70*/  LDC R15, c[0x0][0x278] ;  /* 0x00009e00ff0f7b82 */ /* 0x000e620000000800 */
[----:B------:R3:W-:Y:S01]  /*19d80*/  STG.E.U16 desc[UR6][R6.64], R45 ;  /* 0x0000002d06007986 */ /* 0x0007e2000c101506 */
[----:B------:R-:W-:-:S06]  /*19d90*/  LEA.HI.X.SX32 R11, R11, R97, 0x1, P6 ;  /* 0x000000610b0b7211 */ /* 0x000fcc00030f0eff */
[----:B------:R-:W1:Y:S01]  /*19da0*/  LDC R32, c[0x0][0x278] ;  /* 0x00009e00ff207b82 */ /* 0x000e620000000800 */
[----:B------:R-:W-:Y:S01]  /*19db0*/  PRMT R12, R46, 0x7632, R12 ;  /* 0x000076322e0c7816 */ /* 0x000fe2000000000c */
[----:B0-----:R-:W-:Y:S01]  /*19dc0*/  IMAD R19, R19, 0x1b2, RZ ;  /* 0x000001b213137824 */ /* 0x001fe200078e02ff */
[----:B---3--:R-:W-:-:S05]  /*19dd0*/  IADD3 R6, P5, R17, R96, RZ ;  /* 0x0000006011067210 */ /* 0x008fca0007fbe0ff */
[----:B------:R-:W0:Y:S01]  /*19de0*/  LDC R33, c[0x0][0x278] ;  /* 0x00009e00ff217b82 */ /* 0x000e220000000800 */
[----:B------:R3:W-:Y:S07]  /*19df0*/  STG.E.U16 desc[UR6][R8.64], R46 ;  /* 0x0000002e08007986 */ /* 0x0007ee000c101506 */
[----:B------:R-:W0:Y:S01]  /*19e00*/  LDC R18, c[0x0][0x278] ;  /* 0x00009e00ff127b82 */ /* 0x000e220000000800 */
[----:B------:R-:W-:Y:S01]  /*19e10*/  LEA.HI.X.SX32 R7, R149, R97, 0x1, P5 ;  /* 0x0000006195077211 */ /* 0x000fe200028f0eff */
[----:B------:R2:W-:Y:S06]  /*19e20*/  STG.E.U16 desc[UR6][R10.64], R12 ;  /* 0x0000000c0a007986 */ /* 0x0005ec000c101506 */
[----:B------:R-:W0:Y:S01]  /*19e30*/  LDC R14, c[0x0][0x278] ;  /* 0x00009e00ff0e7b82 */ /* 0x000e220000000800 */
[----:B---3--:R-:W-:Y:S01]  /*19e40*/  IMAD R9, R24, 0x1b0, RZ ;  /* 0x000001b018097824 */ /* 0x008fe200078e02ff */
[-C--:B------:R-:W-:Y:S01]  /*19e50*/  IADD3 R8, P3, R35, R96.reuse, RZ ;  /* 0x0000006023087210 */ /* 0x080fe20007f7e0ff */
[----:B------:R3:W-:Y:S01]  /*19e60*/  STG.E.U16 desc[UR6][R6.64], R47 ;  /* 0x0000002f06007986 */ /* 0x0007e2000c101506 */
[----:B--2---:R-:W-:-:S04]  /*19e70*/  IADD3 R12, P6, R19, R96, RZ ;  /* 0x00000060130c7210 */ /* 0x004fc80007fde0ff */
[----:B------:R-:W2:Y:S01]  /*19e80*/  LDC R19, c[0x0][0x278] ;  /* 0x00009e00ff137b82 */ /* 0x000ea20000000800 */
[----:B------:R-:W-:Y:S02]  /*19e90*/  IADD3 R10, P5, R9, R96, RZ ;  /* 0x00000060090a7210 */ /* 0x000fe40007fbe0ff */
[----:B------:R-:W-:Y:S01]  /*19ea0*/  LEA.HI.X.SX32 R9, R5, R97, 0x1, P3 ;  /* 0x0000006105097211 */ /* 0x000fe200018f0eff */
[----:B---3--:R-:W-:-:S04]  /*19eb0*/  IMAD R7, R25, 0x1b4, RZ ;  /* 0x000001b419077824 */ /* 0x008fc800078e02ff */
[----:B------:R-:W3:Y:S01]  /*19ec0*/  LDC R24, c[0x0][0x278] ;  /* 0x00009e00ff187b82 */ /* 0x000ee20000000800 */
[----:B------:R-:W-:Y:S01]  /*19ed0*/  PRMT R5, R47, 0x7632, R5 ;  /* 0x000076322f057816 */ /* 0x000fe20000000005 */
[----:B-----5:R-:W-:Y:S01]  /*19ee0*/  IMAD R13, R13, 0xd9, RZ ;  /* 0x000000d90d0d7824 */ /* 0x020fe200078e02ff */
[----:B------:R-:W-:-:S05]  /*19ef0*/  LEA.HI.X.SX32 R11, R103, R97, 0x1, P5 ;  /* 0x00000061670b7211 */ /* 0x000fca00028f0eff */
[----:B------:R-:W5:Y:S01]  /*19f00*/  LDC R25, c[0x0][0x278] ;  /* 0x00009e00ff197b82 */ /* 0x000f620000000800 */
[----:B------:R1:W-:Y:S01]  /*19f10*/  STG.E.U16 desc[UR6][R8.64], R5 ;  /* 0x0000000508007986 */ /* 0x0003e2000c101506 */
[----:B------:R-:W-:-:S06]  /*19f20*/  IADD3 R6, P5, R7, R96, RZ ;  /* 0x0000006007067210 */ /* 0x000fcc0007fbe0ff */
[----:B------:R-:W3:Y:S01]  /*19f30*/  LDC R16, c[0x0][0x278] ;  /* 0x00009e00ff107b82 */ /* 0x000ee20000000800 */
[----:B------:R-:W-:-:S07]  /*19f40*/  LEA.HI.X.SX32 R13, R13, R97, 0x1, P6 ;  /* 0x000000610d0d7211 */ /* 0x000fce00030f0eff */
[----:B------:R-:W3:Y:S01]  /*19f50*/  LDC R17, c[0x0][0x278] ;  /* 0x00009e00ff117b82 */ /* 0x000ee20000000800 */
[----:B------:R-:W-:Y:S01]  /*19f60*/  PRMT R34, R40, 0x7632, R34 ;  /* 0x0000763228227816 */ /* 0x000fe20000000022 */
[----:B------:R2:W-:Y:S01]  /*19f70*/  STG.E.U16 desc[UR6][R10.64], R40 ;  /* 0x000000280a007986 */ /* 0x0005e2000c101506 */
[----:B----4-:R-:W-:Y:S02]  /*19f80*/  IMAD R27, R27, 0x1b6, RZ ;  /* 0x000001b61b1b7824 */ /* 0x010fe400078e02ff */
[----:B-1----:R-:W-:Y:S01]  /*19f90*/  IMAD R5, R15, 0xdb, RZ ;  /* 0x000000db0f057824 */ /* 0x002fe200078e02ff */
[----:B------:R-:W-:Y:S01]  /*19fa0*/  LEA.HI.X.SX32 R7, R135, R97, 0x1, P5 ;  /* 0x0000006187077211 */ /* 0x000fe200028f0eff */
[----:B0-----:R-:W-:Y:S02]  /*19fb0*/  IMAD R33, R33, 0x1ba, RZ ;  /* 0x000001ba21217824 */ /* 0x001fe400078e02ff */
[----:B------:R-:W-:Y:S02]  /*19fc0*/  IMAD R15, R18, 0x1bc, RZ ;  /* 0x000001bc120f7824 */ /* 0x000fe400078e02ff */
[----:B------:R-:W0:Y:S01]  /*19fd0*/  LDC R18, c[0x0][0x278] ;  /* 0x00009e00ff127b82 */ /* 0x000e220000000800 */
[----:B--2---:R-:W-:Y:S01]  /*19fe0*/  IMAD R11, R32, 0x1b8, RZ ;  /* 0x000001b8200b7824 */ /* 0x004fe200078e02ff */
[----:B------:R1:W-:Y:S01]  /*19ff0*/  STG.E.U16 desc[UR6][R12.64], R34 ;  /* 0x000000220c007986 */ /* 0x0003e2000c101506 */
[----:B------:R-:W-:-:S03]  /*1a000*/  IADD3 R8, P3, R27, R96, RZ ;  /* 0x000000601b087210 */ /* 0x000fc60007f7e0ff */
[-C--:B------:R-:W-:Y:S02]  /*1a010*/  IADD3 R10, P5, R11, R96.reuse, RZ ;  /* 0x000000600b0a7210 */ /* 0x080fe40007fbe0ff */
[----:B------:R-:W2:Y:S01]  /*1a020*/  LDC R27, c[0x0][0x278] ;  /* 0x00009e00ff1b7b82 */ /* 0x000ea20000000800 */
[----:B------:R4:W-:Y:S01]  /*1a030*/  STG.E.U16 desc[UR6][R6.64], R41 ;  /* 0x0000002906007986 */ /* 0x0009e2000c101506 */
[----:B------:R-:W-:Y:S01]  /*1a040*/  LEA.HI.X.SX32 R9, R5, R97, 0x1, P3 ;  /* 0x0000006105097211 */ /* 0x000fe200018f0eff */
[----:B-1----:R-:W-:Y:S01]  /*1a050*/  IMAD R13, R14, 0xdd, RZ ;  /* 0x000000dd0e0d7824 */ /* 0x002fe200078e02ff */
[----:B------:R-:W-:-:S04]  /*1a060*/  IADD3 R12, P6, R33, R96, RZ ;  /* 0x00000060210c7210 */ /* 0x000fc80007fde0ff */
[----:B------:R-:W1:Y:S01]  /*1a070*/  LDC R14, c[0x0][0x278] ;  /* 0x00009e00ff0e7b82 */ /* 0x000e620000000800 */
[-C--:B------:R-:W-:Y:S02]  /*1a080*/  LEA.HI.X.SX32 R11, R137, R97.reuse, 0x1, P5 ;  /* 0x00000061890b7211 */ /* 0x080fe400028f0eff */
[----:B----4-:R-:W-:Y:S02]  /*1a090*/  PRMT R7, R41, 0x7632, R7 ;  /* 0x0000763229077816 */ /* 0x010fe40000000007 */
[----:B------:R-:W-:Y:S02]  /*1a0a0*/  LEA.HI.X.SX32 R13, R13, R97, 0x1, P6 ;  /* 0x000000610d0d7211 */ /* 0x000fe400030f0eff */
[----:B------:R-:W-:Y:S01]  /*1a0b0*/  PRMT R33, R42, 0x7632, R33 ;  /* 0x000076322a217816 */ /* 0x000fe20000000021 */
[----:B------:R-:W-:Y:S01]  /*1a0c0*/  IMAD R19, R19, 0x1be, RZ ;  /* 0x000001be13137824 */ /* 0x000fe200078e02ff */
[----:B------:R4:W-:Y:S01]  /*1a0d0*/  STG.E.U16 desc[UR6][R8.64], R7 ;  /* 0x0000000708007986 */ /* 0x0009e2000c101506 */
[----:B------:R-:W1:Y:S01]  /*1a0e0*/  LDC R32, c[0x0][0x278] ;  /* 0x00009e00ff207b82 */ /* 0x000e620000000800 */
[----:B------:R-:W-:Y:S01]  /*1a0f0*/  IADD3 R6, P5, R15, R96, RZ ;  /* 0x000000600f067210 */ /* 0x000fe20007fbe0ff */
[----:B-----5:R-:W-:Y:S01]  /*1a100*/  IMAD R25, R25, 0x1c2, RZ ;  /* 0x000001c219197824 */ /* 0x020fe200078e02ff */
[----:B------:R5:W-:Y:S01]  /*1a110*/  STG.E.U16 desc[UR6][R10.64], R42 ;  /* 0x0000002a0a007986 */ /* 0x000be2000c101506 */
[----:B---3--:R-:W-:-:S03]  /*1a120*/  IMAD R5, R16, 0xdf, RZ ;  /* 0x000000df10057824 */ /* 0x008fc600078e02ff */
[----:B------:R3:W-:Y:S01]  /*1a130*/  STG.E.U16 desc[UR6][R12.64], R33 ;  /* 0x000000210c007986 */ /* 0x0007e2000c101506 */
[----:B------:R-:W1:Y:S01]  /*1a140*/  LDC R16, c[0x0][0x278] ;  /* 0x00009e00ff107b82 */ /* 0x000e620000000800 */
[----:B----4-:R-:W-:Y:S01]  /*1a150*/  IMAD R9, R24, 0x1c0, RZ ;  /* 0x000001c018097824 */ /* 0x010fe200078e02ff */
[-C--:B------:R-:W-:Y:S02]  /*1a160*/  IADD3 R8, P3, R19, R96.reuse, RZ ;  /* 0x0000006013087210 */ /* 0x080fe40007f7e0ff */
[----:B------:R-:W-:Y:S02]  /*1a170*/  LEA.HI.X.SX32 R7, R193, R97, 0x1, P5 ;  /* 0x00000061c1077211 */ /* 0x000fe400028f0eff */
[-C--:B-----5:R-:W-:Y:S02]  /*1a180*/  IADD3 R10, P5, R9, R96.reuse, RZ ;  /* 0x00000060090a7210 */ /* 0x0a0fe40007fbe0ff */
[----:B------:R-:W4:Y:S01]  /*1a190*/  LDC R15, c[0x0][0x278] ;  /* 0x00009e00ff0f7b82 */ /* 0x000f220000000800 */
[----:B---3--:R-:W-:Y:S01]  /*1a1a0*/  IMAD R13, R17, 0xe1, RZ ;  /* 0x000000e1110d7824 */ /* 0x008fe200078e02ff */
[----:B------:R-:W-:-:S06]  /*1a1b0*/  IADD3 R12, P6, R25, R96, RZ ;  /* 0x00000060190c7210 */ /* 0x000fcc0007fde0ff */
[----:B------:R-:W3:Y:S01]  /*1a1c0*/  LDC R17, c[0x0][0x278] ;  /* 0x00009e00ff117b82 */ /* 0x000ee20000000800 */
[-C--:B------:R-:W-:Y:S02]  /*1a1d0*/  LEA.HI.X.SX32 R9, R5, R97.reuse, 0x1, P3 ;  /* 0x0000006105097211 */ /* 0x080fe400018f0eff */
[----:B------:R-:W-:Y:S02]  /*1a1e0*/  PRMT R5, R43, 0x7632, R5 ;  /* 0x000076322b057816 */ /* 0x000fe40000000005 */
[-C--:B------:R-:W-:Y:S01]  /*1a1f0*/  LEA.HI.X.SX32 R11, R145, R97.reuse, 0x1, P5 ;  /* 0x00000061910b7211 */ /* 0x080fe200028f0eff */
[----:B------:R0:W-:Y:S01]  /*1a200*/  STG.E.U16 desc[UR6][R6.64], R43 ;  /* 0x0000002b06007986 */ /* 0x0001e2000c101506 */
[----:B------:R-:W-:Y:S01]  /*1a210*/  LEA.HI.X.SX32 R13, R13, R97, 0x1, P6 ;  /* 0x000000610d0d7211 */ /* 0x000fe200030f0eff */
[----:B------:R-:W5:Y:S01]  /*1a220*/  LDC R19, c[0x0][0x278] ;  /* 0x00009e00ff137b82 */ /* 0x000f620000000800 */
[----:B------:R-:W-:Y:S01]  /*1a230*/  PRMT R24, R36, 0x7632, R24 ;  /* 0x0000763224187816 */ /* 0x000fe20000000018 */
[----:B------:R1:W-:Y:S01]  /*1a240*/  STG.E.U16 desc[UR6][R8.64], R5 ;  /* 0x0000000508007986 */ /* 0x0003e2000c101506 */
[----:B--2---:R-:W-:-:S03]  /*1a250*/  IMAD R27, R27, 0x1c4, RZ ;  /* 0x000001c41b1b7824 */ /* 0x004fc600078e02ff */
[----:B------:R-:W-:Y:S01]  /*1a260*/  STG.E.U16 desc[UR6][R10.64], R36 ;  /* 0x000000240a007986 */ /* 0x000fe2000c101506 */
[----:B0-----:R-:W-:Y:S02]  /*1a270*/  IMAD R7, R18, 0x1c6, RZ ;  /* 0x000001c612077824 */ /* 0x001fe400078e02ff */
[----:B------:R-:W0:Y:S01]  /*1a280*/  LDC R18, c[0x0][0x278] ;  /* 0x00009e00ff127b82 */ /* 0x000e220000000800 */
[----:B------:R2:W-:Y:S01]  /*1a290*/  STG.E.U16 desc[UR6][R12.64], R24 ;  /* 0x000000180c007986 */ /* 0x0005e2000c101506 */
[-C--:B------:R-:W-:Y:S01]  /*1a2a0*/  IADD3 R6, P3, R27, R96.reuse, RZ ;  /* 0x000000601b067210 */ /* 0x080fe20007f7e0ff */
[----:B-1----:R-:W-:Y:S01]  /*1a2b0*/  IMAD R5, R14, 0xe3, RZ ;  /* 0x000000e30e057824 */ /* 0x002fe200078e02ff */
[----:B------:R-:W-:Y:S01]  /*1a2c0*/  IADD3 R8, P5, R7, R96, RZ ;  /* 0x0000006007087210 */ /* 0x000fe20007fbe0ff */
[----:B------:R-:W-:-:S03]  /*1a2d0*/  IMAD R25, R32, 0x1c8, RZ ;  /* 0x000001c820197824 */ /* 0x000fc600078e02ff */
[----:B--2---:R-:W1:Y:S01]  /*1a2e0*/  LDC R12, c[0x0][0x278] ;  /* 0x00009e00ff0c7b82 */ /* 0x004e620000000800 */
[-C--:B------:R-:W-:Y:S01]  /*1a2f0*/  LEA.HI.X.SX32 R7, R189, R97.reuse, 0x1, P3 ;  /* 0x00000061bd077211 */ /* 0x080fe200018f0eff */
[----:B---3--:R-:W-:Y:S01]  /*1a300*/  IMAD R17, R17, 0x1cc, RZ ;  /* 0x000001cc11117824 */ /* 0x008fe200078e02ff */
[----:B------:R-:W-:Y:S02]  /*1a310*/  LEA.HI.X.SX32 R9, R5, R97, 0x1, P5 ;  /* 0x0000006105097211 */ /* 0x000fe400028f0eff */
[----:B------:R-:W-:-:S03]  /*1a320*/  PRMT R32, R37, 0x7632, R32 ;  /* 0x0000763225207816 */ /* 0x000fc60000000020 */
[----:B------:R-:W2:Y:S01]  /*1a330*/  LDC R24, c[0x0][0x278] ;  /* 0x00009e00ff187b82 */ /* 0x000ea20000000800 */
[----:B------:R-:W-:Y:S01]  /*1a340*/  IADD3 R10, P6, R25, R96, RZ ;  /* 0x00000060190a7210 */ /* 0x000fe20007fde0ff */
[----:B------:R3:W-:Y:S01]  /*1a350*/  STG.E.U16 desc[UR6][R6.64], R37 ;  /* 0x0000002506007986 */ /* 0x0007e2000c101506 */
[----:B------:R-:W-:-:S03]  /*1a360*/  IMAD R13, R16, 0x1ca, RZ ;  /* 0x000001ca100d7824 */ /* 0x000fc600078e02ff */
[----:B------:R0:W-:Y:S01]  /*1a370*/  STG.E.U16 desc[UR6][R8.64], R32 ;  /* 0x0000002008007986 */ /* 0x0001e2000c101506 */
[----:B------:R-:W-:Y:S01]  /*1a380*/  LEA.HI.X.SX32 R11, R195, R97, 0x1, P6 ;  /* 0x00000061c30b7211 */ /* 0x000fe200030f0eff */
[----:B------:R-:W2:Y:S01]  /*1a390*/  LDC R14, c[0x0][0x278] ;  /* 0x00009e00ff0e7b82 */ /* 0x000ea20000000800 */
[----:B----4-:R-:W-:Y:S02]  /*1a3a0*/  IMAD R5, R15, 0xe5, RZ ;  /* 0x000000e50f057824 */ /* 0x010fe400078e02ff */
[----:B-----5:R-:W-:Y:S01]  /*1a3b0*/  IMAD R19, R19, 0x1ce, RZ ;  /* 0x000001ce13137824 */ /* 0x020fe200078e02ff */
[----:B---3--:R-:W-:-:S04]  /*1a3c0*/  IADD3 R6, P5, R13, R96, RZ ;  /* 0x000000600d067210 */ /* 0x008fc80007fbe0ff */
[----:B------:R-:W3:Y:S01]  /*1a3d0*/  LDC R25, c[0x0][0x278] ;  /* 0x00009e00ff197b82 */ /* 0x000ee20000000800 */
[----:B0-----:R-:W-:Y:S01]  /*1a3e0*/  IADD3 R8, P3, R17, R96, RZ ;  /* 0x0000006011087210 */ /* 0x001fe20007f7e0ff */
[----:B------:R-:W-:-:S06]  /*1a3f0*/  IMAD R13, R18, 0x1d0, RZ ;  /* 0x000001d0120d7824 */ /* 0x000fcc00078e02ff */
[----:B------:R-:W0:Y:S01]  /*1a400*/  LDC R17, c[0x0][0x278] ;  /* 0x00009e00ff117b82 */ /* 0x000e220000000800 */
[----:B------:R4:W-:Y:S01]  /*1a410*/  STG.E.U16 desc[UR6][R10.64], R38 ;  /* 0x000000260a007986 */ /* 0x0009e2000c101506 */
[----:B------:R-:W-:Y:S01]  /*1a420*/  LEA.HI.X.SX32 R7, R5, R97, 0x1, P5 ;  /* 0x0000006105077211 */ /* 0x000fe200028f0eff */
[----:B-1----:R-:W-:-:S05]  /*1a430*/  IMAD R5, R12, 0xe7, RZ ;  /* 0x000000e70c057824 */ /* 0x002fca00078e02ff */
[----:B------:R-:W1:Y:S01]  /*1a440*/  LDC R27, c[0x0][0x278] ;  /* 0x00009e00ff1b7b82 */ /* 0x000e620000000800 */
[-C--:B------:R-:W-:Y:S02]  /*1a450*/  IADD3 R12, P6, R13, R96.reuse, RZ ;  /* 0x000000600d0c7210 */ /* 0x080fe40007fde0ff */
[----:B----4-:R-:W-:Y:S02]  /*1a460*/  PRMT R11, R38, 0x7632, R11 ;  /* 0x00007632260b7816 */ /* 0x010fe4000000000b */
[----:B------:R-:W-:-:S03]  /*1a470*/  IADD3 R10, P5, R19, R96, RZ ;  /* 0x00000060130a7210 */ /* 0x000fc60007fbe0ff */
[----:B------:R-:W4:Y:S01]  /*1a480*/  LDC R16, c[0x0][0x278] ;  /* 0x00009e00ff107b82 */ /* 0x000f220000000800 */
[-C--:B------:R-:W-:Y:S01]  /*1a490*/  LEA.HI.X.SX32 R9, R107, R97.reuse, 0x1, P3 ;  /* 0x000000616b097211 */ /* 0x080fe200018f0eff */
[----:B------:R5:W-:Y:S01]  /*1a4a0*/  STG.E.U16 desc[UR6][R6.64], R11 ;  /* 0x0000000b06007986 */ /* 0x000be2000c101506 */
[----:B------:R-:W-:Y:S02]  /*1a4b0*/  PRMT R32, R39, 0x7632, R32 ;  /* 0x0000763227207816 */ /* 0x000fe40000000020 */
[----:B------:R-:W-:-:S03]  /*1a4c0*/  LEA.HI.X.SX32 R13, R139, R97, 0x1, P6 ;  /* 0x000000618b0d7211 */ /* 0x000fc600030f0eff */
[----:B------:R-:W4:Y:S01]  /*1a4d0*/  LDC R18, c[0x0][0x278] ;  /* 0x00009e00ff127b82 */ /* 0x000f220000000800 */
[----:B------:R-:W-:Y:S01]  /*1a4e0*/  STG.E.U16 desc[UR6][R8.64], R39 ;  /* 0x0000002708007986 */ /* 0x000fe2000c101506 */
[----:B-----5:R-:W-:Y:S01]  /*1a4f0*/  LEA.HI.X.SX32 R11, R5, R97, 0x1, P5 ;  /* 0x00000061050b7211 */ /* 0x020fe200028f0eff */
[----:B--2---:R-:W-:-:S05]  /*1a500*/  IMAD R7, R24, 0x1d2, RZ ;  /* 0x000001d218077824 */ /* 0x004fca00078e02ff */
[----:B------:R-:W2:Y:S01]  /*1a510*/  LDC R19, c[0x0][0x278] ;  /* 0x00009e00ff137b82 */ /* 0x000ea20000000800 */
[----:B------:R-:W-:Y:S07]  /*1a520*/  STG.E.U16 desc[UR6][R10.64], R32 ;  /* 0x000000200a007986 */ /* 0x000fee000c101506 */
[----:B------:R-:W5:Y:S01]  /*1a530*/  LDC R24, c[0x0][0x278] ;  /* 0x00009e00ff187b82 */ /* 0x000f620000000800 */
[----:B------:R1:W-:Y:S01]  /*1a540*/  STG.E.U16 desc[UR6][R12.64], R20 ;  /* 0x000000140c007986 */ /* 0x0003e2000c101506 */
[----:B------:R-:W-:-:S06]  /*1a550*/  IMAD R5, R14, 0xe9, RZ ;  /* 0x000000e90e057824 */ /* 0x000fcc00078e02ff */
[----:B------:R-:W5:Y:S01]  /*1a560*/  LDC R15, c[0x0][0x278] ;  /* 0x00009e00ff0f7b82 */ /* 0x000f620000000800 */
[----:B---3--:R-:W-:Y:S01]  /*1a570*/  IMAD R25, R25, 0x1d4, RZ ;  /* 0x000001d419197824 */ /* 0x008fe200078e02ff */
[----:B------:R-:W-:Y:S01]  /*1a580*/  IADD3 R6, P3, R7, R96, RZ ;  /* 0x0000006007067210 */ /* 0x000fe20007f7e0ff */
[----:B0-----:R-:W-:-:S05]  /*1a590*/  IMAD R33, R17, 0x1d8, RZ ;  /* 0x000001d811217824 */ /* 0x001fca00078e02ff */
[----:B-1----:R-:W0:Y:S01]  /*1a5a0*/  LDC R13, c[0x0][0x278] ;  /* 0x00009e00ff0d7b82 */ /* 0x002e220000000800 */
[----:B------:R-:W-:Y:S01]  /*1a5b0*/  IMAD R27, R27, 0x1d6, RZ ;  /* 0x000001d61b1b7824 */ /* 0x000fe200078e02ff */
[----:B------:R-:W-:Y:S02]  /*1a5c0*/  LEA.HI.X.SX32 R7, R5, R97, 0x1, P3 ;  /* 0x0000006105077211 */ /* 0x000fe400018f0eff */
[----:B------:R-:W-:-:S04]  /*1a5d0*/  IADD3 R8, P5, R25, R96, RZ ;  /* 0x0000006019087210 */ /* 0x000fc80007fbe0ff */
[----:B------:R-:W1:Y:S01]  /*1a5e0*/  LDC R17, c[0x0][0x278] ;  /* 0x00009e00ff117b82 */ /* 0x000e620000000800 */
[----:B------:R-:W-:Y:S01]  /*1a5f0*/  PRMT R5, R20, 0x7632, R5 ;  /* 0x0000763214057816 */ /* 0x000fe20000000005 */
[----:B----4-:R-:W-:Y:S01]  /*1a600*/  IMAD R11, R16, 0xeb, RZ ;  /* 0x000000eb100b7824 */ /* 0x010fe200078e02ff */
[----:B------:R-:W-:Y:S02]  /*1a610*/  IADD3 R10, P6, R27, R96, RZ ;  /* 0x000000601b0a7210 */ /* 0x000fe40007fde0ff */
[----:B------:R-:W-:-:S03]  /*1a620*/  LEA.HI.X.SX32 R9, R105, R97, 0x1, P5 ;  /* 0x0000006169097211 */ /* 0x000fc600028f0eff */
[----:B------:R-:W3:Y:S01]  /*1a630*/  LDC R20, c[0x0][0x278] ;  /* 0x00009e00ff147b82 */ /* 0x000ee20000000800 */
[----:B------:R4:W-:Y:S01]  /*1a640*/  STG.E.U16 desc[UR6][R6.64], R5 ;  /* 0x0000000506007986 */ /* 0x0009e2000c101506 */
[----:B------:R-:W-:Y:S01]  /*1a650*/  LEA.HI.X.SX32 R11, R11, R97, 0x1, P6 ;  /* 0x000000610b0b7211 */ /* 0x000fe200030f0eff */
[----:B------:R-:W-:Y:S01]  /*1a660*/  IMAD R35, R18, 0x1da, RZ ;  /* 0x000001da12237824 */ /* 0x000fe200078e02ff */
[----:B------:R-:W-:-:S04]  /*1a670*/  PRMT R12, R21, 0x7632, R12 ;  /* 0x00007632150c7816 */ /* 0x000fc8000000000c */
[----:B------:R-:W3:Y:S01]  /*1a680*/  LDC R14, c[0x0][0x278] ;  /* 0x00009e00ff0e7b82 */ /* 0x000ee20000000800 */
[----:B------:R5:W-:Y:S01]  /*1a690*/  STG.E.U16 desc[UR6][R8.64], R21 ;  /* 0x0000001508007986 */ /* 0x000be2000c101506 */
[----:B--2---:R-:W-:Y:S01]  /*1a6a0*/  IMAD R19, R19, 0x1dc, RZ ;  /* 0x000001dc13137824 */ /* 0x004fe200078e02ff */
[----:B----4-:R-:W-:-:S05]  /*1a6b0*/  IADD3 R6, P5, R33, R96, RZ ;  /* 0x0000006021067210 */ /* 0x010fca0007fbe0ff */
[----:B------:R-:W2:Y:S01]  /*1a6c0*/  LDC R25, c[0x0][0x278] ;  /* 0x00009e00ff197b82 */ /* 0x000ea20000000800 */
[----:B------:R-:W-:Y:S01]  /*1a6d0*/  LEA.HI.X.SX32 R7, R197, R97, 0x1, P5 ;  /* 0x00000061c5077211 */ /* 0x000fe200028f0eff */
[----:B-----5:R-:W-:-:S06]  /*1a6e0*/  IMAD R5, R15, 0xed, RZ ;  /* 0x000000ed0f057824 */ /* 0x020fcc00078e02ff */
[----:B------:R-:W4:Y:S01]  /*1a6f0*/  LDC R27, c[0x0][0x278] ;  /* 0x00009e00ff1b7b82 */ /* 0x000f220000000800 */
[----:B------:R-:W-:Y:S01]  /*1a700*/  IMAD R9, R24, 0x1de, RZ ;  /* 0x000001de18097824 */ /* 0x000fe200078e02ff */
[----:B------:R5:W-:Y:S01]  /*1a710*/  STG.E.U16 desc[UR6][R10.64], R12 ;  /* 0x0000000c0a007986 */ /* 0x000be2000c101506 */
[----:B------:R-:W-:Y:S01]  /*1a720*/  IADD3 R8, P3, R35, R96, RZ ;  /* 0x0000006023087210 */ /* 0x000fe20007f7e0ff */
[----:B0-----:R-:W-:-:S04]  /*1a730*/  IMAD R13, R13, 0xef, RZ ;  /* 0x000000ef0d0d7824 */ /* 0x001fc800078e02ff */
[----:B------:R-:W0:Y:S01]  /*1a740*/  LDC R16, c[0x0][0x278] ;  /* 0x00009e00ff107b82 */ /* 0x000e220000000800 */
[----:B------:R1:W-:Y:S01]  /*1a750*/  STG.E.U16 desc[UR6][R6.64], R22 ;  /* 0x0000001606007986 */ /* 0x0003e2000c101506 */
[-C--:B-----5:R-:W-:Y:S02]  /*1a760*/  IADD3 R10, P5, R19, R96.reuse, RZ ;  /* 0x00000060130a7210 */ /* 0x0a0fe40007fbe0ff */
[----:B------:R-:W-:-:S04]  /*1a770*/  IADD3 R12, P6, R9, R96, RZ ;  /* 0x00000060090c7210 */ /* 0x000fc80007fde0ff */
[----:B------:R-:W5:Y:S01]  /*1a780*/  LDC R18, c[0x0][0x278] ;  /* 0x00009e00ff127b82 */ /* 0x000f620000000800 */
[-C--:B------:R-:W-:Y:S02]  /*1a790*/  LEA.HI.X.SX32 R9, R5, R97.reuse, 0x1, P3 ;  /* 0x0000006105097211 */ /* 0x080fe400018f0eff */
[-C--:B------:R-:W-:Y:S02]  /*1a7a0*/  LEA.HI.X.SX32 R11, R85, R97.reuse, 0x1, P5 ;  /* 0x00000061550b7211 */ /* 0x080fe400028f0eff */
[----:B-1----:R-:W-:Y:S01]  /*1a7b0*/  PRMT R7, R22, 0x7632, R7 ;  /* 0x0000763216077816 */ /* 0x002fe20000000007 */
[----:B------:R-:W-:Y:S01]  /*1a7c0*/  IMAD R17, R17, 0x1e6, RZ ;  /* 0x000001e611117824 */ /* 0x000fe200078e02ff */
[----:B------:R-:W-:Y:S01]  /*1a7d0*/  LEA.HI.X.SX32 R13, R13, R97, 0x1, P6 ;  /* 0x000000610d0d7211 */ /* 0x000fe200030f0eff */
[----:B------:R-:W1:Y:S01]  /*1a7e0*/  LDC R19, c[0x0][0x278] ;  /* 0x00009e00ff137b82 */ /* 0x000e620000000800 */
[----:B------:R-:W-:Y:S01]  /*1a7f0*/  PRMT R24, R23, 0x7632, R24 ;  /* 0x0000763217187816 */ /* 0x000fe20000000018 */
[----:B------:R-:W-:Y:S01]  /*1a800*/  STG.E.U16 desc[UR6][R8.64], R7 ;  /* 0x0000000708007986 */ /* 0x000fe2000c101506 */
[----:B---3--:R-:W-:-:S03]  /*1a810*/  IMAD R21, R20, 0x1e0, RZ ;  /* 0x000001e014157824 */ /* 0x008fc600078e02ff */
[----:B------:R-:W-:Y:S02]  /*1a820*/  STG.E.U16 desc[UR6][R10.64], R23 ;  /* 0x000000170a007986 */ /* 0x000fe4000c101506 */
[----:B------:R-:W3:Y:S02]  /*1a830*/  LDC R15, c[0x0][0x278] ;  /* 0x00009e00ff0f7b82 */ /* 0x000ee40000000800 */
[----:B------:R4:W-:Y:S01]  /*1a840*/  STG.E.U16 desc[UR6][R12.64], R24 ;  /* 0x000000180c007986 */ /* 0x0009e2000c101506 */
[----:B--2---:R-:W-:Y:S01]  /*1a850*/  IMAD R25, R25, 0x1e2, RZ ;  /* 0x000001e219197824 */ /* 0x004fe200078e02ff */
[----:B------:R-:W-:Y:S01]  /*1a860*/  IADD3 R6, P5, R21, R96, RZ ;  /* 0x0000006015067210 */ /* 0x000fe20007fbe0ff */
[----:B------:R-:W-:-:S03]  /*1a870*/  IMAD R5, R14, 0xf1, RZ ;  /* 0x000000f10e057824 */ /* 0x000fc600078e02ff */
[----:B------:R-:W2:Y:S01]  /*1a880*/  LDC R20, c[0x0][0x278] ;  /* 0x00009e00ff147b82 */ /* 0x000ea20000000800 */
[----:B----4-:R-:W-:Y:S01]  /*1a890*/  IMAD R27, R27, 0x1e4, RZ ;  /* 0x000001e41b1b7824 */ /* 0x010fe200078e02ff */
[----:B------:R-:W-:-:S06]  /*1a8a0*/  IADD3 R12, P6, R17, R96, RZ ;  /* 0x00000060110c7210 */ /* 0x000fcc0007fde0ff */
[----:B------:R-:W4:Y:S01]  /*1a8b0*/  LDC R17, c[0x0][0x278] ;  /* 0x00009e00ff117b82 */ /* 0x000f220000000800 */
[----:B------:R-:W-:Y:S01]  /*1a8c0*/  IADD3 R8, P3, R25, R96, RZ ;  /* 0x0000006019087210 */ /* 0x000fe20007f7e0ff */
[----:B0-----:R-:W-:Y:S01]  /*1a8d0*/  IMAD R13, R16, 0xf3, RZ ;  /* 0x000000f3100d7824 */ /* 0x001fe200078e02ff */
[----:B------:R-:W-:-:S05]  /*1a8e0*/  LEA.HI.X.SX32 R7, R147, R97, 0x1, P5 ;  /* 0x0000006193077211 */ /* 0x000fca00028f0eff */
[----:B------:R-:W0:Y:S01]  /*1a8f0*/  LDC R14, c[0x0][0x278] ;  /* 0x00009e00ff0e7b82 */ /* 0x000e220000000800 */
[----:B------:R-:W-:Y:S02]  /*1a900*/  IADD3 R10, P5, R27, R96, RZ ;  /* 0x000000601b0a7210 */ /* 0x000fe40007fbe0ff */
[----:B------:R-:W0:Y:S01]  /*1a910*/  LDS.128 R24, [R26] ;  /* 0x000000001a187984 */ /* 0x000e220000000c00 */
[----:B------:R-:W-:-:S04]  /*1a920*/  LEA.HI.X.SX32 R9, R5, R97, 0x1, P3 ;  /* 0x0000006105097211 */ /* 0x000fc800018f0eff */
[----:B------:R-:W0:Y:S01]  /*1a930*/  LDC R21, c[0x0][0x278] ;  /* 0x00009e00ff157b82 */ /* 0x000e220000000800 */
[----:B------:R5:W-:Y:S01]  /*1a940*/  STG.E.U16 desc[UR6][R6.64], R28 ;  /* 0x0000001c06007986 */ /* 0x000be2000c101506 */
[----:B------:R-:W-:Y:S02]  /*1a950*/  PRMT R5, R28, 0x7632, R5 ;  /* 0x000076321c057816 */ /* 0x000fe40000000005 */
[----:B------:R-:W-:-:S04]  /*1a960*/  LEA.HI.X.SX32 R11, R151, R97, 0x1, P5 ;  /* 0x00000061970b7211 */ /* 0x000fc800028f0eff */
[----:B------:R-:W0:Y:S01]  /*1a970*/  LDC R16, c[0x0][0x278] ;  /* 0x00009e00ff107b82 */ /* 0x000e220000000800 */
[----:B------:R-:W-:Y:S02]  /*1a980*/  LEA.HI.X.SX32 R13, R13, R97, 0x1, P6 ;  /* 0x000000610d0d7211 */ /* 0x000fe400030f0eff */
[----:B------:R-:W-:Y:S01]  /*1a990*/  PRMT R22, R29, 0x7632, R22 ;  /* 0x000076321d167816 */ /* 0x000fe20000000016 */
[----:B-----5:R-:W-:Y:S01]  /*1a9a0*/  IMAD R7, R18, 0x1e8, RZ ;  /* 0x000001e812077824 */ /* 0x020fe200078e02ff */
[----:B------:R3:W-:Y:S01]  /*1a9b0*/  STG.E.U16 desc[UR6][R8.64], R5 ;  /* 0x0000000508007986 */ /* 0x0007e2000c101506 */
[----:B-1----:R-:W-:Y:S02]  /*1a9c0*/  IMAD R19, R19, 0x1ea, RZ ;  /* 0x000001ea13137824 */ /* 0x002fe400078e02ff */
[----:B------:R-:W1:Y:S01]  /*1a9d0*/  LDC R18, c[0x0][0x278] ;  /* 0x00009e00ff127b82 */ /* 0x000e620000000800 */
[----:B------:R-:W-:Y:S01]  /*1a9e0*/  STG.E.U16 desc[UR6][R10.64], R29 ;  /* 0x0000001d0a007986 */ /* 0x000fe2000c101506 */
[----:B------:R-:W-:-:S03]  /*1a9f0*/  IADD3 R6, P3, R7, R96, RZ ;  /* 0x0000006007067210 */ /* 0x000fc60007f7e0ff */
[----:B------:R4:W-:Y:S01]  /*1aa00*/  STG.E.U16 desc[UR6][R12.64], R22 ;  /* 0x000000160c007986 */ /* 0x0009e2000c101506 */
[-C--:B------:R-:W-:Y:S01]  /*1aa10*/  LEA.HI.X.SX32 R7, R109, R97.reuse, 0x1, P3 ;  /* 0x000000616d077211 */ /* 0x080fe200018f0eff */
[----:B---3--:R-:W-:Y:S01]  /*1aa20*/  IMAD R5, R15, 0xf5, RZ ;  /* 0x000000f50f057824 */ /* 0x008fe200078e02ff */
[----:B------:R-:W-:Y:S01]  /*1aa30*/  IADD3 R8, P5, R19, R96, RZ ;  /* 0x0000006013087210 */ /* 0x000fe20007fbe0ff */
[----:B--2---:R-:W-:Y:S01]  /*1aa40*/  IMAD R23, R20, 0x1ec, RZ ;  /* 0x000001ec14177824 */ /* 0x004fe200078e02ff */
[----:B------:R-:W2:Y:S01]  /*1aa50*/  LDC R19, c[0x0][0x278] ;  /* 0x00009e00ff137b82 */ /* 0x000ea20000000800 */
[----:B------:R3:W-:Y:S01]  /*1aa60*/  STG.E.U16 desc[UR6][R6.64], R30 ;  /* 0x0000001e06007986 */ /* 0x0007e2000c101506 */
[----:B------:R-:W-:Y:S01]  /*1aa70*/  LEA.HI.X.SX32 R9, R5, R97, 0x1, P5 ;  /* 0x0000006105097211 */ /* 0x000fe200028f0eff */
[----:B----4-:R-:W-:-:S05]  /*1aa80*/  IMAD R13, R17, 0x1ee, RZ ;  /* 0x000001ee110d7824 */ /* 0x010fca00078e02ff */
[----:B------:R-:W4:Y:S01]  /*1aa90*/  LDC R12, c[0x0][0x278] ;  /* 0x00009e00ff0c7b82 */ /* 0x000f220000000800 */
[----:B0-----:R-:W-:Y:S01]  /*1aaa0*/  IMAD R5, R14, 0xf7, RZ ;  /* 0x000000f70e057824 */ /* 0x001fe200078e02ff */
[-C--:B------:R-:W-:Y:S02]  /*1aab0*/  IADD3 R10, P6, R23, R96.reuse, RZ ;  /* 0x00000060170a7210 */ /* 0x080fe40007fde0ff */
[----:B---3--:R-:W-:-:S04]  /*1aac0*/  IADD3 R6, P3, R13, R96, RZ ;  /* 0x000000600d067210 */ /* 0x008fc80007f7e0ff */
[----:B------:R-:W0:Y:S01]  /*1aad0*/  LDC R20, c[0x0][0x278] ;  /* 0x00009e00ff147b82 */ /* 0x000e220000000800 */
[----:B------:R-:W-:Y:S01]  /*1aae0*/  IMAD R23, R21, 0x1f0, RZ ;  /* 0x000001f015177824 */ /* 0x000fe200078e02ff */
[----:B------:R-:W-:-:S06]  /*1aaf0*/  LEA.HI.X.SX32 R7, R5, R97, 0x1, P3 ;  /* 0x0000006105077211 */ /* 0x000fcc00018f0eff */
[----:B------:R-:W3:Y:S01]  /*1ab00*/  LDC R15, c[0x0][0x278] ;  /* 0x00009e00ff0f7b82 */ /* 0x000ee20000000800 */
[----:B------:R-:W-:Y:S01]  /*1ab10*/  PRMT R28, R30, 0x7632, R28 ;  /* 0x000076321e1c7816 */ /* 0x000fe2000000001c */
[----:B------:R-:W-:-:S06]  /*1ab20*/  IMAD R5, R16, 0xf9, RZ ;  /* 0x000000f910057824 */ /* 0x000fcc00078e02ff */
[----:B------:R-:W5:Y:S01]  /*1ab30*/  LDC R22, c[0x0][0x278] ;  /* 0x00009e00ff167b82 */ /* 0x000f620000000800 */
[----:B------:R-:W-:Y:S01]  /*1ab40*/  LEA.HI.X.SX32 R11, R87, R97, 0x1, P6 ;  /* 0x00000061570b7211 */ /* 0x000fe200030f0eff */
[----:B------:R-:W-:Y:S06]  /*1ab50*/  STG.E.U16 desc[UR6][R8.64], R28 ;  /* 0x0000001c08007986 */ /* 0x000fec000c101506 */
[----:B------:R-:W5:Y:S01]  /*1ab60*/  LDC R17, c[0x0][0x278] ;  /* 0x00009e00ff117b82 */ /* 0x000f620000000800 */
[----:B------:R1:W-:Y:S07]  /*1ab70*/  STG.E.U16 desc[UR6][R10.64], R31 ;  /* 0x0000001f0a007986 */ /* 0x0003ee000c101506 */
[----:B------:R-:W5:Y:S08]  /*1ab80*/  LDC R21, c[0x0][0x278] ;  /* 0x00009e00ff157b82 */ /* 0x000f700000000800 */
[----:B------:R-:W5:Y:S01]  /*1ab90*/  LDC R16, c[0x0][0x278] ;  /* 0x00009e00ff107b82 */ /* 0x000f620000000800 */
[----:B-1----:R-:W-:Y:S01]  /*1aba0*/  IMAD R11, R18, 0x1f2, RZ ;  /* 0x000001f2120b7824 */ /* 0x002fe200078e02ff */
[----:B------:R-:W-:-:S06]  /*1abb0*/  IADD3 R8, P5, R23, R96, RZ ;  /* 0x0000006017087210 */ /* 0x000fcc0007fbe0ff */
[----:B------:R-:W1:Y:S01]  /*1abc0*/  LDC R14, c[0x0][0x278] ;  /* 0x00009e00ff0e7b82 */ /* 0x000e620000000800 */
[----:B------:R-:W-:Y:S01]  /*1abd0*/  PRMT R29, R31, 0x7632, R29 ;  /* 0x000076321f1d7816 */ /* 0x000fe2000000001d */
[----:B----4-:R-:W-:Y:S01]  /*1abe0*/  IMAD R13, R12, 0x1f4, RZ ;  /* 0x000001f40c0d7824 */ /* 0x010fe200078e02ff */
[-C--:B------:R-:W-:Y:S01]  /*1abf0*/  IADD3 R10, P3, R11, R96.reuse, RZ ;  /* 0x000000600b0a7210 */ /* 0x080fe20007f7e0ff */
[----:B--2---:R-:W-:Y:S01]  /*1ac00*/  IMAD R19, R19, 0x1f6, RZ ;  /* 0x000001f613137824 */ /* 0x004fe200078e02ff */
[-C--:B------:R-:W-:Y:S01]  /*1ac10*/  LEA.HI.X.SX32 R9, R111, R97.reuse, 0x1, P5 ;  /* 0x000000616f097211 */ /* 0x080fe200028f0eff */
[----:B------:R0:W-:Y:S01]  /*1ac20*/  STG.E.U16 desc[UR6][R6.64], R29 ;  /* 0x0000001d06007986 */ /* 0x0001e2000c101506 */
[-C--:B------:R-:W-:Y:S02]  /*1ac30*/  IADD3 R12, P5, R13, R96.reuse, RZ ;  /* 0x000000600d0c7210 */ /* 0x080fe40007fbe0ff */
[-C--:B------:R-:W-:Y:S01]  /*1ac40*/  LEA.HI.X.SX32 R11, R5, R97.reuse, 0x1, P3 ;  /* 0x00000061050b7211 */ /* 0x080fe200018f0eff */
[----:B---3--:R-:W-:Y:S01]  /*1ac50*/  IMAD R5, R15, 0xfb, RZ ;  /* 0x000000fb0f057824 */ /* 0x008fe200078e02ff */
[----:B------:R-:W-:Y:S01]  /*1ac60*/  PRMT R18, R24, 0x7632, R18 ;  /* 0x0000763218127816 */ /* 0x000fe20000000012 */
[----:B------:R5:W-:Y:S01]  /*1ac70*/  STG.E.U16 desc[UR6][R8.64], R24 ;  /* 0x0000001808007986 */ /* 0x000be2000c101506 */
[----:B------:R-:W-:Y:S01]  /*1ac80*/  LEA.HI.X.SX32 R13, R155, R97, 0x1, P5 ;  /* 0x000000619b0d7211 */ /* 0x000fe200028f0eff */
[----:B0-----:R-:W-:Y:S01]  /*1ac90*/  IMAD R7, R20, 0x1f8, RZ ;  /* 0x000001f814077824 */ /* 0x001fe200078e02ff */
[----:B------:R-:W-:Y:S01]  /*1aca0*/  IADD3 R6, P3, R19, R96, RZ ;  /* 0x0000006013067210 */ /* 0x000fe20007f7e0ff */
[----:B------:R0:W-:Y:S01]  /*1acb0*/  STG.E.U16 desc[UR6][R10.64], R18 ;  /* 0x000000120a007986 */ /* 0x0001e2000c101506 */
[----:B-----5:R-:W-:-:S02]  /*1acc0*/  IMAD R9, R22, 0x1fa, RZ ;  /* 0x000001fa16097824 */ /* 0x020fc400078e02ff */
[-C--:B------:R-:W-:Y:S02]  /*1acd0*/  IADD3 R8, P5, R7, R96.reuse, RZ ;  /* 0x0000006007087210 */ /* 0x080fe40007fbe0ff */
[-C--:B------:R-:W-:Y:S01]  /*1ace0*/  LEA.HI.X.SX32 R7, R5, R97.reuse, 0x1, P3 ;  /* 0x0000006105077211 */ /* 0x080fe200018f0eff */
[----:B------:R-:W-:Y:S02]  /*1acf0*/  IMAD R5, R17, 0xfd, RZ ;  /* 0x000000fd11057824 */ /* 0x000fe400078e02ff */
[----:B------:R-:W-:Y:S01]  /*1ad00*/  IMAD R21, R21, 0x1fc, RZ ;  /* 0x000001fc15157824 */ /* 0x000fe200078e02ff */
[----:B0-----:R-:W-:Y:S01]  /*1ad10*/  PRMT R11, R25, 0x7632, R11 ;  /* 0x00007632190b7816 */ /* 0x001fe2000000000b */
[----:B------:R-:W-:Y:S01]  /*1ad20*/  IMAD R15, R16, 0x1fe, RZ ;  /* 0x000001fe100f7824 */ /* 0x000fe200078e02ff */
[----:B------:R-:W-:Y:S01]  /*1ad30*/  IADD3 R10, P3, R9, R96, RZ ;  /* 0x00000060090a7210 */ /* 0x000fe20007f7e0ff */
[----:B------:R0:W-:Y:S01]  /*1ad40*/  STG.E.U16 desc[UR6][R12.64], R25 ;  /* 0x000000190c007986 */ /* 0x0001e2000c101506 */
[----:B------:R-:W-:-:S03]  /*1ad50*/  LEA.HI.X.SX32 R9, R153, R97, 0x1, P5 ;  /* 0x0000006199097211 */ /* 0x000fc600028f0eff */
[----:B------:R2:W-:Y:S01]  /*1ad60*/  STG.E.U16 desc[UR6][R6.64], R11 ;  /* 0x0000000b06007986 */ /* 0x0005e2000c101506 */
[----:B------:R-:W-:Y:S02]  /*1ad70*/  PRMT R17, R26, 0x7632, R17 ;  /* 0x000076321a117816 */ /* 0x000fe40000000011 */
[----:B------:R-:W-:Y:S02]  /*1ad80*/  PRMT R16, R27, 0x7632, R16 ;  /* 0x000076321b107816 */ /* 0x000fe40000000010 */
[-C--:B0-----:R-:W-:Y:S02]  /*1ad90*/  IADD3 R12, P5, R21, R96.reuse, RZ ;  /* 0x00000060150c7210 */ /* 0x081fe40007fbe0ff */
[-C--:B--2---:R-:W-:Y:S01]  /*1ada0*/  LEA.HI.X.SX32 R11, R5, R97.reuse, 0x1, P3 ;  /* 0x00000061050b7211 */ /* 0x084fe200018f0eff */
[----:B-1----:R-:W-:Y:S01]  /*1adb0*/  IMAD R5, R14, 0xff, RZ ;  /* 0x000000ff0e057824 */ /* 0x002fe200078e02ff */
[----:B------:R-:W-:Y:S02]  /*1adc0*/  IADD3 R14, P3, R15, R96, RZ ;  /* 0x000000600f0e7210 */ /* 0x000fe40007f7e0ff */
[----:B------:R-:W-:-:S02]  /*1add0*/  LEA.HI.X.SX32 R13, R81, R97, 0x1, P5 ;  /* 0x00000061510d7211 */ /* 0x000fc400028f0eff */
[----:B------:R-:W-:Y:S01]  /*1ade0*/  LEA.HI.X.SX32 R15, R5, R97, 0x1, P3 ;  /* 0x00000061050f7211 */ /* 0x000fe200018f0eff */
[----:B------:R0:W-:Y:S04]  /*1adf0*/  STG.E.U16 desc[UR6][R8.64], R26 ;  /* 0x0000001a08007986 */ /* 0x0001e8000c101506 */
[----:B------:R1:W-:Y:S04]  /*1ae00*/  STG.E.U16 desc[UR6][R10.64], R17 ;  /* 0x000000110a007986 */ /* 0x0003e8000c101506 */
[----:B------:R-:W-:Y:S04]  /*1ae10*/  STG.E.U16 desc[UR6][R12.64], R27 ;  /* 0x0000001b0c007986 */ /* 0x000fe8000c101506 */
[----:B------:R-:W-:Y:S01]  /*1ae20*/  STG.E.U16 desc[UR6][R14.64], R16 ;  /* 0x000000100e007986 */ /* 0x000fe2000c101506 */
[----:B------:R-:W-:-:S02]  /*1ae30*/  FSEL R6, R219, -INF , P1 ;  /* 0xff800000db067808 */ /* 0x000fc40000800000 */
[----:B------:R-:W-:Y:S02]  /*1ae40*/  FSEL R215, R215, -INF , P0 ;  /* 0xff800000d7d77808 */ /* 0x000fe40000000000 */
[----:B------:R-:W-:Y:S02]  /*1ae50*/  FSEL R5, R206, -INF , P4 ;  /* 0xff800000ce057808 */ /* 0x000fe40002000000 */
[----:B------:R-:W-:Y:S01]  /*1ae60*/  SHF.L.U32 R7, R243, 0x1, RZ ;  /* 0x00000001f3077819 */ /* 0x000fe200000006ff */
[----:B0-----:R-:W-:Y:S01]  /*1ae70*/  FFMA R8, R223, 0.69314718246459960938, R4 ;  /* 0x3f317218df087823 */ /* 0x001fe20000000004 */
[----:B------:R-:W-:Y:S01]  /*1ae80*/  FFMA R9, R6, 0.69314718246459960938, R3 ;  /* 0x3f31721806097823 */ /* 0x000fe20000000003 */
[----:B------:R-:W-:Y:S01]  /*1ae90*/  FFMA R4, R215, 0.69314718246459960938, R2 ;  /* 0x3f317218d7047823 */ /* 0x000fe20000000002 */
[----:B------:R-:W-:Y:S01]  /*1aea0*/  LOP3.LUT R6, R7, 0x1f8, RZ, 0xc0, !PT ;  /* 0x000001f807067812 */ /* 0x000fe200078ec0ff */
[----:B------:R-:W-:Y:S01]  /*1aeb0*/  BAR.SYNC.DEFER_BLOCKING 0x0 ;  /* 0x0000000000007b1d */ /* 0x000fe20000010000 */
[----:B------:R-:W-:-:S07]  /*1aec0*/  FFMA R5, R5, 0.69314718246459960938, R0 ;  /* 0x3f31721805057823 */ /* 0x000fce0000000000 */
[----:B-1----:R-:W0:Y:S01]  /*1aed0*/  LDC.64 R10, c[0x0][0x230] ;  /* 0x00008c00ff0a7b82 */ /* 0x002e220000000a00 */
[----:B------:R-:W-:Y:S04]  /*1aee0*/  STS.64 [R6+UR4], R8 ;  /* 0x0000000806007988 */ /* 0x000fe80008000a04 */
[----:B------:R-:W-:Y:S03]  /*1aef0*/  STS.64 [R6+UR4+0x200], R4 ;  /* 0x0002000406007988 */ /* 0x000fe60008000a04 */
[----:B------:R-:W-:Y:S01]  /*1af00*/  BAR.SYNC.DEFER_BLOCKING 0x0 ;  /* 0x0000000000007b1d */ /* 0x000fe20000010000 */
[----:B------:R-:W-:-:S05]  /*1af10*/  UIMAD UR8, UR10, UR8, URZ ;  /* 0x000000080a0872a4 */ /* 0x000fca000f8e023f */
[----:B------:R-:W1:Y:S01]  /*1af20*/  LDS R191, [R191] ;  /* 0x00000000bfbf7984 */ /* 0x000e620000000800 */
[----:B------:R-:W-:Y:S01]  /*1af30*/  USHF.L.U32 UR4, UR8, 0x2, URZ ;  /* 0x0000000208047899 */ /* 0x000fe2000800063f */
[C---:B------:R-:W-:Y:S01]  /*1af40*/  SHF.L.U32 R3, R212.reuse, 0x2, RZ ;  /* 0x00000002d4037819 */ /* 0x040fe200000006ff */
[----:B------:R-:W-:Y:S01]  /*1af50*/  UIMAD.WIDE UR8, UR8, 0x4, URZ ;  /* 0x00000004080878a5 */ /* 0x000fe2000f8e023f */
[----:B------:R-:W-:-:S03]  /*1af60*/  IMAD.HI R0, R212, 0x4, RZ ;  /* 0x00000004d4007827 */ /* 0x000fc600078e02ff */
[----:B0-----:R-:W-:-:S04]  /*1af70*/  IADD3 R2, P0, P1, R3, UR4, R10 ;  /* 0x0000000403027c10 */ /* 0x001fc8000f91e00a */
[----:B------:R-:W-:-:S05]  /*1af80*/  IADD3.X R3, R0, UR9, R11, P0, P1 ;  /* 0x0000000900037c10 */ /* 0x000fca00087e240b */
[----:B-1----:R-:W-:Y:S01]  /*1af90*/  STG.E desc[UR6][R2.64], R191 ;  /* 0x000000bf02007986 */ /* 0x002fe2000c101906 */
[----:B------:R-:W-:Y:S05]  /*1afa0*/  EXIT ;  /* 0x000000000000794d */ /* 0x000fea0003800000 */
.L_x_2:
[----:B------:R-:W-:-:S00]  /*1afb0*/  BRA `(.L_x_2) ;  /* 0xfffffffc00fc7947 */ /* 0x000fc0000383ffff */
[----:B------:R-:W-:-:S00]  /*1afc0*/  NOP ;  /* 0x0000000000007918 */ /* 0x000fc00000000000 */
        /* <DEDUP_REMOVED lines=11> */
.L_x_3:


//--------------------- .nv.global.init           --------------------------
	.section	.nv.global.init,"aw",@progbits
.nv.global.init:
	.type		_$_str,@object
	.size		_$_str,(.L_0 - _$_str)
_$_str:
        /*0000*/ 	.byte	0x5f, 0x5f, 0x43, 0x55, 0x44, 0x41, 0x5f, 0x46, 0x54, 0x5a, 0x00
.L_0:


//--------------------- .nv.shared.attn_fwd       --------------------------
	.section	.nv.shared.attn_fwd,"aw",@nobits
	.sectionflags	@""
	.align	16
	.zero		1024


//--------------------- .nv.shared.reserved.0     --------------------------
	.section	.nv.shared.reserved.0,"aw",@nobits
	.weak		__nv_reservedSMEM_offset_0_alias
	.size		__nv_reservedSMEM_offset_0_alias, 0, 0
	.other		__nv_reservedSMEM_offset_0_alias,@"STO_CUDA_RESERVED_SHARED STV_DEFAULT"
__nv_reservedSMEM_offset_0_alias:
	.zero		0


//--------------------- .nv.constant0.attn_fwd    --------------------------
	.section	.nv.constant0.attn_fwd,"a",@progbits
	.sectionflags	@""
	.align	4
.nv.constant0.attn_fwd:
	.zero		664


//--------------------- SYMBOLS --------------------------

	.type		.nv.reservedSmem.offset0,@object
	.size		.nv.reservedSmem.offset0,0x4
